//
// Generated by NVIDIA NVVM Compiler
//
// Compiler Build ID: CL-36424714
// Cuda compilation tools, release 13.0, V13.0.88
// Based on NVVM 20.0.0
//

.version 9.0
.target sm_100
.address_size 64

	// .globl	_Z16kernelMaskReduceIiLj512ELb1EEvPKT_PKbPS0_j
.extern .shared .align 16 .b8 __smem_d[];
.extern .shared .align 16 .b8 __smem[];

.visible .entry _Z16kernelMaskReduceIiLj512ELb1EEvPKT_PKbPS0_j(
	.param .u64 .ptr .align 1 _Z16kernelMaskReduceIiLj512ELb1EEvPKT_PKbPS0_j_param_0,
	.param .u64 .ptr .align 1 _Z16kernelMaskReduceIiLj512ELb1EEvPKT_PKbPS0_j_param_1,
	.param .u64 .ptr .align 1 _Z16kernelMaskReduceIiLj512ELb1EEvPKT_PKbPS0_j_param_2,
	.param .u32 _Z16kernelMaskReduceIiLj512ELb1EEvPKT_PKbPS0_j_param_3
)
{
	.reg .pred 	%p<11>;
	.reg .b16 	%rs<5>;
	.reg .b32 	%r<39>;
	.reg .b64 	%rd<17>;

	ld.param.u64 	%rd4, [_Z16kernelMaskReduceIiLj512ELb1EEvPKT_PKbPS0_j_param_0];
	ld.param.u64 	%rd5, [_Z16kernelMaskReduceIiLj512ELb1EEvPKT_PKbPS0_j_param_1];
	ld.param.u64 	%rd3, [_Z16kernelMaskReduceIiLj512ELb1EEvPKT_PKbPS0_j_param_2];
	ld.param.u32 	%r17, [_Z16kernelMaskReduceIiLj512ELb1EEvPKT_PKbPS0_j_param_3];
	cvta.to.global.u64 	%rd1, %rd4;
	cvta.to.global.u64 	%rd2, %rd5;
	mov.u32 	%r1, %tid.x;
	mov.u32 	%r2, %ctaid.x;
	shl.b32 	%r19, %r2, 10;
	or.b32  	%r34, %r19, %r1;
	setp.ge.u32 	%p1, %r34, %r17;
	mov.b32 	%r35, 0;
	@%p1 bra 	$L__BB0_8;
	mov.u32 	%r21, %nctaid.x;
	shl.b32 	%r4, %r21, 10;
	mov.b32 	%r35, 0;
$L__BB0_2:
	cvt.u64.u32 	%rd6, %r34;
	add.s64 	%rd7, %rd2, %rd6;
	ld.global.nc.u8 	%rs1, [%rd7];
	cvt.u16.u8 	%rs2, %rs1;
	setp.eq.s16 	%p2, %rs2, 0;
	@%p2 bra 	$L__BB0_4;
	mul.wide.u32 	%rd8, %r34, 4;
	add.s64 	%rd9, %rd1, %rd8;
	ld.global.nc.u32 	%r22, [%rd9];
	add.s32 	%r35, %r22, %r35;
$L__BB0_4:
	add.s32 	%r9, %r34, 512;
	setp.ge.u32 	%p3, %r9, %r17;
	@%p3 bra 	$L__BB0_7;
	cvt.u64.u32 	%rd10, %r9;
	add.s64 	%rd11, %rd2, %rd10;
	ld.global.nc.u8 	%rs3, [%rd11];
	cvt.u16.u8 	%rs4, %rs3;
	setp.eq.s16 	%p4, %rs4, 0;
	@%p4 bra 	$L__BB0_7;
	mul.wide.u32 	%rd12, %r9, 4;
	add.s64 	%rd13, %rd1, %rd12;
	ld.global.nc.u32 	%r23, [%rd13];
	add.s32 	%r35, %r23, %r35;
$L__BB0_7:
	add.s32 	%r34, %r34, %r4;
	setp.lt.u32 	%p5, %r34, %r17;
	@%p5 bra 	$L__BB0_2;
$L__BB0_8:
	mov.b32 	%r24, -1;
	redux.sync.add.s32 %r14, %r35, %r24;
	and.b32  	%r25, %r1, 31;
	setp.ne.s32 	%p6, %r25, 0;
	@%p6 bra 	$L__BB0_10;
	shr.u32 	%r26, %r1, 3;
	mov.u32 	%r27, __smem;
	add.s32 	%r28, %r27, %r26;
	st.shared.u32 	[%r28], %r14;
$L__BB0_10:
	bar.sync 	0;
	setp.gt.u32 	%p7, %r1, 15;
	setp.lt.u32 	%p8, %r1, 16;
	mov.b32 	%r29, -1;
	vote.sync.ballot.b32 	%r15, %p8, %r29;
	@%p7 bra 	$L__BB0_13;
	shl.b32 	%r30, %r1, 2;
	mov.u32 	%r31, __smem;
	add.s32 	%r32, %r31, %r30;
	ld.shared.u32 	%r33, [%r32];
	redux.sync.add.s32 %r16, %r33, %r15;
	setp.ne.s32 	%p10, %r1, 0;
	@%p10 bra 	$L__BB0_13;
	cvta.to.global.u64 	%rd14, %rd3;
	mul.wide.u32 	%rd15, %r2, 4;
	add.s64 	%rd16, %rd14, %rd15;
	st.global.u32 	[%rd16], %r16;
$L__BB0_13:
	ret;

}
	// .globl	_Z16kernelMaskReduceIiLj256ELb1EEvPKT_PKbPS0_j
.visible .entry _Z16kernelMaskReduceIiLj256ELb1EEvPKT_PKbPS0_j(
	.param .u64 .ptr .align 1 _Z16kernelMaskReduceIiLj256ELb1EEvPKT_PKbPS0_j_param_0,
	.param .u64 .ptr .align 1 _Z16kernelMaskReduceIiLj256ELb1EEvPKT_PKbPS0_j_param_1,
	.param .u64 .ptr .align 1 _Z16kernelMaskReduceIiLj256ELb1EEvPKT_PKbPS0_j_param_2,
	.param .u32 _Z16kernelMaskReduceIiLj256ELb1EEvPKT_PKbPS0_j_param_3
)
{
	.reg .pred 	%p<11>;
	.reg .b16 	%rs<5>;
	.reg .b32 	%r<39>;
	.reg .b64 	%rd<17>;

	ld.param.u64 	%rd4, [_Z16kernelMaskReduceIiLj256ELb1EEvPKT_PKbPS0_j_param_0];
	ld.param.u64 	%rd5, [_Z16kernelMaskReduceIiLj256ELb1EEvPKT_PKbPS0_j_param_1];
	ld.param.u64 	%rd3, [_Z16kernelMaskReduceIiLj256ELb1EEvPKT_PKbPS0_j_param_2];
	ld.param.u32 	%r17, [_Z16kernelMaskReduceIiLj256ELb1EEvPKT_PKbPS0_j_param_3];
	cvta.to.global.u64 	%rd1, %rd4;
	cvta.to.global.u64 	%rd2, %rd5;
	mov.u32 	%r1, %tid.x;
	mov.u32 	%r2, %ctaid.x;
	shl.b32 	%r19, %r2, 9;
	add.s32 	%r34, %r19, %r1;
	setp.ge.u32 	%p1, %r34, %r17;
	mov.b32 	%r35, 0;
	@%p1 bra 	$L__BB1_8;
	mov.u32 	%r21, %nctaid.x;
	shl.b32 	%r4, %r21, 9;
	mov.b32 	%r35, 0;
$L__BB1_2:
	cvt.u64.u32 	%rd6, %r34;
	add.s64 	%rd7, %rd2, %rd6;
	ld.global.nc.u8 	%rs1, [%rd7];
	cvt.u16.u8 	%rs2, %rs1;
	setp.eq.s16 	%p2, %rs2, 0;
	@%p2 bra 	$L__BB1_4;
	mul.wide.u32 	%rd8, %r34, 4;
	add.s64 	%rd9, %rd1, %rd8;
	ld.global.nc.u32 	%r22, [%rd9];
	add.s32 	%r35, %r22, %r35;
$L__BB1_4:
	add.s32 	%r9, %r34, 256;
	setp.ge.u32 	%p3, %r9, %r17;
	@%p3 bra 	$L__BB1_7;
	cvt.u64.u32 	%rd10, %r9;
	add.s64 	%rd11, %rd2, %rd10;
	ld.global.nc.u8 	%rs3, [%rd11];
	cvt.u16.u8 	%rs4, %rs3;
	setp.eq.s16 	%p4, %rs4, 0;
	@%p4 bra 	$L__BB1_7;
	mul.wide.u32 	%rd12, %r9, 4;
	add.s64 	%rd13, %rd1, %rd12;
	ld.global.nc.u32 	%r23, [%rd13];
	add.s32 	%r35, %r23, %r35;
$L__BB1_7:
	add.s32 	%r34, %r34, %r4;
	setp.lt.u32 	%p5, %r34, %r17;
	@%p5 bra 	$L__BB1_2;
$L__BB1_8:
	mov.b32 	%r24, -1;
	redux.sync.add.s32 %r14, %r35, %r24;
	and.b32  	%r25, %r1, 31;
	setp.ne.s32 	%p6, %r25, 0;
	@%p6 bra 	$L__BB1_10;
	shr.u32 	%r26, %r1, 3;
	mov.u32 	%r27, __smem;
	add.s32 	%r28, %r27, %r26;
	st.shared.u32 	[%r28], %r14;
$L__BB1_10:
	bar.sync 	0;
	setp.gt.u32 	%p7, %r1, 7;
	setp.lt.u32 	%p8, %r1, 8;
	mov.b32 	%r29, -1;
	vote.sync.ballot.b32 	%r15, %p8, %r29;
	@%p7 bra 	$L__BB1_13;
	shl.b32 	%r30, %r1, 2;
	mov.u32 	%r31, __smem;
	add.s32 	%r32, %r31, %r30;
	ld.shared.u32 	%r33, [%r32];
	redux.sync.add.s32 %r16, %r33, %r15;
	setp.ne.s32 	%p10, %r1, 0;
	@%p10 bra 	$L__BB1_13;
	cvta.to.global.u64 	%rd14, %rd3;
	mul.wide.u32 	%rd15, %r2, 4;
	add.s64 	%rd16, %rd14, %rd15;
	st.global.u32 	[%rd16], %r16;
$L__BB1_13:
	ret;

}
	// .globl	_Z16kernelMaskReduceIiLj128ELb1EEvPKT_PKbPS0_j
.visible .entry _Z16kernelMaskReduceIiLj128ELb1EEvPKT_PKbPS0_j(
	.param .u64 .ptr .align 1 _Z16kernelMaskReduceIiLj128ELb1EEvPKT_PKbPS0_j_param_0,
	.param .u64 .ptr .align 1 _Z16kernelMaskReduceIiLj128ELb1EEvPKT_PKbPS0_j_param_1,
	.param .u64 .ptr .align 1 _Z16kernelMaskReduceIiLj128ELb1EEvPKT_PKbPS0_j_param_2,
	.param .u32 _Z16kernelMaskReduceIiLj128ELb1EEvPKT_PKbPS0_j_param_3
)
{
	.reg .pred 	%p<11>;
	.reg .b16 	%rs<5>;
	.reg .b32 	%r<39>;
	.reg .b64 	%rd<17>;

	ld.param.u64 	%rd4, [_Z16kernelMaskReduceIiLj128ELb1EEvPKT_PKbPS0_j_param_0];
	ld.param.u64 	%rd5, [_Z16kernelMaskReduceIiLj128ELb1EEvPKT_PKbPS0_j_param_1];
	ld.param.u64 	%rd3, [_Z16kernelMaskReduceIiLj128ELb1EEvPKT_PKbPS0_j_param_2];
	ld.param.u32 	%r17, [_Z16kernelMaskReduceIiLj128ELb1EEvPKT_PKbPS0_j_param_3];
	cvta.to.global.u64 	%rd1, %rd4;
	cvta.to.global.u64 	%rd2, %rd5;
	mov.u32 	%r1, %tid.x;
	mov.u32 	%r2, %ctaid.x;
	shl.b32 	%r19, %r2, 8;
	add.s32 	%r34, %r19, %r1;
	setp.ge.u32 	%p1, %r34, %r17;
	mov.b32 	%r35, 0;
	@%p1 bra 	$L__BB2_8;
	mov.u32 	%r21, %nctaid.x;
	shl.b32 	%r4, %r21, 8;
	mov.b32 	%r35, 0;
$L__BB2_2:
	cvt.u64.u32 	%rd6, %r34;
	add.s64 	%rd7, %rd2, %rd6;
	ld.global.nc.u8 	%rs1, [%rd7];
	cvt.u16.u8 	%rs2, %rs1;
	setp.eq.s16 	%p2, %rs2, 0;
	@%p2 bra 	$L__BB2_4;
	mul.wide.u32 	%rd8, %r34, 4;
	add.s64 	%rd9, %rd1, %rd8;
	ld.global.nc.u32 	%r22, [%rd9];
	add.s32 	%r35, %r22, %r35;
$L__BB2_4:
	add.s32 	%r9, %r34, 128;
	setp.ge.u32 	%p3, %r9, %r17;
	@%p3 bra 	$L__BB2_7;
	cvt.u64.u32 	%rd10, %r9;
	add.s64 	%rd11, %rd2, %rd10;
	ld.global.nc.u8 	%rs3, [%rd11];
	cvt.u16.u8 	%rs4, %rs3;
	setp.eq.s16 	%p4, %rs4, 0;
	@%p4 bra 	$L__BB2_7;
	mul.wide.u32 	%rd12, %r9, 4;
	add.s64 	%rd13, %rd1, %rd12;
	ld.global.nc.u32 	%r23, [%rd13];
	add.s32 	%r35, %r23, %r35;
$L__BB2_7:
	add.s32 	%r34, %r34, %r4;
	setp.lt.u32 	%p5, %r34, %r17;
	@%p5 bra 	$L__BB2_2;
$L__BB2_8:
	mov.b32 	%r24, -1;
	redux.sync.add.s32 %r14, %r35, %r24;
	and.b32  	%r25, %r1, 31;
	setp.ne.s32 	%p6, %r25, 0;
	@%p6 bra 	$L__BB2_10;
	shr.u32 	%r26, %r1, 3;
	mov.u32 	%r27, __smem;
	add.s32 	%r28, %r27, %r26;
	st.shared.u32 	[%r28], %r14;
$L__BB2_10:
	bar.sync 	0;
	setp.gt.u32 	%p7, %r1, 3;
	setp.lt.u32 	%p8, %r1, 4;
	mov.b32 	%r29, -1;
	vote.sync.ballot.b32 	%r15, %p8, %r29;
	@%p7 bra 	$L__BB2_13;
	shl.b32 	%r30, %r1, 2;
	mov.u32 	%r31, __smem;
	add.s32 	%r32, %r31, %r30;
	ld.shared.u32 	%r33, [%r32];
	redux.sync.add.s32 %r16, %r33, %r15;
	setp.ne.s32 	%p10, %r1, 0;
	@%p10 bra 	$L__BB2_13;
	cvta.to.global.u64 	%rd14, %rd3;
	mul.wide.u32 	%rd15, %r2, 4;
	add.s64 	%rd16, %rd14, %rd15;
	st.global.u32 	[%rd16], %r16;
$L__BB2_13:
	ret;

}
	// .globl	_Z16kernelMaskReduceIiLj64ELb1EEvPKT_PKbPS0_j
.visible .entry _Z16kernelMaskReduceIiLj64ELb1EEvPKT_PKbPS0_j(
	.param .u64 .ptr .align 1 _Z16kernelMaskReduceIiLj64ELb1EEvPKT_PKbPS0_j_param_0,
	.param .u64 .ptr .align 1 _Z16kernelMaskReduceIiLj64ELb1EEvPKT_PKbPS0_j_param_1,
	.param .u64 .ptr .align 1 _Z16kernelMaskReduceIiLj64ELb1EEvPKT_PKbPS0_j_param_2,
	.param .u32 _Z16kernelMaskReduceIiLj64ELb1EEvPKT_PKbPS0_j_param_3
)
{
	.reg .pred 	%p<11>;
	.reg .b16 	%rs<5>;
	.reg .b32 	%r<39>;
	.reg .b64 	%rd<17>;

	ld.param.u64 	%rd4, [_Z16kernelMaskReduceIiLj64ELb1EEvPKT_PKbPS0_j_param_0];
	ld.param.u64 	%rd5, [_Z16kernelMaskReduceIiLj64ELb1EEvPKT_PKbPS0_j_param_1];
	ld.param.u64 	%rd3, [_Z16kernelMaskReduceIiLj64ELb1EEvPKT_PKbPS0_j_param_2];
	ld.param.u32 	%r17, [_Z16kernelMaskReduceIiLj64ELb1EEvPKT_PKbPS0_j_param_3];
	cvta.to.global.u64 	%rd1, %rd4;
	cvta.to.global.u64 	%rd2, %rd5;
	mov.u32 	%r1, %tid.x;
	mov.u32 	%r2, %ctaid.x;
	shl.b32 	%r19, %r2, 7;
	add.s32 	%r34, %r19, %r1;
	setp.ge.u32 	%p1, %r34, %r17;
	mov.b32 	%r35, 0;
	@%p1 bra 	$L__BB3_8;
	mov.u32 	%r21, %nctaid.x;
	shl.b32 	%r4, %r21, 7;
	mov.b32 	%r35, 0;
$L__BB3_2:
	cvt.u64.u32 	%rd6, %r34;
	add.s64 	%rd7, %rd2, %rd6;
	ld.global.nc.u8 	%rs1, [%rd7];
	cvt.u16.u8 	%rs2, %rs1;
	setp.eq.s16 	%p2, %rs2, 0;
	@%p2 bra 	$L__BB3_4;
	mul.wide.u32 	%rd8, %r34, 4;
	add.s64 	%rd9, %rd1, %rd8;
	ld.global.nc.u32 	%r22, [%rd9];
	add.s32 	%r35, %r22, %r35;
$L__BB3_4:
	add.s32 	%r9, %r34, 64;
	setp.ge.u32 	%p3, %r9, %r17;
	@%p3 bra 	$L__BB3_7;
	cvt.u64.u32 	%rd10, %r9;
	add.s64 	%rd11, %rd2, %rd10;
	ld.global.nc.u8 	%rs3, [%rd11];
	cvt.u16.u8 	%rs4, %rs3;
	setp.eq.s16 	%p4, %rs4, 0;
	@%p4 bra 	$L__BB3_7;
	mul.wide.u32 	%rd12, %r9, 4;
	add.s64 	%rd13, %rd1, %rd12;
	ld.global.nc.u32 	%r23, [%rd13];
	add.s32 	%r35, %r23, %r35;
$L__BB3_7:
	add.s32 	%r34, %r34, %r4;
	setp.lt.u32 	%p5, %r34, %r17;
	@%p5 bra 	$L__BB3_2;
$L__BB3_8:
	mov.b32 	%r24, -1;
	redux.sync.add.s32 %r14, %r35, %r24;
	and.b32  	%r25, %r1, 31;
	setp.ne.s32 	%p6, %r25, 0;
	@%p6 bra 	$L__BB3_10;
	shr.u32 	%r26, %r1, 3;
	mov.u32 	%r27, __smem;
	add.s32 	%r28, %r27, %r26;
	st.shared.u32 	[%r28], %r14;
$L__BB3_10:
	bar.sync 	0;
	setp.gt.u32 	%p7, %r1, 1;
	setp.lt.u32 	%p8, %r1, 2;
	mov.b32 	%r29, -1;
	vote.sync.ballot.b32 	%r15, %p8, %r29;
	@%p7 bra 	$L__BB3_13;
	shl.b32 	%r30, %r1, 2;
	mov.u32 	%r31, __smem;
	add.s32 	%r32, %r31, %r30;
	ld.shared.u32 	%r33, [%r32];
	redux.sync.add.s32 %r16, %r33, %r15;
	setp.ne.s32 	%p10, %r1, 0;
	@%p10 bra 	$L__BB3_13;
	cvta.to.global.u64 	%rd14, %rd3;
	mul.wide.u32 	%rd15, %r2, 4;
	add.s64 	%rd16, %rd14, %rd15;
	st.global.u32 	[%rd16], %r16;
$L__BB3_13:
	ret;

}
	// .globl	_Z16kernelMaskReduceIiLj32ELb1EEvPKT_PKbPS0_j
.visible .entry _Z16kernelMaskReduceIiLj32ELb1EEvPKT_PKbPS0_j(
	.param .u64 .ptr .align 1 _Z16kernelMaskReduceIiLj32ELb1EEvPKT_PKbPS0_j_param_0,
	.param .u64 .ptr .align 1 _Z16kernelMaskReduceIiLj32ELb1EEvPKT_PKbPS0_j_param_1,
	.param .u64 .ptr .align 1 _Z16kernelMaskReduceIiLj32ELb1EEvPKT_PKbPS0_j_param_2,
	.param .u32 _Z16kernelMaskReduceIiLj32ELb1EEvPKT_PKbPS0_j_param_3
)
{
	.reg .pred 	%p<10>;
	.reg .b16 	%rs<5>;
	.reg .b32 	%r<36>;
	.reg .b64 	%rd<17>;

	ld.param.u64 	%rd4, [_Z16kernelMaskReduceIiLj32ELb1EEvPKT_PKbPS0_j_param_0];
	ld.param.u64 	%rd5, [_Z16kernelMaskReduceIiLj32ELb1EEvPKT_PKbPS0_j_param_1];
	ld.param.u64 	%rd3, [_Z16kernelMaskReduceIiLj32ELb1EEvPKT_PKbPS0_j_param_2];
	ld.param.u32 	%r16, [_Z16kernelMaskReduceIiLj32ELb1EEvPKT_PKbPS0_j_param_3];
	cvta.to.global.u64 	%rd1, %rd4;
	cvta.to.global.u64 	%rd2, %rd5;
	mov.u32 	%r1, %tid.x;
	mov.u32 	%r2, %ctaid.x;
	shl.b32 	%r18, %r2, 6;
	add.s32 	%r31, %r18, %r1;
	setp.ge.u32 	%p1, %r31, %r16;
	mov.b32 	%r32, 0;
	@%p1 bra 	$L__BB4_8;
	mov.u32 	%r20, %nctaid.x;
	shl.b32 	%r4, %r20, 6;
	mov.b32 	%r32, 0;
$L__BB4_2:
	cvt.u64.u32 	%rd6, %r31;
	add.s64 	%rd7, %rd2, %rd6;
	ld.global.nc.u8 	%rs1, [%rd7];
	cvt.u16.u8 	%rs2, %rs1;
	setp.eq.s16 	%p2, %rs2, 0;
	@%p2 bra 	$L__BB4_4;
	mul.wide.u32 	%rd8, %r31, 4;
	add.s64 	%rd9, %rd1, %rd8;
	ld.global.nc.u32 	%r21, [%rd9];
	add.s32 	%r32, %r21, %r32;
$L__BB4_4:
	add.s32 	%r9, %r31, 32;
	setp.ge.u32 	%p3, %r9, %r16;
	@%p3 bra 	$L__BB4_7;
	cvt.u64.u32 	%rd10, %r9;
	add.s64 	%rd11, %rd2, %rd10;
	ld.global.nc.u8 	%rs3, [%rd11];
	cvt.u16.u8 	%rs4, %rs3;
	setp.eq.s16 	%p4, %rs4, 0;
	@%p4 bra 	$L__BB4_7;
	mul.wide.u32 	%rd12, %r9, 4;
	add.s64 	%rd13, %rd1, %rd12;
	ld.global.nc.u32 	%r22, [%rd13];
	add.s32 	%r32, %r22, %r32;
$L__BB4_7:
	add.s32 	%r31, %r31, %r4;
	setp.lt.u32 	%p5, %r31, %r16;
	@%p5 bra 	$L__BB4_2;
$L__BB4_8:
	mov.b32 	%r23, -1;
	redux.sync.add.s32 %r14, %r32, %r23;
	and.b32  	%r24, %r1, 31;
	setp.ne.s32 	%p6, %r24, 0;
	@%p6 bra 	$L__BB4_10;
	shr.u32 	%r25, %r1, 3;
	mov.u32 	%r26, __smem;
	add.s32 	%r27, %r26, %r25;
	st.shared.u32 	[%r27], %r14;
$L__BB4_10:
	bar.sync 	0;
	setp.ne.s32 	%p7, %r1, 0;
	setp.eq.s32 	%p8, %r1, 0;
	mov.b32 	%r28, -1;
	vote.sync.ballot.b32 	%r15, %p8, %r28;
	@%p7 bra 	$L__BB4_12;
	ld.shared.u32 	%r29, [__smem];
	redux.sync.add.s32 %r30, %r29, %r15;
	cvta.to.global.u64 	%rd14, %rd3;
	mul.wide.u32 	%rd15, %r2, 4;
	add.s64 	%rd16, %rd14, %rd15;
	st.global.u32 	[%rd16], %r30;
$L__BB4_12:
	ret;

}
	// .globl	_Z16kernelMaskReduceIiLj16ELb1EEvPKT_PKbPS0_j
.visible .entry _Z16kernelMaskReduceIiLj16ELb1EEvPKT_PKbPS0_j(
	.param .u64 .ptr .align 1 _Z16kernelMaskReduceIiLj16ELb1EEvPKT_PKbPS0_j_param_0,
	.param .u64 .ptr .align 1 _Z16kernelMaskReduceIiLj16ELb1EEvPKT_PKbPS0_j_param_1,
	.param .u64 .ptr .align 1 _Z16kernelMaskReduceIiLj16ELb1EEvPKT_PKbPS0_j_param_2,
	.param .u32 _Z16kernelMaskReduceIiLj16ELb1EEvPKT_PKbPS0_j_param_3
)
{
	.reg .pred 	%p<10>;
	.reg .b16 	%rs<5>;
	.reg .b32 	%r<36>;
	.reg .b64 	%rd<17>;

	ld.param.u64 	%rd4, [_Z16kernelMaskReduceIiLj16ELb1EEvPKT_PKbPS0_j_param_0];
	ld.param.u64 	%rd5, [_Z16kernelMaskReduceIiLj16ELb1EEvPKT_PKbPS0_j_param_1];
	ld.param.u64 	%rd3, [_Z16kernelMaskReduceIiLj16ELb1EEvPKT_PKbPS0_j_param_2];
	ld.param.u32 	%r16, [_Z16kernelMaskReduceIiLj16ELb1EEvPKT_PKbPS0_j_param_3];
	cvta.to.global.u64 	%rd1, %rd4;
	cvta.to.global.u64 	%rd2, %rd5;
	mov.u32 	%r1, %tid.x;
	mov.u32 	%r2, %ctaid.x;
	shl.b32 	%r18, %r2, 5;
	add.s32 	%r31, %r18, %r1;
	setp.ge.u32 	%p1, %r31, %r16;
	mov.b32 	%r32, 0;
	@%p1 bra 	$L__BB5_8;
	mov.u32 	%r20, %nctaid.x;
	shl.b32 	%r4, %r20, 5;
	mov.b32 	%r32, 0;
$L__BB5_2:
	cvt.u64.u32 	%rd6, %r31;
	add.s64 	%rd7, %rd2, %rd6;
	ld.global.nc.u8 	%rs1, [%rd7];
	cvt.u16.u8 	%rs2, %rs1;
	setp.eq.s16 	%p2, %rs2, 0;
	@%p2 bra 	$L__BB5_4;
	mul.wide.u32 	%rd8, %r31, 4;
	add.s64 	%rd9, %rd1, %rd8;
	ld.global.nc.u32 	%r21, [%rd9];
	add.s32 	%r32, %r21, %r32;
$L__BB5_4:
	add.s32 	%r9, %r31, 16;
	setp.ge.u32 	%p3, %r9, %r16;
	@%p3 bra 	$L__BB5_7;
	cvt.u64.u32 	%rd10, %r9;
	add.s64 	%rd11, %rd2, %rd10;
	ld.global.nc.u8 	%rs3, [%rd11];
	cvt.u16.u8 	%rs4, %rs3;
	setp.eq.s16 	%p4, %rs4, 0;
	@%p4 bra 	$L__BB5_7;
	mul.wide.u32 	%rd12, %r9, 4;
	add.s64 	%rd13, %rd1, %rd12;
	ld.global.nc.u32 	%r22, [%rd13];
	add.s32 	%r32, %r22, %r32;
$L__BB5_7:
	add.s32 	%r31, %r31, %r4;
	setp.lt.u32 	%p5, %r31, %r16;
	@%p5 bra 	$L__BB5_2;
$L__BB5_8:
	mov.b32 	%r23, 65535;
	redux.sync.add.s32 %r14, %r32, %r23;
	and.b32  	%r24, %r1, 31;
	setp.ne.s32 	%p6, %r24, 0;
	@%p6 bra 	$L__BB5_10;
	shr.u32 	%r25, %r1, 3;
	mov.u32 	%r26, __smem;
	add.s32 	%r27, %r26, %r25;
	st.shared.u32 	[%r27], %r14;
$L__BB5_10:
	bar.sync 	0;
	setp.ne.s32 	%p7, %r1, 0;
	setp.eq.s32 	%p8, %r1, 0;
	mov.b32 	%r28, 65535;
	vote.sync.ballot.b32 	%r15, %p8, %r28;
	@%p7 bra 	$L__BB5_12;
	ld.shared.u32 	%r29, [__smem];
	redux.sync.add.s32 %r30, %r29, %r15;
	cvta.to.global.u64 	%rd14, %rd3;
	mul.wide.u32 	%rd15, %r2, 4;
	add.s64 	%rd16, %rd14, %rd15;
	st.global.u32 	[%rd16], %r30;
$L__BB5_12:
	ret;

}
	// .globl	_Z16kernelMaskReduceIiLj8ELb1EEvPKT_PKbPS0_j
.visible .entry _Z16kernelMaskReduceIiLj8ELb1EEvPKT_PKbPS0_j(
	.param .u64 .ptr .align 1 _Z16kernelMaskReduceIiLj8ELb1EEvPKT_PKbPS0_j_param_0,
	.param .u64 .ptr .align 1 _Z16kernelMaskReduceIiLj8ELb1EEvPKT_PKbPS0_j_param_1,
	.param .u64 .ptr .align 1 _Z16kernelMaskReduceIiLj8ELb1EEvPKT_PKbPS0_j_param_2,
	.param .u32 _Z16kernelMaskReduceIiLj8ELb1EEvPKT_PKbPS0_j_param_3
)
{
	.reg .pred 	%p<10>;
	.reg .b16 	%rs<5>;
	.reg .b32 	%r<36>;
	.reg .b64 	%rd<17>;

	ld.param.u64 	%rd4, [_Z16kernelMaskReduceIiLj8ELb1EEvPKT_PKbPS0_j_param_0];
	ld.param.u64 	%rd5, [_Z16kernelMaskReduceIiLj8ELb1EEvPKT_PKbPS0_j_param_1];
	ld.param.u64 	%rd3, [_Z16kernelMaskReduceIiLj8ELb1EEvPKT_PKbPS0_j_param_2];
	ld.param.u32 	%r16, [_Z16kernelMaskReduceIiLj8ELb1EEvPKT_PKbPS0_j_param_3];
	cvta.to.global.u64 	%rd1, %rd4;
	cvta.to.global.u64 	%rd2, %rd5;
	mov.u32 	%r1, %tid.x;
	mov.u32 	%r2, %ctaid.x;
	shl.b32 	%r18, %r2, 4;
	add.s32 	%r31, %r18, %r1;
	setp.ge.u32 	%p1, %r31, %r16;
	mov.b32 	%r32, 0;
	@%p1 bra 	$L__BB6_8;
	mov.u32 	%r20, %nctaid.x;
	shl.b32 	%r4, %r20, 4;
	mov.b32 	%r32, 0;
$L__BB6_2:
	cvt.u64.u32 	%rd6, %r31;
	add.s64 	%rd7, %rd2, %rd6;
	ld.global.nc.u8 	%rs1, [%rd7];
	cvt.u16.u8 	%rs2, %rs1;
	setp.eq.s16 	%p2, %rs2, 0;
	@%p2 bra 	$L__BB6_4;
	mul.wide.u32 	%rd8, %r31, 4;
	add.s64 	%rd9, %rd1, %rd8;
	ld.global.nc.u32 	%r21, [%rd9];
	add.s32 	%r32, %r21, %r32;
$L__BB6_4:
	add.s32 	%r9, %r31, 8;
	setp.ge.u32 	%p3, %r9, %r16;
	@%p3 bra 	$L__BB6_7;
	cvt.u64.u32 	%rd10, %r9;
	add.s64 	%rd11, %rd2, %rd10;
	ld.global.nc.u8 	%rs3, [%rd11];
	cvt.u16.u8 	%rs4, %rs3;
	setp.eq.s16 	%p4, %rs4, 0;
	@%p4 bra 	$L__BB6_7;
	mul.wide.u32 	%rd12, %r9, 4;
	add.s64 	%rd13, %rd1, %rd12;
	ld.global.nc.u32 	%r22, [%rd13];
	add.s32 	%r32, %r22, %r32;
$L__BB6_7:
	add.s32 	%r31, %r31, %r4;
	setp.lt.u32 	%p5, %r31, %r16;
	@%p5 bra 	$L__BB6_2;
$L__BB6_8:
	mov.b32 	%r23, 255;
	redux.sync.add.s32 %r14, %r32, %r23;
	and.b32  	%r24, %r1, 31;
	setp.ne.s32 	%p6, %r24, 0;
	@%p6 bra 	$L__BB6_10;
	shr.u32 	%r25, %r1, 3;
	mov.u32 	%r26, __smem;
	add.s32 	%r27, %r26, %r25;
	st.shared.u32 	[%r27], %r14;
$L__BB6_10:
	bar.sync 	0;
	setp.ne.s32 	%p7, %r1, 0;
	setp.eq.s32 	%p8, %r1, 0;
	mov.b32 	%r28, 255;
	vote.sync.ballot.b32 	%r15, %p8, %r28;
	@%p7 bra 	$L__BB6_12;
	ld.shared.u32 	%r29, [__smem];
	redux.sync.add.s32 %r30, %r29, %r15;
	cvta.to.global.u64 	%rd14, %rd3;
	mul.wide.u32 	%rd15, %r2, 4;
	add.s64 	%rd16, %rd14, %rd15;
	st.global.u32 	[%rd16], %r30;
$L__BB6_12:
	ret;

}
	// .globl	_Z16kernelMaskReduceIiLj4ELb1EEvPKT_PKbPS0_j
.visible .entry _Z16kernelMaskReduceIiLj4ELb1EEvPKT_PKbPS0_j(
	.param .u64 .ptr .align 1 _Z16kernelMaskReduceIiLj4ELb1EEvPKT_PKbPS0_j_param_0,
	.param .u64 .ptr .align 1 _Z16kernelMaskReduceIiLj4ELb1EEvPKT_PKbPS0_j_param_1,
	.param .u64 .ptr .align 1 _Z16kernelMaskReduceIiLj4ELb1EEvPKT_PKbPS0_j_param_2,
	.param .u32 _Z16kernelMaskReduceIiLj4ELb1EEvPKT_PKbPS0_j_param_3
)
{
	.reg .pred 	%p<10>;
	.reg .b16 	%rs<5>;
	.reg .b32 	%r<36>;
	.reg .b64 	%rd<17>;

	ld.param.u64 	%rd4, [_Z16kernelMaskReduceIiLj4ELb1EEvPKT_PKbPS0_j_param_0];
	ld.param.u64 	%rd5, [_Z16kernelMaskReduceIiLj4ELb1EEvPKT_PKbPS0_j_param_1];
	ld.param.u64 	%rd3, [_Z16kernelMaskReduceIiLj4ELb1EEvPKT_PKbPS0_j_param_2];
	ld.param.u32 	%r16, [_Z16kernelMaskReduceIiLj4ELb1EEvPKT_PKbPS0_j_param_3];
	cvta.to.global.u64 	%rd1, %rd4;
	cvta.to.global.u64 	%rd2, %rd5;
	mov.u32 	%r1, %tid.x;
	mov.u32 	%r2, %ctaid.x;
	shl.b32 	%r18, %r2, 3;
	add.s32 	%r31, %r18, %r1;
	setp.ge.u32 	%p1, %r31, %r16;
	mov.b32 	%r32, 0;
	@%p1 bra 	$L__BB7_8;
	mov.u32 	%r20, %nctaid.x;
	shl.b32 	%r4, %r20, 3;
	mov.b32 	%r32, 0;
$L__BB7_2:
	cvt.u64.u32 	%rd6, %r31;
	add.s64 	%rd7, %rd2, %rd6;
	ld.global.nc.u8 	%rs1, [%rd7];
	cvt.u16.u8 	%rs2, %rs1;
	setp.eq.s16 	%p2, %rs2, 0;
	@%p2 bra 	$L__BB7_4;
	mul.wide.u32 	%rd8, %r31, 4;
	add.s64 	%rd9, %rd1, %rd8;
	ld.global.nc.u32 	%r21, [%rd9];
	add.s32 	%r32, %r21, %r32;
$L__BB7_4:
	add.s32 	%r9, %r31, 4;
	setp.ge.u32 	%p3, %r9, %r16;
	@%p3 bra 	$L__BB7_7;
	cvt.u64.u32 	%rd10, %r9;
	add.s64 	%rd11, %rd2, %rd10;
	ld.global.nc.u8 	%rs3, [%rd11];
	cvt.u16.u8 	%rs4, %rs3;
	setp.eq.s16 	%p4, %rs4, 0;
	@%p4 bra 	$L__BB7_7;
	mul.wide.u32 	%rd12, %r9, 4;
	add.s64 	%rd13, %rd1, %rd12;
	ld.global.nc.u32 	%r22, [%rd13];
	add.s32 	%r32, %r22, %r32;
$L__BB7_7:
	add.s32 	%r31, %r31, %r4;
	setp.lt.u32 	%p5, %r31, %r16;
	@%p5 bra 	$L__BB7_2;
$L__BB7_8:
	mov.b32 	%r23, 15;
	redux.sync.add.s32 %r14, %r32, %r23;
	and.b32  	%r24, %r1, 31;
	setp.ne.s32 	%p6, %r24, 0;
	@%p6 bra 	$L__BB7_10;
	shr.u32 	%r25, %r1, 3;
	mov.u32 	%r26, __smem;
	add.s32 	%r27, %r26, %r25;
	st.shared.u32 	[%r27], %r14;
$L__BB7_10:
	bar.sync 	0;
	setp.ne.s32 	%p7, %r1, 0;
	setp.eq.s32 	%p8, %r1, 0;
	mov.b32 	%r28, 15;
	vote.sync.ballot.b32 	%r15, %p8, %r28;
	@%p7 bra 	$L__BB7_12;
	ld.shared.u32 	%r29, [__smem];
	redux.sync.add.s32 %r30, %r29, %r15;
	cvta.to.global.u64 	%rd14, %rd3;
	mul.wide.u32 	%rd15, %r2, 4;
	add.s64 	%rd16, %rd14, %rd15;
	st.global.u32 	[%rd16], %r30;
$L__BB7_12:
	ret;

}
	// .globl	_Z16kernelMaskReduceIiLj2ELb1EEvPKT_PKbPS0_j
.visible .entry _Z16kernelMaskReduceIiLj2ELb1EEvPKT_PKbPS0_j(
	.param .u64 .ptr .align 1 _Z16kernelMaskReduceIiLj2ELb1EEvPKT_PKbPS0_j_param_0,
	.param .u64 .ptr .align 1 _Z16kernelMaskReduceIiLj2ELb1EEvPKT_PKbPS0_j_param_1,
	.param .u64 .ptr .align 1 _Z16kernelMaskReduceIiLj2ELb1EEvPKT_PKbPS0_j_param_2,
	.param .u32 _Z16kernelMaskReduceIiLj2ELb1EEvPKT_PKbPS0_j_param_3
)
{
	.reg .pred 	%p<10>;
	.reg .b16 	%rs<5>;
	.reg .b32 	%r<36>;
	.reg .b64 	%rd<17>;

	ld.param.u64 	%rd4, [_Z16kernelMaskReduceIiLj2ELb1EEvPKT_PKbPS0_j_param_0];
	ld.param.u64 	%rd5, [_Z16kernelMaskReduceIiLj2ELb1EEvPKT_PKbPS0_j_param_1];
	ld.param.u64 	%rd3, [_Z16kernelMaskReduceIiLj2ELb1EEvPKT_PKbPS0_j_param_2];
	ld.param.u32 	%r16, [_Z16kernelMaskReduceIiLj2ELb1EEvPKT_PKbPS0_j_param_3];
	cvta.to.global.u64 	%rd1, %rd4;
	cvta.to.global.u64 	%rd2, %rd5;
	mov.u32 	%r1, %tid.x;
	mov.u32 	%r2, %ctaid.x;
	shl.b32 	%r18, %r2, 2;
	add.s32 	%r31, %r18, %r1;
	setp.ge.u32 	%p1, %r31, %r16;
	mov.b32 	%r32, 0;
	@%p1 bra 	$L__BB8_8;
	mov.u32 	%r20, %nctaid.x;
	shl.b32 	%r4, %r20, 2;
	mov.b32 	%r32, 0;
$L__BB8_2:
	cvt.u64.u32 	%rd6, %r31;
	add.s64 	%rd7, %rd2, %rd6;
	ld.global.nc.u8 	%rs1, [%rd7];
	cvt.u16.u8 	%rs2, %rs1;
	setp.eq.s16 	%p2, %rs2, 0;
	@%p2 bra 	$L__BB8_4;
	mul.wide.u32 	%rd8, %r31, 4;
	add.s64 	%rd9, %rd1, %rd8;
	ld.global.nc.u32 	%r21, [%rd9];
	add.s32 	%r32, %r21, %r32;
$L__BB8_4:
	add.s32 	%r9, %r31, 2;
	setp.ge.u32 	%p3, %r9, %r16;
	@%p3 bra 	$L__BB8_7;
	cvt.u64.u32 	%rd10, %r9;
	add.s64 	%rd11, %rd2, %rd10;
	ld.global.nc.u8 	%rs3, [%rd11];
	cvt.u16.u8 	%rs4, %rs3;
	setp.eq.s16 	%p4, %rs4, 0;
	@%p4 bra 	$L__BB8_7;
	mul.wide.u32 	%rd12, %r9, 4;
	add.s64 	%rd13, %rd1, %rd12;
	ld.global.nc.u32 	%r22, [%rd13];
	add.s32 	%r32, %r22, %r32;
$L__BB8_7:
	add.s32 	%r31, %r31, %r4;
	setp.lt.u32 	%p5, %r31, %r16;
	@%p5 bra 	$L__BB8_2;
$L__BB8_8:
	mov.b32 	%r23, 3;
	redux.sync.add.s32 %r14, %r32, %r23;
	and.b32  	%r24, %r1, 31;
	setp.ne.s32 	%p6, %r24, 0;
	@%p6 bra 	$L__BB8_10;
	shr.u32 	%r25, %r1, 3;
	mov.u32 	%r26, __smem;
	add.s32 	%r27, %r26, %r25;
	st.shared.u32 	[%r27], %r14;
$L__BB8_10:
	bar.sync 	0;
	setp.ne.s32 	%p7, %r1, 0;
	setp.eq.s32 	%p8, %r1, 0;
	mov.b32 	%r28, 3;
	vote.sync.ballot.b32 	%r15, %p8, %r28;
	@%p7 bra 	$L__BB8_12;
	ld.shared.u32 	%r29, [__smem];
	redux.sync.add.s32 %r30, %r29, %r15;
	cvta.to.global.u64 	%rd14, %rd3;
	mul.wide.u32 	%rd15, %r2, 4;
	add.s64 	%rd16, %rd14, %rd15;
	st.global.u32 	[%rd16], %r30;
$L__BB8_12:
	ret;

}
	// .globl	_Z16kernelMaskReduceIiLj1ELb1EEvPKT_PKbPS0_j
.visible .entry _Z16kernelMaskReduceIiLj1ELb1EEvPKT_PKbPS0_j(
	.param .u64 .ptr .align 1 _Z16kernelMaskReduceIiLj1ELb1EEvPKT_PKbPS0_j_param_0,
	.param .u64 .ptr .align 1 _Z16kernelMaskReduceIiLj1ELb1EEvPKT_PKbPS0_j_param_1,
	.param .u64 .ptr .align 1 _Z16kernelMaskReduceIiLj1ELb1EEvPKT_PKbPS0_j_param_2,
	.param .u32 _Z16kernelMaskReduceIiLj1ELb1EEvPKT_PKbPS0_j_param_3
)
{
	.reg .pred 	%p<10>;
	.reg .b16 	%rs<5>;
	.reg .b32 	%r<36>;
	.reg .b64 	%rd<13>;

	ld.param.u64 	%rd5, [_Z16kernelMaskReduceIiLj1ELb1EEvPKT_PKbPS0_j_param_0];
	ld.param.u64 	%rd6, [_Z16kernelMaskReduceIiLj1ELb1EEvPKT_PKbPS0_j_param_1];
	ld.param.u64 	%rd7, [_Z16kernelMaskReduceIiLj1ELb1EEvPKT_PKbPS0_j_param_2];
	ld.param.u32 	%r15, [_Z16kernelMaskReduceIiLj1ELb1EEvPKT_PKbPS0_j_param_3];
	mov.u32 	%r1, %tid.x;
	mov.u32 	%r2, %ctaid.x;
	shl.b32 	%r17, %r2, 1;
	add.s32 	%r31, %r17, %r1;
	setp.ge.u32 	%p1, %r31, %r15;
	mov.b32 	%r32, 0;
	@%p1 bra 	$L__BB9_8;
	mov.u32 	%r19, %nctaid.x;
	shl.b32 	%r4, %r19, 1;
	cvta.to.global.u64 	%rd1, %rd6;
	cvta.to.global.u64 	%rd2, %rd5;
	mov.b32 	%r32, 0;
$L__BB9_2:
	cvt.u64.u32 	%rd8, %r31;
	add.s64 	%rd3, %rd1, %rd8;
	ld.global.nc.u8 	%rs1, [%rd3];
	cvt.u16.u8 	%rs2, %rs1;
	setp.eq.s16 	%p2, %rs2, 0;
	mul.wide.u32 	%rd9, %r31, 4;
	add.s64 	%rd4, %rd2, %rd9;
	@%p2 bra 	$L__BB9_4;
	ld.global.nc.u32 	%r20, [%rd4];
	add.s32 	%r32, %r20, %r32;
$L__BB9_4:
	add.s32 	%r21, %r31, 1;
	setp.ge.u32 	%p3, %r21, %r15;
	@%p3 bra 	$L__BB9_7;
	ld.global.nc.u8 	%rs3, [%rd3+1];
	cvt.u16.u8 	%rs4, %rs3;
	setp.eq.s16 	%p4, %rs4, 0;
	@%p4 bra 	$L__BB9_7;
	ld.global.nc.u32 	%r22, [%rd4+4];
	add.s32 	%r32, %r22, %r32;
$L__BB9_7:
	add.s32 	%r31, %r31, %r4;
	setp.lt.u32 	%p5, %r31, %r15;
	@%p5 bra 	$L__BB9_2;
$L__BB9_8:
	mov.b32 	%r23, 1;
	redux.sync.add.s32 %r13, %r32, %r23;
	and.b32  	%r24, %r1, 31;
	setp.ne.s32 	%p6, %r24, 0;
	@%p6 bra 	$L__BB9_10;
	shr.u32 	%r25, %r1, 3;
	mov.u32 	%r26, __smem;
	add.s32 	%r27, %r26, %r25;
	st.shared.u32 	[%r27], %r13;
$L__BB9_10:
	bar.sync 	0;
	setp.ne.s32 	%p7, %r1, 0;
	setp.eq.s32 	%p8, %r1, 0;
	mov.b32 	%r28, 1;
	vote.sync.ballot.b32 	%r14, %p8, %r28;
	@%p7 bra 	$L__BB9_12;
	ld.shared.u32 	%r29, [__smem];
	redux.sync.add.s32 %r30, %r29, %r14;
	cvta.to.global.u64 	%rd10, %rd7;
	mul.wide.u32 	%rd11, %r2, 4;
	add.s64 	%rd12, %rd10, %rd11;
	st.global.u32 	[%rd12], %r30;
$L__BB9_12:
	ret;

}
	// .globl	_Z16kernelMaskReduceIiLj512ELb0EEvPKT_PKbPS0_j
.visible .entry _Z16kernelMaskReduceIiLj512ELb0EEvPKT_PKbPS0_j(
	.param .u64 .ptr .align 1 _Z16kernelMaskReduceIiLj512ELb0EEvPKT_PKbPS0_j_param_0,
	.param .u64 .ptr .align 1 _Z16kernelMaskReduceIiLj512ELb0EEvPKT_PKbPS0_j_param_1,
	.param .u64 .ptr .align 1 _Z16kernelMaskReduceIiLj512ELb0EEvPKT_PKbPS0_j_param_2,
	.param .u32 _Z16kernelMaskReduceIiLj512ELb0EEvPKT_PKbPS0_j_param_3
)
{
	.reg .pred 	%p<9>;
	.reg .b16 	%rs<3>;
	.reg .b32 	%r<34>;
	.reg .b64 	%rd<13>;

	ld.param.u64 	%rd3, [_Z16kernelMaskReduceIiLj512ELb0EEvPKT_PKbPS0_j_param_0];
	ld.param.u64 	%rd4, [_Z16kernelMaskReduceIiLj512ELb0EEvPKT_PKbPS0_j_param_1];
	ld.param.u64 	%rd5, [_Z16kernelMaskReduceIiLj512ELb0EEvPKT_PKbPS0_j_param_2];
	ld.param.u32 	%r14, [_Z16kernelMaskReduceIiLj512ELb0EEvPKT_PKbPS0_j_param_3];
	mov.u32 	%r1, %tid.x;
	mov.u32 	%r2, %ctaid.x;
	shl.b32 	%r16, %r2, 9;
	add.s32 	%r30, %r16, %r1;
	setp.ge.u32 	%p1, %r30, %r14;
	mov.b32 	%r32, 0;
	@%p1 bra 	$L__BB10_5;
	mov.u32 	%r18, %nctaid.x;
	shl.b32 	%r4, %r18, 9;
	cvta.to.global.u64 	%rd1, %rd4;
	cvta.to.global.u64 	%rd2, %rd3;
	mov.b32 	%r32, 0;
$L__BB10_2:
	cvt.u64.u32 	%rd6, %r30;
	add.s64 	%rd7, %rd1, %rd6;
	ld.global.nc.u8 	%rs1, [%rd7];
	cvt.u16.u8 	%rs2, %rs1;
	setp.eq.s16 	%p2, %rs2, 0;
	@%p2 bra 	$L__BB10_4;
	mul.wide.u32 	%rd8, %r30, 4;
	add.s64 	%rd9, %rd2, %rd8;
	ld.global.nc.u32 	%r19, [%rd9];
	add.s32 	%r32, %r19, %r32;
$L__BB10_4:
	add.s32 	%r30, %r30, %r4;
	setp.lt.u32 	%p3, %r30, %r14;
	@%p3 bra 	$L__BB10_2;
$L__BB10_5:
	mov.b32 	%r20, -1;
	redux.sync.add.s32 %r11, %r32, %r20;
	and.b32  	%r21, %r1, 31;
	setp.ne.s32 	%p4, %r21, 0;
	@%p4 bra 	$L__BB10_7;
	shr.u32 	%r22, %r1, 3;
	mov.u32 	%r23, __smem;
	add.s32 	%r24, %r23, %r22;
	st.shared.u32 	[%r24], %r11;
$L__BB10_7:
	bar.sync 	0;
	setp.gt.u32 	%p5, %r1, 15;
	setp.lt.u32 	%p6, %r1, 16;
	mov.b32 	%r25, -1;
	vote.sync.ballot.b32 	%r12, %p6, %r25;
	@%p5 bra 	$L__BB10_10;
	shl.b32 	%r26, %r1, 2;
	mov.u32 	%r27, __smem;
	add.s32 	%r28, %r27, %r26;
	ld.shared.u32 	%r29, [%r28];
	redux.sync.add.s32 %r13, %r29, %r12;
	setp.ne.s32 	%p8, %r1, 0;
	@%p8 bra 	$L__BB10_10;
	cvta.to.global.u64 	%rd10, %rd5;
	mul.wide.u32 	%rd11, %r2, 4;
	add.s64 	%rd12, %rd10, %rd11;
	st.global.u32 	[%rd12], %r13;
$L__BB10_10:
	ret;

}
	// .globl	_Z16kernelMaskReduceIiLj256ELb0EEvPKT_PKbPS0_j
.visible .entry _Z16kernelMaskReduceIiLj256ELb0EEvPKT_PKbPS0_j(
	.param .u64 .ptr .align 1 _Z16kernelMaskReduceIiLj256ELb0EEvPKT_PKbPS0_j_param_0,
	.param .u64 .ptr .align 1 _Z16kernelMaskReduceIiLj256ELb0EEvPKT_PKbPS0_j_param_1,
	.param .u64 .ptr .align 1 _Z16kernelMaskReduceIiLj256ELb0EEvPKT_PKbPS0_j_param_2,
	.param .u32 _Z16kernelMaskReduceIiLj256ELb0EEvPKT_PKbPS0_j_param_3
)
{
	.reg .pred 	%p<9>;
	.reg .b16 	%rs<3>;
	.reg .b32 	%r<34>;
	.reg .b64 	%rd<13>;

	ld.param.u64 	%rd3, [_Z16kernelMaskReduceIiLj256ELb0EEvPKT_PKbPS0_j_param_0];
	ld.param.u64 	%rd4, [_Z16kernelMaskReduceIiLj256ELb0EEvPKT_PKbPS0_j_param_1];
	ld.param.u64 	%rd5, [_Z16kernelMaskReduceIiLj256ELb0EEvPKT_PKbPS0_j_param_2];
	ld.param.u32 	%r14, [_Z16kernelMaskReduceIiLj256ELb0EEvPKT_PKbPS0_j_param_3];
	mov.u32 	%r1, %tid.x;
	mov.u32 	%r2, %ctaid.x;
	shl.b32 	%r16, %r2, 8;
	add.s32 	%r30, %r16, %r1;
	setp.ge.u32 	%p1, %r30, %r14;
	mov.b32 	%r32, 0;
	@%p1 bra 	$L__BB11_5;
	mov.u32 	%r18, %nctaid.x;
	shl.b32 	%r4, %r18, 8;
	cvta.to.global.u64 	%rd1, %rd4;
	cvta.to.global.u64 	%rd2, %rd3;
	mov.b32 	%r32, 0;
$L__BB11_2:
	cvt.u64.u32 	%rd6, %r30;
	add.s64 	%rd7, %rd1, %rd6;
	ld.global.nc.u8 	%rs1, [%rd7];
	cvt.u16.u8 	%rs2, %rs1;
	setp.eq.s16 	%p2, %rs2, 0;
	@%p2 bra 	$L__BB11_4;
	mul.wide.u32 	%rd8, %r30, 4;
	add.s64 	%rd9, %rd2, %rd8;
	ld.global.nc.u32 	%r19, [%rd9];
	add.s32 	%r32, %r19, %r32;
$L__BB11_4:
	add.s32 	%r30, %r30, %r4;
	setp.lt.u32 	%p3, %r30, %r14;
	@%p3 bra 	$L__BB11_2;
$L__BB11_5:
	mov.b32 	%r20, -1;
	redux.sync.add.s32 %r11, %r32, %r20;
	and.b32  	%r21, %r1, 31;
	setp.ne.s32 	%p4, %r21, 0;
	@%p4 bra 	$L__BB11_7;
	shr.u32 	%r22, %r1, 3;
	mov.u32 	%r23, __smem;
	add.s32 	%r24, %r23, %r22;
	st.shared.u32 	[%r24], %r11;
$L__BB11_7:
	bar.sync 	0;
	setp.gt.u32 	%p5, %r1, 7;
	setp.lt.u32 	%p6, %r1, 8;
	mov.b32 	%r25, -1;
	vote.sync.ballot.b32 	%r12, %p6, %r25;
	@%p5 bra 	$L__BB11_10;
	shl.b32 	%r26, %r1, 2;
	mov.u32 	%r27, __smem;
	add.s32 	%r28, %r27, %r26;
	ld.shared.u32 	%r29, [%r28];
	redux.sync.add.s32 %r13, %r29, %r12;
	setp.ne.s32 	%p8, %r1, 0;
	@%p8 bra 	$L__BB11_10;
	cvta.to.global.u64 	%rd10, %rd5;
	mul.wide.u32 	%rd11, %r2, 4;
	add.s64 	%rd12, %rd10, %rd11;
	st.global.u32 	[%rd12], %r13;
$L__BB11_10:
	ret;

}
	// .globl	_Z16kernelMaskReduceIiLj128ELb0EEvPKT_PKbPS0_j
.visible .entry _Z16kernelMaskReduceIiLj128ELb0EEvPKT_PKbPS0_j(
	.param .u64 .ptr .align 1 _Z16kernelMaskReduceIiLj128ELb0EEvPKT_PKbPS0_j_param_0,
	.param .u64 .ptr .align 1 _Z16kernelMaskReduceIiLj128ELb0EEvPKT_PKbPS0_j_param_1,
	.param .u64 .ptr .align 1 _Z16kernelMaskReduceIiLj128ELb0EEvPKT_PKbPS0_j_param_2,
	.param .u32 _Z16kernelMaskReduceIiLj128ELb0EEvPKT_PKbPS0_j_param_3
)
{
	.reg .pred 	%p<9>;
	.reg .b16 	%rs<3>;
	.reg .b32 	%r<34>;
	.reg .b64 	%rd<13>;

	ld.param.u64 	%rd3, [_Z16kernelMaskReduceIiLj128ELb0EEvPKT_PKbPS0_j_param_0];
	ld.param.u64 	%rd4, [_Z16kernelMaskReduceIiLj128ELb0EEvPKT_PKbPS0_j_param_1];
	ld.param.u64 	%rd5, [_Z16kernelMaskReduceIiLj128ELb0EEvPKT_PKbPS0_j_param_2];
	ld.param.u32 	%r14, [_Z16kernelMaskReduceIiLj128ELb0EEvPKT_PKbPS0_j_param_3];
	mov.u32 	%r1, %tid.x;
	mov.u32 	%r2, %ctaid.x;
	shl.b32 	%r16, %r2, 7;
	add.s32 	%r30, %r16, %r1;
	setp.ge.u32 	%p1, %r30, %r14;
	mov.b32 	%r32, 0;
	@%p1 bra 	$L__BB12_5;
	mov.u32 	%r18, %nctaid.x;
	shl.b32 	%r4, %r18, 7;
	cvta.to.global.u64 	%rd1, %rd4;
	cvta.to.global.u64 	%rd2, %rd3;
	mov.b32 	%r32, 0;
$L__BB12_2:
	cvt.u64.u32 	%rd6, %r30;
	add.s64 	%rd7, %rd1, %rd6;
	ld.global.nc.u8 	%rs1, [%rd7];
	cvt.u16.u8 	%rs2, %rs1;
	setp.eq.s16 	%p2, %rs2, 0;
	@%p2 bra 	$L__BB12_4;
	mul.wide.u32 	%rd8, %r30, 4;
	add.s64 	%rd9, %rd2, %rd8;
	ld.global.nc.u32 	%r19, [%rd9];
	add.s32 	%r32, %r19, %r32;
$L__BB12_4:
	add.s32 	%r30, %r30, %r4;
	setp.lt.u32 	%p3, %r30, %r14;
	@%p3 bra 	$L__BB12_2;
$L__BB12_5:
	mov.b32 	%r20, -1;
	redux.sync.add.s32 %r11, %r32, %r20;
	and.b32  	%r21, %r1, 31;
	setp.ne.s32 	%p4, %r21, 0;
	@%p4 bra 	$L__BB12_7;
	shr.u32 	%r22, %r1, 3;
	mov.u32 	%r23, __smem;
	add.s32 	%r24, %r23, %r22;
	st.shared.u32 	[%r24], %r11;
$L__BB12_7:
	bar.sync 	0;
	setp.gt.u32 	%p5, %r1, 3;
	setp.lt.u32 	%p6, %r1, 4;
	mov.b32 	%r25, -1;
	vote.sync.ballot.b32 	%r12, %p6, %r25;
	@%p5 bra 	$L__BB12_10;
	shl.b32 	%r26, %r1, 2;
	mov.u32 	%r27, __smem;
	add.s32 	%r28, %r27, %r26;
	ld.shared.u32 	%r29, [%r28];
	redux.sync.add.s32 %r13, %r29, %r12;
	setp.ne.s32 	%p8, %r1, 0;
	@%p8 bra 	$L__BB12_10;
	cvta.to.global.u64 	%rd10, %rd5;
	mul.wide.u32 	%rd11, %r2, 4;
	add.s64 	%rd12, %rd10, %rd11;
	st.global.u32 	[%rd12], %r13;
$L__BB12_10:
	ret;

}
	// .globl	_Z16kernelMaskReduceIiLj64ELb0EEvPKT_PKbPS0_j
.visible .entry _Z16kernelMaskReduceIiLj64ELb0EEvPKT_PKbPS0_j(
	.param .u64 .ptr .align 1 _Z16kernelMaskReduceIiLj64ELb0EEvPKT_PKbPS0_j_param_0,
	.param .u64 .ptr .align 1 _Z16kernelMaskReduceIiLj64ELb0EEvPKT_PKbPS0_j_param_1,
	.param .u64 .ptr .align 1 _Z16kernelMaskReduceIiLj64ELb0EEvPKT_PKbPS0_j_param_2,
	.param .u32 _Z16kernelMaskReduceIiLj64ELb0EEvPKT_PKbPS0_j_param_3
)
{
	.reg .pred 	%p<9>;
	.reg .b16 	%rs<3>;
	.reg .b32 	%r<34>;
	.reg .b64 	%rd<13>;

	ld.param.u64 	%rd3, [_Z16kernelMaskReduceIiLj64ELb0EEvPKT_PKbPS0_j_param_0];
	ld.param.u64 	%rd4, [_Z16kernelMaskReduceIiLj64ELb0EEvPKT_PKbPS0_j_param_1];
	ld.param.u64 	%rd5, [_Z16kernelMaskReduceIiLj64ELb0EEvPKT_PKbPS0_j_param_2];
	ld.param.u32 	%r14, [_Z16kernelMaskReduceIiLj64ELb0EEvPKT_PKbPS0_j_param_3];
	mov.u32 	%r1, %tid.x;
	mov.u32 	%r2, %ctaid.x;
	shl.b32 	%r16, %r2, 6;
	add.s32 	%r30, %r16, %r1;
	setp.ge.u32 	%p1, %r30, %r14;
	mov.b32 	%r32, 0;
	@%p1 bra 	$L__BB13_5;
	mov.u32 	%r18, %nctaid.x;
	shl.b32 	%r4, %r18, 6;
	cvta.to.global.u64 	%rd1, %rd4;
	cvta.to.global.u64 	%rd2, %rd3;
	mov.b32 	%r32, 0;
$L__BB13_2:
	cvt.u64.u32 	%rd6, %r30;
	add.s64 	%rd7, %rd1, %rd6;
	ld.global.nc.u8 	%rs1, [%rd7];
	cvt.u16.u8 	%rs2, %rs1;
	setp.eq.s16 	%p2, %rs2, 0;
	@%p2 bra 	$L__BB13_4;
	mul.wide.u32 	%rd8, %r30, 4;
	add.s64 	%rd9, %rd2, %rd8;
	ld.global.nc.u32 	%r19, [%rd9];
	add.s32 	%r32, %r19, %r32;
$L__BB13_4:
	add.s32 	%r30, %r30, %r4;
	setp.lt.u32 	%p3, %r30, %r14;
	@%p3 bra 	$L__BB13_2;
$L__BB13_5:
	mov.b32 	%r20, -1;
	redux.sync.add.s32 %r11, %r32, %r20;
	and.b32  	%r21, %r1, 31;
	setp.ne.s32 	%p4, %r21, 0;
	@%p4 bra 	$L__BB13_7;
	shr.u32 	%r22, %r1, 3;
	mov.u32 	%r23, __smem;
	add.s32 	%r24, %r23, %r22;
	st.shared.u32 	[%r24], %r11;
$L__BB13_7:
	bar.sync 	0;
	setp.gt.u32 	%p5, %r1, 1;
	setp.lt.u32 	%p6, %r1, 2;
	mov.b32 	%r25, -1;
	vote.sync.ballot.b32 	%r12, %p6, %r25;
	@%p5 bra 	$L__BB13_10;
	shl.b32 	%r26, %r1, 2;
	mov.u32 	%r27, __smem;
	add.s32 	%r28, %r27, %r26;
	ld.shared.u32 	%r29, [%r28];
	redux.sync.add.s32 %r13, %r29, %r12;
	setp.ne.s32 	%p8, %r1, 0;
	@%p8 bra 	$L__BB13_10;
	cvta.to.global.u64 	%rd10, %rd5;
	mul.wide.u32 	%rd11, %r2, 4;
	add.s64 	%rd12, %rd10, %rd11;
	st.global.u32 	[%rd12], %r13;
$L__BB13_10:
	ret;

}
	// .globl	_Z16kernelMaskReduceIiLj32ELb0EEvPKT_PKbPS0_j
.visible .entry _Z16kernelMaskReduceIiLj32ELb0EEvPKT_PKbPS0_j(
	.param .u64 .ptr .align 1 _Z16kernelMaskReduceIiLj32ELb0EEvPKT_PKbPS0_j_param_0,
	.param .u64 .ptr .align 1 _Z16kernelMaskReduceIiLj32ELb0EEvPKT_PKbPS0_j_param_1,
	.param .u64 .ptr .align 1 _Z16kernelMaskReduceIiLj32ELb0EEvPKT_PKbPS0_j_param_2,
	.param .u32 _Z16kernelMaskReduceIiLj32ELb0EEvPKT_PKbPS0_j_param_3
)
{
	.reg .pred 	%p<8>;
	.reg .b16 	%rs<3>;
	.reg .b32 	%r<31>;
	.reg .b64 	%rd<13>;

	ld.param.u64 	%rd3, [_Z16kernelMaskReduceIiLj32ELb0EEvPKT_PKbPS0_j_param_0];
	ld.param.u64 	%rd4, [_Z16kernelMaskReduceIiLj32ELb0EEvPKT_PKbPS0_j_param_1];
	ld.param.u64 	%rd5, [_Z16kernelMaskReduceIiLj32ELb0EEvPKT_PKbPS0_j_param_2];
	ld.param.u32 	%r13, [_Z16kernelMaskReduceIiLj32ELb0EEvPKT_PKbPS0_j_param_3];
	mov.u32 	%r1, %tid.x;
	mov.u32 	%r2, %ctaid.x;
	shl.b32 	%r15, %r2, 5;
	add.s32 	%r27, %r15, %r1;
	setp.ge.u32 	%p1, %r27, %r13;
	mov.b32 	%r29, 0;
	@%p1 bra 	$L__BB14_5;
	mov.u32 	%r17, %nctaid.x;
	shl.b32 	%r4, %r17, 5;
	cvta.to.global.u64 	%rd1, %rd4;
	cvta.to.global.u64 	%rd2, %rd3;
	mov.b32 	%r29, 0;
$L__BB14_2:
	cvt.u64.u32 	%rd6, %r27;
	add.s64 	%rd7, %rd1, %rd6;
	ld.global.nc.u8 	%rs1, [%rd7];
	cvt.u16.u8 	%rs2, %rs1;
	setp.eq.s16 	%p2, %rs2, 0;
	@%p2 bra 	$L__BB14_4;
	mul.wide.u32 	%rd8, %r27, 4;
	add.s64 	%rd9, %rd2, %rd8;
	ld.global.nc.u32 	%r18, [%rd9];
	add.s32 	%r29, %r18, %r29;
$L__BB14_4:
	add.s32 	%r27, %r27, %r4;
	setp.lt.u32 	%p3, %r27, %r13;
	@%p3 bra 	$L__BB14_2;
$L__BB14_5:
	mov.b32 	%r19, -1;
	redux.sync.add.s32 %r11, %r29, %r19;
	and.b32  	%r20, %r1, 31;
	setp.ne.s32 	%p4, %r20, 0;
	@%p4 bra 	$L__BB14_7;
	shr.u32 	%r21, %r1, 3;
	mov.u32 	%r22, __smem;
	add.s32 	%r23, %r22, %r21;
	st.shared.u32 	[%r23], %r11;
$L__BB14_7:
	bar.sync 	0;
	setp.ne.s32 	%p5, %r1, 0;
	setp.eq.s32 	%p6, %r1, 0;
	mov.b32 	%r24, -1;
	vote.sync.ballot.b32 	%r12, %p6, %r24;
	@%p5 bra 	$L__BB14_9;
	ld.shared.u32 	%r25, [__smem];
	redux.sync.add.s32 %r26, %r25, %r12;
	cvta.to.global.u64 	%rd10, %rd5;
	mul.wide.u32 	%rd11, %r2, 4;
	add.s64 	%rd12, %rd10, %rd11;
	st.global.u32 	[%rd12], %r26;
$L__BB14_9:
	ret;

}
	// .globl	_Z16kernelMaskReduceIiLj16ELb0EEvPKT_PKbPS0_j
.visible .entry _Z16kernelMaskReduceIiLj16ELb0EEvPKT_PKbPS0_j(
	.param .u64 .ptr .align 1 _Z16kernelMaskReduceIiLj16ELb0EEvPKT_PKbPS0_j_param_0,
	.param .u64 .ptr .align 1 _Z16kernelMaskReduceIiLj16ELb0EEvPKT_PKbPS0_j_param_1,
	.param .u64 .ptr .align 1 _Z16kernelMaskReduceIiLj16ELb0EEvPKT_PKbPS0_j_param_2,
	.param .u32 _Z16kernelMaskReduceIiLj16ELb0EEvPKT_PKbPS0_j_param_3
)
{
	.reg .pred 	%p<8>;
	.reg .b16 	%rs<3>;
	.reg .b32 	%r<31>;
	.reg .b64 	%rd<13>;

	ld.param.u64 	%rd3, [_Z16kernelMaskReduceIiLj16ELb0EEvPKT_PKbPS0_j_param_0];
	ld.param.u64 	%rd4, [_Z16kernelMaskReduceIiLj16ELb0EEvPKT_PKbPS0_j_param_1];
	ld.param.u64 	%rd5, [_Z16kernelMaskReduceIiLj16ELb0EEvPKT_PKbPS0_j_param_2];
	ld.param.u32 	%r13, [_Z16kernelMaskReduceIiLj16ELb0EEvPKT_PKbPS0_j_param_3];
	mov.u32 	%r1, %tid.x;
	mov.u32 	%r2, %ctaid.x;
	shl.b32 	%r15, %r2, 4;
	add.s32 	%r27, %r15, %r1;
	setp.ge.u32 	%p1, %r27, %r13;
	mov.b32 	%r29, 0;
	@%p1 bra 	$L__BB15_5;
	mov.u32 	%r17, %nctaid.x;
	shl.b32 	%r4, %r17, 4;
	cvta.to.global.u64 	%rd1, %rd4;
	cvta.to.global.u64 	%rd2, %rd3;
	mov.b32 	%r29, 0;
$L__BB15_2:
	cvt.u64.u32 	%rd6, %r27;
	add.s64 	%rd7, %rd1, %rd6;
	ld.global.nc.u8 	%rs1, [%rd7];
	cvt.u16.u8 	%rs2, %rs1;
	setp.eq.s16 	%p2, %rs2, 0;
	@%p2 bra 	$L__BB15_4;
	mul.wide.u32 	%rd8, %r27, 4;
	add.s64 	%rd9, %rd2, %rd8;
	ld.global.nc.u32 	%r18, [%rd9];
	add.s32 	%r29, %r18, %r29;
$L__BB15_4:
	add.s32 	%r27, %r27, %r4;
	setp.lt.u32 	%p3, %r27, %r13;
	@%p3 bra 	$L__BB15_2;
$L__BB15_5:
	mov.b32 	%r19, 65535;
	redux.sync.add.s32 %r11, %r29, %r19;
	and.b32  	%r20, %r1, 31;
	setp.ne.s32 	%p4, %r20, 0;
	@%p4 bra 	$L__BB15_7;
	shr.u32 	%r21, %r1, 3;
	mov.u32 	%r22, __smem;
	add.s32 	%r23, %r22, %r21;
	st.shared.u32 	[%r23], %r11;
$L__BB15_7:
	bar.sync 	0;
	setp.ne.s32 	%p5, %r1, 0;
	setp.eq.s32 	%p6, %r1, 0;
	mov.b32 	%r24, 65535;
	vote.sync.ballot.b32 	%r12, %p6, %r24;
	@%p5 bra 	$L__BB15_9;
	ld.shared.u32 	%r25, [__smem];
	redux.sync.add.s32 %r26, %r25, %r12;
	cvta.to.global.u64 	%rd10, %rd5;
	mul.wide.u32 	%rd11, %r2, 4;
	add.s64 	%rd12, %rd10, %rd11;
	st.global.u32 	[%rd12], %r26;
$L__BB15_9:
	ret;

}
	// .globl	_Z16kernelMaskReduceIiLj8ELb0EEvPKT_PKbPS0_j
.visible .entry _Z16kernelMaskReduceIiLj8ELb0EEvPKT_PKbPS0_j(
	.param .u64 .ptr .align 1 _Z16kernelMaskReduceIiLj8ELb0EEvPKT_PKbPS0_j_param_0,
	.param .u64 .ptr .align 1 _Z16kernelMaskReduceIiLj8ELb0EEvPKT_PKbPS0_j_param_1,
	.param .u64 .ptr .align 1 _Z16kernelMaskReduceIiLj8ELb0EEvPKT_PKbPS0_j_param_2,
	.param .u32 _Z16kernelMaskReduceIiLj8ELb0EEvPKT_PKbPS0_j_param_3
)
{
	.reg .pred 	%p<8>;
	.reg .b16 	%rs<3>;
	.reg .b32 	%r<31>;
	.reg .b64 	%rd<13>;

	ld.param.u64 	%rd3, [_Z16kernelMaskReduceIiLj8ELb0EEvPKT_PKbPS0_j_param_0];
	ld.param.u64 	%rd4, [_Z16kernelMaskReduceIiLj8ELb0EEvPKT_PKbPS0_j_param_1];
	ld.param.u64 	%rd5, [_Z16kernelMaskReduceIiLj8ELb0EEvPKT_PKbPS0_j_param_2];
	ld.param.u32 	%r13, [_Z16kernelMaskReduceIiLj8ELb0EEvPKT_PKbPS0_j_param_3];
	mov.u32 	%r1, %tid.x;
	mov.u32 	%r2, %ctaid.x;
	shl.b32 	%r15, %r2, 3;
	add.s32 	%r27, %r15, %r1;
	setp.ge.u32 	%p1, %r27, %r13;
	mov.b32 	%r29, 0;
	@%p1 bra 	$L__BB16_5;
	mov.u32 	%r17, %nctaid.x;
	shl.b32 	%r4, %r17, 3;
	cvta.to.global.u64 	%rd1, %rd4;
	cvta.to.global.u64 	%rd2, %rd3;
	mov.b32 	%r29, 0;
$L__BB16_2:
	cvt.u64.u32 	%rd6, %r27;
	add.s64 	%rd7, %rd1, %rd6;
	ld.global.nc.u8 	%rs1, [%rd7];
	cvt.u16.u8 	%rs2, %rs1;
	setp.eq.s16 	%p2, %rs2, 0;
	@%p2 bra 	$L__BB16_4;
	mul.wide.u32 	%rd8, %r27, 4;
	add.s64 	%rd9, %rd2, %rd8;
	ld.global.nc.u32 	%r18, [%rd9];
	add.s32 	%r29, %r18, %r29;
$L__BB16_4:
	add.s32 	%r27, %r27, %r4;
	setp.lt.u32 	%p3, %r27, %r13;
	@%p3 bra 	$L__BB16_2;
$L__BB16_5:
	mov.b32 	%r19, 255;
	redux.sync.add.s32 %r11, %r29, %r19;
	and.b32  	%r20, %r1, 31;
	setp.ne.s32 	%p4, %r20, 0;
	@%p4 bra 	$L__BB16_7;
	shr.u32 	%r21, %r1, 3;
	mov.u32 	%r22, __smem;
	add.s32 	%r23, %r22, %r21;
	st.shared.u32 	[%r23], %r11;
$L__BB16_7:
	bar.sync 	0;
	setp.ne.s32 	%p5, %r1, 0;
	setp.eq.s32 	%p6, %r1, 0;
	mov.b32 	%r24, 255;
	vote.sync.ballot.b32 	%r12, %p6, %r24;
	@%p5 bra 	$L__BB16_9;
	ld.shared.u32 	%r25, [__smem];
	redux.sync.add.s32 %r26, %r25, %r12;
	cvta.to.global.u64 	%rd10, %rd5;
	mul.wide.u32 	%rd11, %r2, 4;
	add.s64 	%rd12, %rd10, %rd11;
	st.global.u32 	[%rd12], %r26;
$L__BB16_9:
	ret;

}
	// .globl	_Z16kernelMaskReduceIiLj4ELb0EEvPKT_PKbPS0_j
.visible .entry _Z16kernelMaskReduceIiLj4ELb0EEvPKT_PKbPS0_j(
	.param .u64 .ptr .align 1 _Z16kernelMaskReduceIiLj4ELb0EEvPKT_PKbPS0_j_param_0,
	.param .u64 .ptr .align 1 _Z16kernelMaskReduceIiLj4ELb0EEvPKT_PKbPS0_j_param_1,
	.param .u64 .ptr .align 1 _Z16kernelMaskReduceIiLj4ELb0EEvPKT_PKbPS0_j_param_2,
	.param .u32 _Z16kernelMaskReduceIiLj4ELb0EEvPKT_PKbPS0_j_param_3
)
{
	.reg .pred 	%p<8>;
	.reg .b16 	%rs<3>;
	.reg .b32 	%r<31>;
	.reg .b64 	%rd<13>;

	ld.param.u64 	%rd3, [_Z16kernelMaskReduceIiLj4ELb0EEvPKT_PKbPS0_j_param_0];
	ld.param.u64 	%rd4, [_Z16kernelMaskReduceIiLj4ELb0EEvPKT_PKbPS0_j_param_1];
	ld.param.u64 	%rd5, [_Z16kernelMaskReduceIiLj4ELb0EEvPKT_PKbPS0_j_param_2];
	ld.param.u32 	%r13, [_Z16kernelMaskReduceIiLj4ELb0EEvPKT_PKbPS0_j_param_3];
	mov.u32 	%r1, %tid.x;
	mov.u32 	%r2, %ctaid.x;
	shl.b32 	%r15, %r2, 2;
	add.s32 	%r27, %r15, %r1;
	setp.ge.u32 	%p1, %r27, %r13;
	mov.b32 	%r29, 0;
	@%p1 bra 	$L__BB17_5;
	mov.u32 	%r17, %nctaid.x;
	shl.b32 	%r4, %r17, 2;
	cvta.to.global.u64 	%rd1, %rd4;
	cvta.to.global.u64 	%rd2, %rd3;
	mov.b32 	%r29, 0;
$L__BB17_2:
	cvt.u64.u32 	%rd6, %r27;
	add.s64 	%rd7, %rd1, %rd6;
	ld.global.nc.u8 	%rs1, [%rd7];
	cvt.u16.u8 	%rs2, %rs1;
	setp.eq.s16 	%p2, %rs2, 0;
	@%p2 bra 	$L__BB17_4;
	mul.wide.u32 	%rd8, %r27, 4;
	add.s64 	%rd9, %rd2, %rd8;
	ld.global.nc.u32 	%r18, [%rd9];
	add.s32 	%r29, %r18, %r29;
$L__BB17_4:
	add.s32 	%r27, %r27, %r4;
	setp.lt.u32 	%p3, %r27, %r13;
	@%p3 bra 	$L__BB17_2;
$L__BB17_5:
	mov.b32 	%r19, 15;
	redux.sync.add.s32 %r11, %r29, %r19;
	and.b32  	%r20, %r1, 31;
	setp.ne.s32 	%p4, %r20, 0;
	@%p4 bra 	$L__BB17_7;
	shr.u32 	%r21, %r1, 3;
	mov.u32 	%r22, __smem;
	add.s32 	%r23, %r22, %r21;
	st.shared.u32 	[%r23], %r11;
$L__BB17_7:
	bar.sync 	0;
	setp.ne.s32 	%p5, %r1, 0;
	setp.eq.s32 	%p6, %r1, 0;
	mov.b32 	%r24, 15;
	vote.sync.ballot.b32 	%r12, %p6, %r24;
	@%p5 bra 	$L__BB17_9;
	ld.shared.u32 	%r25, [__smem];
	redux.sync.add.s32 %r26, %r25, %r12;
	cvta.to.global.u64 	%rd10, %rd5;
	mul.wide.u32 	%rd11, %r2, 4;
	add.s64 	%rd12, %rd10, %rd11;
	st.global.u32 	[%rd12], %r26;
$L__BB17_9:
	ret;

}
	// .globl	_Z16kernelMaskReduceIiLj2ELb0EEvPKT_PKbPS0_j
.visible .entry _Z16kernelMaskReduceIiLj2ELb0EEvPKT_PKbPS0_j(
	.param .u64 .ptr .align 1 _Z16kernelMaskReduceIiLj2ELb0EEvPKT_PKbPS0_j_param_0,
	.param .u64 .ptr .align 1 _Z16kernelMaskReduceIiLj2ELb0EEvPKT_PKbPS0_j_param_1,
	.param .u64 .ptr .align 1 _Z16kernelMaskReduceIiLj2ELb0EEvPKT_PKbPS0_j_param_2,
	.param .u32 _Z16kernelMaskReduceIiLj2ELb0EEvPKT_PKbPS0_j_param_3
)
{
	.reg .pred 	%p<8>;
	.reg .b16 	%rs<3>;
	.reg .b32 	%r<31>;
	.reg .b64 	%rd<13>;

	ld.param.u64 	%rd3, [_Z16kernelMaskReduceIiLj2ELb0EEvPKT_PKbPS0_j_param_0];
	ld.param.u64 	%rd4, [_Z16kernelMaskReduceIiLj2ELb0EEvPKT_PKbPS0_j_param_1];
	ld.param.u64 	%rd5, [_Z16kernelMaskReduceIiLj2ELb0EEvPKT_PKbPS0_j_param_2];
	ld.param.u32 	%r13, [_Z16kernelMaskReduceIiLj2ELb0EEvPKT_PKbPS0_j_param_3];
	mov.u32 	%r1, %tid.x;
	mov.u32 	%r2, %ctaid.x;
	shl.b32 	%r15, %r2, 1;
	add.s32 	%r27, %r15, %r1;
	setp.ge.u32 	%p1, %r27, %r13;
	mov.b32 	%r29, 0;
	@%p1 bra 	$L__BB18_5;
	mov.u32 	%r17, %nctaid.x;
	shl.b32 	%r4, %r17, 1;
	cvta.to.global.u64 	%rd1, %rd4;
	cvta.to.global.u64 	%rd2, %rd3;
	mov.b32 	%r29, 0;
$L__BB18_2:
	cvt.u64.u32 	%rd6, %r27;
	add.s64 	%rd7, %rd1, %rd6;
	ld.global.nc.u8 	%rs1, [%rd7];
	cvt.u16.u8 	%rs2, %rs1;
	setp.eq.s16 	%p2, %rs2, 0;
	@%p2 bra 	$L__BB18_4;
	mul.wide.u32 	%rd8, %r27, 4;
	add.s64 	%rd9, %rd2, %rd8;
	ld.global.nc.u32 	%r18, [%rd9];
	add.s32 	%r29, %r18, %r29;
$L__BB18_4:
	add.s32 	%r27, %r27, %r4;
	setp.lt.u32 	%p3, %r27, %r13;
	@%p3 bra 	$L__BB18_2;
$L__BB18_5:
	mov.b32 	%r19, 3;
	redux.sync.add.s32 %r11, %r29, %r19;
	and.b32  	%r20, %r1, 31;
	setp.ne.s32 	%p4, %r20, 0;
	@%p4 bra 	$L__BB18_7;
	shr.u32 	%r21, %r1, 3;
	mov.u32 	%r22, __smem;
	add.s32 	%r23, %r22, %r21;
	st.shared.u32 	[%r23], %r11;
$L__BB18_7:
	bar.sync 	0;
	setp.ne.s32 	%p5, %r1, 0;
	setp.eq.s32 	%p6, %r1, 0;
	mov.b32 	%r24, 3;
	vote.sync.ballot.b32 	%r12, %p6, %r24;
	@%p5 bra 	$L__BB18_9;
	ld.shared.u32 	%r25, [__smem];
	redux.sync.add.s32 %r26, %r25, %r12;
	cvta.to.global.u64 	%rd10, %rd5;
	mul.wide.u32 	%rd11, %r2, 4;
	add.s64 	%rd12, %rd10, %rd11;
	st.global.u32 	[%rd12], %r26;
$L__BB18_9:
	ret;

}
	// .globl	_Z16kernelMaskReduceIiLj1ELb0EEvPKT_PKbPS0_j
.visible .entry _Z16kernelMaskReduceIiLj1ELb0EEvPKT_PKbPS0_j(
	.param .u64 .ptr .align 1 _Z16kernelMaskReduceIiLj1ELb0EEvPKT_PKbPS0_j_param_0,
	.param .u64 .ptr .align 1 _Z16kernelMaskReduceIiLj1ELb0EEvPKT_PKbPS0_j_param_1,
	.param .u64 .ptr .align 1 _Z16kernelMaskReduceIiLj1ELb0EEvPKT_PKbPS0_j_param_2,
	.param .u32 _Z16kernelMaskReduceIiLj1ELb0EEvPKT_PKbPS0_j_param_3
)
{
	.reg .pred 	%p<8>;
	.reg .b16 	%rs<3>;
	.reg .b32 	%r<29>;
	.reg .b64 	%rd<13>;

	ld.param.u64 	%rd3, [_Z16kernelMaskReduceIiLj1ELb0EEvPKT_PKbPS0_j_param_0];
	ld.param.u64 	%rd4, [_Z16kernelMaskReduceIiLj1ELb0EEvPKT_PKbPS0_j_param_1];
	ld.param.u64 	%rd5, [_Z16kernelMaskReduceIiLj1ELb0EEvPKT_PKbPS0_j_param_2];
	ld.param.u32 	%r13, [_Z16kernelMaskReduceIiLj1ELb0EEvPKT_PKbPS0_j_param_3];
	mov.u32 	%r1, %tid.x;
	mov.u32 	%r2, %ctaid.x;
	add.s32 	%r25, %r2, %r1;
	setp.ge.u32 	%p1, %r25, %r13;
	mov.b32 	%r27, 0;
	@%p1 bra 	$L__BB19_5;
	mov.u32 	%r4, %nctaid.x;
	cvta.to.global.u64 	%rd1, %rd4;
	cvta.to.global.u64 	%rd2, %rd3;
	mov.b32 	%r27, 0;
$L__BB19_2:
	cvt.u64.u32 	%rd6, %r25;
	add.s64 	%rd7, %rd1, %rd6;
	ld.global.nc.u8 	%rs1, [%rd7];
	cvt.u16.u8 	%rs2, %rs1;
	setp.eq.s16 	%p2, %rs2, 0;
	@%p2 bra 	$L__BB19_4;
	mul.wide.u32 	%rd8, %r25, 4;
	add.s64 	%rd9, %rd2, %rd8;
	ld.global.nc.u32 	%r16, [%rd9];
	add.s32 	%r27, %r16, %r27;
$L__BB19_4:
	add.s32 	%r25, %r25, %r4;
	setp.lt.u32 	%p3, %r25, %r13;
	@%p3 bra 	$L__BB19_2;
$L__BB19_5:
	mov.b32 	%r17, 1;
	redux.sync.add.s32 %r11, %r27, %r17;
	and.b32  	%r18, %r1, 31;
	setp.ne.s32 	%p4, %r18, 0;
	@%p4 bra 	$L__BB19_7;
	shr.u32 	%r19, %r1, 3;
	mov.u32 	%r20, __smem;
	add.s32 	%r21, %r20, %r19;
	st.shared.u32 	[%r21], %r11;
$L__BB19_7:
	bar.sync 	0;
	setp.ne.s32 	%p5, %r1, 0;
	setp.eq.s32 	%p6, %r1, 0;
	mov.b32 	%r22, 1;
	vote.sync.ballot.b32 	%r12, %p6, %r22;
	@%p5 bra 	$L__BB19_9;
	ld.shared.u32 	%r23, [__smem];
	redux.sync.add.s32 %r24, %r23, %r12;
	cvta.to.global.u64 	%rd10, %rd5;
	mul.wide.u32 	%rd11, %r2, 4;
	add.s64 	%rd12, %rd10, %rd11;
	st.global.u32 	[%rd12], %r24;
$L__BB19_9:
	ret;

}
	// .globl	_Z16kernelMaskReduceIfLj512ELb1EEvPKT_PKbPS0_j
.visible .entry _Z16kernelMaskReduceIfLj512ELb1EEvPKT_PKbPS0_j(
	.param .u64 .ptr .align 1 _Z16kernelMaskReduceIfLj512ELb1EEvPKT_PKbPS0_j_param_0,
	.param .u64 .ptr .align 1 _Z16kernelMaskReduceIfLj512ELb1EEvPKT_PKbPS0_j_param_1,
	.param .u64 .ptr .align 1 _Z16kernelMaskReduceIfLj512ELb1EEvPKT_PKbPS0_j_param_2,
	.param .u32 _Z16kernelMaskReduceIfLj512ELb1EEvPKT_PKbPS0_j_param_3
)
{
	.reg .pred 	%p<21>;
	.reg .b16 	%rs<5>;
	.reg .b32 	%r<41>;
	.reg .b32 	%f<36>;
	.reg .b64 	%rd<17>;

	ld.param.u64 	%rd4, [_Z16kernelMaskReduceIfLj512ELb1EEvPKT_PKbPS0_j_param_0];
	ld.param.u64 	%rd5, [_Z16kernelMaskReduceIfLj512ELb1EEvPKT_PKbPS0_j_param_1];
	ld.param.u64 	%rd3, [_Z16kernelMaskReduceIfLj512ELb1EEvPKT_PKbPS0_j_param_2];
	ld.param.u32 	%r9, [_Z16kernelMaskReduceIfLj512ELb1EEvPKT_PKbPS0_j_param_3];
	cvta.to.global.u64 	%rd1, %rd4;
	cvta.to.global.u64 	%rd2, %rd5;
	mov.u32 	%r1, %tid.x;
	mov.u32 	%r2, %ctaid.x;
	shl.b32 	%r10, %r2, 10;
	or.b32  	%r40, %r10, %r1;
	setp.ge.u32 	%p1, %r40, %r9;
	mov.f32 	%f32, 0f00000000;
	@%p1 bra 	$L__BB20_8;
	mov.u32 	%r11, %nctaid.x;
	shl.b32 	%r4, %r11, 10;
	mov.f32 	%f32, 0f00000000;
$L__BB20_2:
	cvt.u64.u32 	%rd6, %r40;
	add.s64 	%rd7, %rd2, %rd6;
	ld.global.nc.u8 	%rs1, [%rd7];
	cvt.u16.u8 	%rs2, %rs1;
	setp.eq.s16 	%p2, %rs2, 0;
	@%p2 bra 	$L__BB20_4;
	mul.wide.u32 	%rd8, %r40, 4;
	add.s64 	%rd9, %rd1, %rd8;
	ld.global.nc.f32 	%f11, [%rd9];
	add.f32 	%f32, %f32, %f11;
$L__BB20_4:
	add.s32 	%r6, %r40, 512;
	setp.ge.u32 	%p3, %r6, %r9;
	@%p3 bra 	$L__BB20_7;
	cvt.u64.u32 	%rd10, %r6;
	add.s64 	%rd11, %rd2, %rd10;
	ld.global.nc.u8 	%rs3, [%rd11];
	cvt.u16.u8 	%rs4, %rs3;
	setp.eq.s16 	%p4, %rs4, 0;
	@%p4 bra 	$L__BB20_7;
	mul.wide.u32 	%rd12, %r6, 4;
	add.s64 	%rd13, %rd1, %rd12;
	ld.global.nc.f32 	%f12, [%rd13];
	add.f32 	%f32, %f32, %f12;
$L__BB20_7:
	add.s32 	%r40, %r40, %r4;
	setp.lt.u32 	%p5, %r40, %r9;
	@%p5 bra 	$L__BB20_2;
$L__BB20_8:
	mov.b32 	%r12, %f32;
	shfl.sync.down.b32	%r13|%p6, %r12, 16, 31, -1;
	mov.b32 	%f13, %r13;
	add.f32 	%f14, %f32, %f13;
	mov.b32 	%r14, %f14;
	shfl.sync.down.b32	%r15|%p7, %r14, 8, 31, -1;
	mov.b32 	%f15, %r15;
	add.f32 	%f16, %f14, %f15;
	mov.b32 	%r16, %f16;
	shfl.sync.down.b32	%r17|%p8, %r16, 4, 31, -1;
	mov.b32 	%f17, %r17;
	add.f32 	%f18, %f16, %f17;
	mov.b32 	%r18, %f18;
	shfl.sync.down.b32	%r19|%p9, %r18, 2, 31, -1;
	mov.b32 	%f19, %r19;
	add.f32 	%f20, %f18, %f19;
	mov.b32 	%r20, %f20;
	shfl.sync.down.b32	%r21|%p10, %r20, 1, 31, -1;
	mov.b32 	%f21, %r21;
	add.f32 	%f7, %f20, %f21;
	and.b32  	%r22, %r1, 31;
	setp.ne.s32 	%p11, %r22, 0;
	@%p11 bra 	$L__BB20_10;
	shr.u32 	%r23, %r1, 3;
	mov.u32 	%r24, __smem;
	add.s32 	%r25, %r24, %r23;
	st.shared.f32 	[%r25], %f7;
$L__BB20_10:
	bar.sync 	0;
	setp.gt.u32 	%p12, %r1, 15;
	setp.lt.u32 	%p13, %r1, 16;
	mov.b32 	%r26, -1;
	vote.sync.ballot.b32 	%r8, %p13, %r26;
	@%p12 bra 	$L__BB20_13;
	shl.b32 	%r27, %r1, 2;
	mov.u32 	%r28, __smem;
	add.s32 	%r29, %r28, %r27;
	ld.shared.f32 	%f22, [%r29];
	mov.b32 	%r30, %f22;
	shfl.sync.down.b32	%r31|%p15, %r30, 16, 31, %r8;
	mov.b32 	%f23, %r31;
	add.f32 	%f24, %f22, %f23;
	mov.b32 	%r32, %f24;
	shfl.sync.down.b32	%r33|%p16, %r32, 8, 31, %r8;
	mov.b32 	%f25, %r33;
	add.f32 	%f26, %f24, %f25;
	mov.b32 	%r34, %f26;
	shfl.sync.down.b32	%r35|%p17, %r34, 4, 31, %r8;
	mov.b32 	%f27, %r35;
	add.f32 	%f28, %f26, %f27;
	mov.b32 	%r36, %f28;
	shfl.sync.down.b32	%r37|%p18, %r36, 2, 31, %r8;
	mov.b32 	%f29, %r37;
	add.f32 	%f30, %f28, %f29;
	mov.b32 	%r38, %f30;
	shfl.sync.down.b32	%r39|%p19, %r38, 1, 31, %r8;
	mov.b32 	%f31, %r39;
	add.f32 	%f8, %f30, %f31;
	setp.ne.s32 	%p20, %r1, 0;
	@%p20 bra 	$L__BB20_13;
	cvta.to.global.u64 	%rd14, %rd3;
	mul.wide.u32 	%rd15, %r2, 4;
	add.s64 	%rd16, %rd14, %rd15;
	st.global.f32 	[%rd16], %f8;
$L__BB20_13:
	ret;

}
	// .globl	_Z16kernelMaskReduceIfLj256ELb1EEvPKT_PKbPS0_j
.visible .entry _Z16kernelMaskReduceIfLj256ELb1EEvPKT_PKbPS0_j(
	.param .u64 .ptr .align 1 _Z16kernelMaskReduceIfLj256ELb1EEvPKT_PKbPS0_j_param_0,
	.param .u64 .ptr .align 1 _Z16kernelMaskReduceIfLj256ELb1EEvPKT_PKbPS0_j_param_1,
	.param .u64 .ptr .align 1 _Z16kernelMaskReduceIfLj256ELb1EEvPKT_PKbPS0_j_param_2,
	.param .u32 _Z16kernelMaskReduceIfLj256ELb1EEvPKT_PKbPS0_j_param_3
)
{
	.reg .pred 	%p<21>;
	.reg .b16 	%rs<5>;
	.reg .b32 	%r<41>;
	.reg .b32 	%f<36>;
	.reg .b64 	%rd<17>;

	ld.param.u64 	%rd4, [_Z16kernelMaskReduceIfLj256ELb1EEvPKT_PKbPS0_j_param_0];
	ld.param.u64 	%rd5, [_Z16kernelMaskReduceIfLj256ELb1EEvPKT_PKbPS0_j_param_1];
	ld.param.u64 	%rd3, [_Z16kernelMaskReduceIfLj256ELb1EEvPKT_PKbPS0_j_param_2];
	ld.param.u32 	%r9, [_Z16kernelMaskReduceIfLj256ELb1EEvPKT_PKbPS0_j_param_3];
	cvta.to.global.u64 	%rd1, %rd4;
	cvta.to.global.u64 	%rd2, %rd5;
	mov.u32 	%r1, %tid.x;
	mov.u32 	%r2, %ctaid.x;
	shl.b32 	%r10, %r2, 9;
	add.s32 	%r40, %r10, %r1;
	setp.ge.u32 	%p1, %r40, %r9;
	mov.f32 	%f32, 0f00000000;
	@%p1 bra 	$L__BB21_8;
	mov.u32 	%r11, %nctaid.x;
	shl.b32 	%r4, %r11, 9;
	mov.f32 	%f32, 0f00000000;
$L__BB21_2:
	cvt.u64.u32 	%rd6, %r40;
	add.s64 	%rd7, %rd2, %rd6;
	ld.global.nc.u8 	%rs1, [%rd7];
	cvt.u16.u8 	%rs2, %rs1;
	setp.eq.s16 	%p2, %rs2, 0;
	@%p2 bra 	$L__BB21_4;
	mul.wide.u32 	%rd8, %r40, 4;
	add.s64 	%rd9, %rd1, %rd8;
	ld.global.nc.f32 	%f11, [%rd9];
	add.f32 	%f32, %f32, %f11;
$L__BB21_4:
	add.s32 	%r6, %r40, 256;
	setp.ge.u32 	%p3, %r6, %r9;
	@%p3 bra 	$L__BB21_7;
	cvt.u64.u32 	%rd10, %r6;
	add.s64 	%rd11, %rd2, %rd10;
	ld.global.nc.u8 	%rs3, [%rd11];
	cvt.u16.u8 	%rs4, %rs3;
	setp.eq.s16 	%p4, %rs4, 0;
	@%p4 bra 	$L__BB21_7;
	mul.wide.u32 	%rd12, %r6, 4;
	add.s64 	%rd13, %rd1, %rd12;
	ld.global.nc.f32 	%f12, [%rd13];
	add.f32 	%f32, %f32, %f12;
$L__BB21_7:
	add.s32 	%r40, %r40, %r4;
	setp.lt.u32 	%p5, %r40, %r9;
	@%p5 bra 	$L__BB21_2;
$L__BB21_8:
	mov.b32 	%r12, %f32;
	shfl.sync.down.b32	%r13|%p6, %r12, 16, 31, -1;
	mov.b32 	%f13, %r13;
	add.f32 	%f14, %f32, %f13;
	mov.b32 	%r14, %f14;
	shfl.sync.down.b32	%r15|%p7, %r14, 8, 31, -1;
	mov.b32 	%f15, %r15;
	add.f32 	%f16, %f14, %f15;
	mov.b32 	%r16, %f16;
	shfl.sync.down.b32	%r17|%p8, %r16, 4, 31, -1;
	mov.b32 	%f17, %r17;
	add.f32 	%f18, %f16, %f17;
	mov.b32 	%r18, %f18;
	shfl.sync.down.b32	%r19|%p9, %r18, 2, 31, -1;
	mov.b32 	%f19, %r19;
	add.f32 	%f20, %f18, %f19;
	mov.b32 	%r20, %f20;
	shfl.sync.down.b32	%r21|%p10, %r20, 1, 31, -1;
	mov.b32 	%f21, %r21;
	add.f32 	%f7, %f20, %f21;
	and.b32  	%r22, %r1, 31;
	setp.ne.s32 	%p11, %r22, 0;
	@%p11 bra 	$L__BB21_10;
	shr.u32 	%r23, %r1, 3;
	mov.u32 	%r24, __smem;
	add.s32 	%r25, %r24, %r23;
	st.shared.f32 	[%r25], %f7;
$L__BB21_10:
	bar.sync 	0;
	setp.gt.u32 	%p12, %r1, 7;
	setp.lt.u32 	%p13, %r1, 8;
	mov.b32 	%r26, -1;
	vote.sync.ballot.b32 	%r8, %p13, %r26;
	@%p12 bra 	$L__BB21_13;
	shl.b32 	%r27, %r1, 2;
	mov.u32 	%r28, __smem;
	add.s32 	%r29, %r28, %r27;
	ld.shared.f32 	%f22, [%r29];
	mov.b32 	%r30, %f22;
	shfl.sync.down.b32	%r31|%p15, %r30, 16, 31, %r8;
	mov.b32 	%f23, %r31;
	add.f32 	%f24, %f22, %f23;
	mov.b32 	%r32, %f24;
	shfl.sync.down.b32	%r33|%p16, %r32, 8, 31, %r8;
	mov.b32 	%f25, %r33;
	add.f32 	%f26, %f24, %f25;
	mov.b32 	%r34, %f26;
	shfl.sync.down.b32	%r35|%p17, %r34, 4, 31, %r8;
	mov.b32 	%f27, %r35;
	add.f32 	%f28, %f26, %f27;
	mov.b32 	%r36, %f28;
	shfl.sync.down.b32	%r37|%p18, %r36, 2, 31, %r8;
	mov.b32 	%f29, %r37;
	add.f32 	%f30, %f28, %f29;
	mov.b32 	%r38, %f30;
	shfl.sync.down.b32	%r39|%p19, %r38, 1, 31, %r8;
	mov.b32 	%f31, %r39;
	add.f32 	%f8, %f30, %f31;
	setp.ne.s32 	%p20, %r1, 0;
	@%p20 bra 	$L__BB21_13;
	cvta.to.global.u64 	%rd14, %rd3;
	mul.wide.u32 	%rd15, %r2, 4;
	add.s64 	%rd16, %rd14, %rd15;
	st.global.f32 	[%rd16], %f8;
$L__BB21_13:
	ret;

}
	// .globl	_Z16kernelMaskReduceIfLj128ELb1EEvPKT_PKbPS0_j
.visible .entry _Z16kernelMaskReduceIfLj128ELb1EEvPKT_PKbPS0_j(
	.param .u64 .ptr .align 1 _Z16kernelMaskReduceIfLj128ELb1EEvPKT_PKbPS0_j_param_0,
	.param .u64 .ptr .align 1 _Z16kernelMaskReduceIfLj128ELb1EEvPKT_PKbPS0_j_param_1,
	.param .u64 .ptr .align 1 _Z16kernelMaskReduceIfLj128ELb1EEvPKT_PKbPS0_j_param_2,
	.param .u32 _Z16kernelMaskReduceIfLj128ELb1EEvPKT_PKbPS0_j_param_3
)
{
	.reg .pred 	%p<21>;
	.reg .b16 	%rs<5>;
	.reg .b32 	%r<41>;
	.reg .b32 	%f<36>;
	.reg .b64 	%rd<17>;

	ld.param.u64 	%rd4, [_Z16kernelMaskReduceIfLj128ELb1EEvPKT_PKbPS0_j_param_0];
	ld.param.u64 	%rd5, [_Z16kernelMaskReduceIfLj128ELb1EEvPKT_PKbPS0_j_param_1];
	ld.param.u64 	%rd3, [_Z16kernelMaskReduceIfLj128ELb1EEvPKT_PKbPS0_j_param_2];
	ld.param.u32 	%r9, [_Z16kernelMaskReduceIfLj128ELb1EEvPKT_PKbPS0_j_param_3];
	cvta.to.global.u64 	%rd1, %rd4;
	cvta.to.global.u64 	%rd2, %rd5;
	mov.u32 	%r1, %tid.x;
	mov.u32 	%r2, %ctaid.x;
	shl.b32 	%r10, %r2, 8;
	add.s32 	%r40, %r10, %r1;
	setp.ge.u32 	%p1, %r40, %r9;
	mov.f32 	%f32, 0f00000000;
	@%p1 bra 	$L__BB22_8;
	mov.u32 	%r11, %nctaid.x;
	shl.b32 	%r4, %r11, 8;
	mov.f32 	%f32, 0f00000000;
$L__BB22_2:
	cvt.u64.u32 	%rd6, %r40;
	add.s64 	%rd7, %rd2, %rd6;
	ld.global.nc.u8 	%rs1, [%rd7];
	cvt.u16.u8 	%rs2, %rs1;
	setp.eq.s16 	%p2, %rs2, 0;
	@%p2 bra 	$L__BB22_4;
	mul.wide.u32 	%rd8, %r40, 4;
	add.s64 	%rd9, %rd1, %rd8;
	ld.global.nc.f32 	%f11, [%rd9];
	add.f32 	%f32, %f32, %f11;
$L__BB22_4:
	add.s32 	%r6, %r40, 128;
	setp.ge.u32 	%p3, %r6, %r9;
	@%p3 bra 	$L__BB22_7;
	cvt.u64.u32 	%rd10, %r6;
	add.s64 	%rd11, %rd2, %rd10;
	ld.global.nc.u8 	%rs3, [%rd11];
	cvt.u16.u8 	%rs4, %rs3;
	setp.eq.s16 	%p4, %rs4, 0;
	@%p4 bra 	$L__BB22_7;
	mul.wide.u32 	%rd12, %r6, 4;
	add.s64 	%rd13, %rd1, %rd12;
	ld.global.nc.f32 	%f12, [%rd13];
	add.f32 	%f32, %f32, %f12;
$L__BB22_7:
	add.s32 	%r40, %r40, %r4;
	setp.lt.u32 	%p5, %r40, %r9;
	@%p5 bra 	$L__BB22_2;
$L__BB22_8:
	mov.b32 	%r12, %f32;
	shfl.sync.down.b32	%r13|%p6, %r12, 16, 31, -1;
	mov.b32 	%f13, %r13;
	add.f32 	%f14, %f32, %f13;
	mov.b32 	%r14, %f14;
	shfl.sync.down.b32	%r15|%p7, %r14, 8, 31, -1;
	mov.b32 	%f15, %r15;
	add.f32 	%f16, %f14, %f15;
	mov.b32 	%r16, %f16;
	shfl.sync.down.b32	%r17|%p8, %r16, 4, 31, -1;
	mov.b32 	%f17, %r17;
	add.f32 	%f18, %f16, %f17;
	mov.b32 	%r18, %f18;
	shfl.sync.down.b32	%r19|%p9, %r18, 2, 31, -1;
	mov.b32 	%f19, %r19;
	add.f32 	%f20, %f18, %f19;
	mov.b32 	%r20, %f20;
	shfl.sync.down.b32	%r21|%p10, %r20, 1, 31, -1;
	mov.b32 	%f21, %r21;
	add.f32 	%f7, %f20, %f21;
	and.b32  	%r22, %r1, 31;
	setp.ne.s32 	%p11, %r22, 0;
	@%p11 bra 	$L__BB22_10;
	shr.u32 	%r23, %r1, 3;
	mov.u32 	%r24, __smem;
	add.s32 	%r25, %r24, %r23;
	st.shared.f32 	[%r25], %f7;
$L__BB22_10:
	bar.sync 	0;
	setp.gt.u32 	%p12, %r1, 3;
	setp.lt.u32 	%p13, %r1, 4;
	mov.b32 	%r26, -1;
	vote.sync.ballot.b32 	%r8, %p13, %r26;
	@%p12 bra 	$L__BB22_13;
	shl.b32 	%r27, %r1, 2;
	mov.u32 	%r28, __smem;
	add.s32 	%r29, %r28, %r27;
	ld.shared.f32 	%f22, [%r29];
	mov.b32 	%r30, %f22;
	shfl.sync.down.b32	%r31|%p15, %r30, 16, 31, %r8;
	mov.b32 	%f23, %r31;
	add.f32 	%f24, %f22, %f23;
	mov.b32 	%r32, %f24;
	shfl.sync.down.b32	%r33|%p16, %r32, 8, 31, %r8;
	mov.b32 	%f25, %r33;
	add.f32 	%f26, %f24, %f25;
	mov.b32 	%r34, %f26;
	shfl.sync.down.b32	%r35|%p17, %r34, 4, 31, %r8;
	mov.b32 	%f27, %r35;
	add.f32 	%f28, %f26, %f27;
	mov.b32 	%r36, %f28;
	shfl.sync.down.b32	%r37|%p18, %r36, 2, 31, %r8;
	mov.b32 	%f29, %r37;
	add.f32 	%f30, %f28, %f29;
	mov.b32 	%r38, %f30;
	shfl.sync.down.b32	%r39|%p19, %r38, 1, 31, %r8;
	mov.b32 	%f31, %r39;
	add.f32 	%f8, %f30, %f31;
	setp.ne.s32 	%p20, %r1, 0;
	@%p20 bra 	$L__BB22_13;
	cvta.to.global.u64 	%rd14, %rd3;
	mul.wide.u32 	%rd15, %r2, 4;
	add.s64 	%rd16, %rd14, %rd15;
	st.global.f32 	[%rd16], %f8;
$L__BB22_13:
	ret;

}
	// .globl	_Z16kernelMaskReduceIfLj64ELb1EEvPKT_PKbPS0_j
.visible .entry _Z16kernelMaskReduceIfLj64ELb1EEvPKT_PKbPS0_j(
	.param .u64 .ptr .align 1 _Z16kernelMaskReduceIfLj64ELb1EEvPKT_PKbPS0_j_param_0,
	.param .u64 .ptr .align 1 _Z16kernelMaskReduceIfLj64ELb1EEvPKT_PKbPS0_j_param_1,
	.param .u64 .ptr .align 1 _Z16kernelMaskReduceIfLj64ELb1EEvPKT_PKbPS0_j_param_2,
	.param .u32 _Z16kernelMaskReduceIfLj64ELb1EEvPKT_PKbPS0_j_param_3
)
{
	.reg .pred 	%p<21>;
	.reg .b16 	%rs<5>;
	.reg .b32 	%r<41>;
	.reg .b32 	%f<36>;
	.reg .b64 	%rd<17>;

	ld.param.u64 	%rd4, [_Z16kernelMaskReduceIfLj64ELb1EEvPKT_PKbPS0_j_param_0];
	ld.param.u64 	%rd5, [_Z16kernelMaskReduceIfLj64ELb1EEvPKT_PKbPS0_j_param_1];
	ld.param.u64 	%rd3, [_Z16kernelMaskReduceIfLj64ELb1EEvPKT_PKbPS0_j_param_2];
	ld.param.u32 	%r9, [_Z16kernelMaskReduceIfLj64ELb1EEvPKT_PKbPS0_j_param_3];
	cvta.to.global.u64 	%rd1, %rd4;
	cvta.to.global.u64 	%rd2, %rd5;
	mov.u32 	%r1, %tid.x;
	mov.u32 	%r2, %ctaid.x;
	shl.b32 	%r10, %r2, 7;
	add.s32 	%r40, %r10, %r1;
	setp.ge.u32 	%p1, %r40, %r9;
	mov.f32 	%f32, 0f00000000;
	@%p1 bra 	$L__BB23_8;
	mov.u32 	%r11, %nctaid.x;
	shl.b32 	%r4, %r11, 7;
	mov.f32 	%f32, 0f00000000;
$L__BB23_2:
	cvt.u64.u32 	%rd6, %r40;
	add.s64 	%rd7, %rd2, %rd6;
	ld.global.nc.u8 	%rs1, [%rd7];
	cvt.u16.u8 	%rs2, %rs1;
	setp.eq.s16 	%p2, %rs2, 0;
	@%p2 bra 	$L__BB23_4;
	mul.wide.u32 	%rd8, %r40, 4;
	add.s64 	%rd9, %rd1, %rd8;
	ld.global.nc.f32 	%f11, [%rd9];
	add.f32 	%f32, %f32, %f11;
$L__BB23_4:
	add.s32 	%r6, %r40, 64;
	setp.ge.u32 	%p3, %r6, %r9;
	@%p3 bra 	$L__BB23_7;
	cvt.u64.u32 	%rd10, %r6;
	add.s64 	%rd11, %rd2, %rd10;
	ld.global.nc.u8 	%rs3, [%rd11];
	cvt.u16.u8 	%rs4, %rs3;
	setp.eq.s16 	%p4, %rs4, 0;
	@%p4 bra 	$L__BB23_7;
	mul.wide.u32 	%rd12, %r6, 4;
	add.s64 	%rd13, %rd1, %rd12;
	ld.global.nc.f32 	%f12, [%rd13];
	add.f32 	%f32, %f32, %f12;
$L__BB23_7:
	add.s32 	%r40, %r40, %r4;
	setp.lt.u32 	%p5, %r40, %r9;
	@%p5 bra 	$L__BB23_2;
$L__BB23_8:
	mov.b32 	%r12, %f32;
	shfl.sync.down.b32	%r13|%p6, %r12, 16, 31, -1;
	mov.b32 	%f13, %r13;
	add.f32 	%f14, %f32, %f13;
	mov.b32 	%r14, %f14;
	shfl.sync.down.b32	%r15|%p7, %r14, 8, 31, -1;
	mov.b32 	%f15, %r15;
	add.f32 	%f16, %f14, %f15;
	mov.b32 	%r16, %f16;
	shfl.sync.down.b32	%r17|%p8, %r16, 4, 31, -1;
	mov.b32 	%f17, %r17;
	add.f32 	%f18, %f16, %f17;
	mov.b32 	%r18, %f18;
	shfl.sync.down.b32	%r19|%p9, %r18, 2, 31, -1;
	mov.b32 	%f19, %r19;
	add.f32 	%f20, %f18, %f19;
	mov.b32 	%r20, %f20;
	shfl.sync.down.b32	%r21|%p10, %r20, 1, 31, -1;
	mov.b32 	%f21, %r21;
	add.f32 	%f7, %f20, %f21;
	and.b32  	%r22, %r1, 31;
	setp.ne.s32 	%p11, %r22, 0;
	@%p11 bra 	$L__BB23_10;
	shr.u32 	%r23, %r1, 3;
	mov.u32 	%r24, __smem;
	add.s32 	%r25, %r24, %r23;
	st.shared.f32 	[%r25], %f7;
$L__BB23_10:
	bar.sync 	0;
	setp.gt.u32 	%p12, %r1, 1;
	setp.lt.u32 	%p13, %r1, 2;
	mov.b32 	%r26, -1;
	vote.sync.ballot.b32 	%r8, %p13, %r26;
	@%p12 bra 	$L__BB23_13;
	shl.b32 	%r27, %r1, 2;
	mov.u32 	%r28, __smem;
	add.s32 	%r29, %r28, %r27;
	ld.shared.f32 	%f22, [%r29];
	mov.b32 	%r30, %f22;
	shfl.sync.down.b32	%r31|%p15, %r30, 16, 31, %r8;
	mov.b32 	%f23, %r31;
	add.f32 	%f24, %f22, %f23;
	mov.b32 	%r32, %f24;
	shfl.sync.down.b32	%r33|%p16, %r32, 8, 31, %r8;
	mov.b32 	%f25, %r33;
	add.f32 	%f26, %f24, %f25;
	mov.b32 	%r34, %f26;
	shfl.sync.down.b32	%r35|%p17, %r34, 4, 31, %r8;
	mov.b32 	%f27, %r35;
	add.f32 	%f28, %f26, %f27;
	mov.b32 	%r36, %f28;
	shfl.sync.down.b32	%r37|%p18, %r36, 2, 31, %r8;
	mov.b32 	%f29, %r37;
	add.f32 	%f30, %f28, %f29;
	mov.b32 	%r38, %f30;
	shfl.sync.down.b32	%r39|%p19, %r38, 1, 31, %r8;
	mov.b32 	%f31, %r39;
	add.f32 	%f8, %f30, %f31;
	setp.ne.s32 	%p20, %r1, 0;
	@%p20 bra 	$L__BB23_13;
	cvta.to.global.u64 	%rd14, %rd3;
	mul.wide.u32 	%rd15, %r2, 4;
	add.s64 	%rd16, %rd14, %rd15;
	st.global.f32 	[%rd16], %f8;
$L__BB23_13:
	ret;

}
	// .globl	_Z16kernelMaskReduceIfLj32ELb1EEvPKT_PKbPS0_j
.visible .entry _Z16kernelMaskReduceIfLj32ELb1EEvPKT_PKbPS0_j(
	.param .u64 .ptr .align 1 _Z16kernelMaskReduceIfLj32ELb1EEvPKT_PKbPS0_j_param_0,
	.param .u64 .ptr .align 1 _Z16kernelMaskReduceIfLj32ELb1EEvPKT_PKbPS0_j_param_1,
	.param .u64 .ptr .align 1 _Z16kernelMaskReduceIfLj32ELb1EEvPKT_PKbPS0_j_param_2,
	.param .u32 _Z16kernelMaskReduceIfLj32ELb1EEvPKT_PKbPS0_j_param_3
)
{
	.reg .pred 	%p<20>;
	.reg .b16 	%rs<5>;
	.reg .b32 	%r<38>;
	.reg .b32 	%f<36>;
	.reg .b64 	%rd<17>;

	ld.param.u64 	%rd4, [_Z16kernelMaskReduceIfLj32ELb1EEvPKT_PKbPS0_j_param_0];
	ld.param.u64 	%rd5, [_Z16kernelMaskReduceIfLj32ELb1EEvPKT_PKbPS0_j_param_1];
	ld.param.u64 	%rd3, [_Z16kernelMaskReduceIfLj32ELb1EEvPKT_PKbPS0_j_param_2];
	ld.param.u32 	%r9, [_Z16kernelMaskReduceIfLj32ELb1EEvPKT_PKbPS0_j_param_3];
	cvta.to.global.u64 	%rd1, %rd4;
	cvta.to.global.u64 	%rd2, %rd5;
	mov.u32 	%r1, %tid.x;
	mov.u32 	%r2, %ctaid.x;
	shl.b32 	%r10, %r2, 6;
	add.s32 	%r37, %r10, %r1;
	setp.ge.u32 	%p1, %r37, %r9;
	mov.f32 	%f32, 0f00000000;
	@%p1 bra 	$L__BB24_8;
	mov.u32 	%r11, %nctaid.x;
	shl.b32 	%r4, %r11, 6;
	mov.f32 	%f32, 0f00000000;
$L__BB24_2:
	cvt.u64.u32 	%rd6, %r37;
	add.s64 	%rd7, %rd2, %rd6;
	ld.global.nc.u8 	%rs1, [%rd7];
	cvt.u16.u8 	%rs2, %rs1;
	setp.eq.s16 	%p2, %rs2, 0;
	@%p2 bra 	$L__BB24_4;
	mul.wide.u32 	%rd8, %r37, 4;
	add.s64 	%rd9, %rd1, %rd8;
	ld.global.nc.f32 	%f10, [%rd9];
	add.f32 	%f32, %f32, %f10;
$L__BB24_4:
	add.s32 	%r6, %r37, 32;
	setp.ge.u32 	%p3, %r6, %r9;
	@%p3 bra 	$L__BB24_7;
	cvt.u64.u32 	%rd10, %r6;
	add.s64 	%rd11, %rd2, %rd10;
	ld.global.nc.u8 	%rs3, [%rd11];
	cvt.u16.u8 	%rs4, %rs3;
	setp.eq.s16 	%p4, %rs4, 0;
	@%p4 bra 	$L__BB24_7;
	mul.wide.u32 	%rd12, %r6, 4;
	add.s64 	%rd13, %rd1, %rd12;
	ld.global.nc.f32 	%f11, [%rd13];
	add.f32 	%f32, %f32, %f11;
$L__BB24_7:
	add.s32 	%r37, %r37, %r4;
	setp.lt.u32 	%p5, %r37, %r9;
	@%p5 bra 	$L__BB24_2;
$L__BB24_8:
	mov.b32 	%r12, %f32;
	shfl.sync.down.b32	%r13|%p6, %r12, 16, 31, -1;
	mov.b32 	%f12, %r13;
	add.f32 	%f13, %f32, %f12;
	mov.b32 	%r14, %f13;
	shfl.sync.down.b32	%r15|%p7, %r14, 8, 31, -1;
	mov.b32 	%f14, %r15;
	add.f32 	%f15, %f13, %f14;
	mov.b32 	%r16, %f15;
	shfl.sync.down.b32	%r17|%p8, %r16, 4, 31, -1;
	mov.b32 	%f16, %r17;
	add.f32 	%f17, %f15, %f16;
	mov.b32 	%r18, %f17;
	shfl.sync.down.b32	%r19|%p9, %r18, 2, 31, -1;
	mov.b32 	%f18, %r19;
	add.f32 	%f19, %f17, %f18;
	mov.b32 	%r20, %f19;
	shfl.sync.down.b32	%r21|%p10, %r20, 1, 31, -1;
	mov.b32 	%f20, %r21;
	add.f32 	%f7, %f19, %f20;
	and.b32  	%r22, %r1, 31;
	setp.ne.s32 	%p11, %r22, 0;
	@%p11 bra 	$L__BB24_10;
	shr.u32 	%r23, %r1, 3;
	mov.u32 	%r24, __smem;
	add.s32 	%r25, %r24, %r23;
	st.shared.f32 	[%r25], %f7;
$L__BB24_10:
	bar.sync 	0;
	setp.ne.s32 	%p12, %r1, 0;
	setp.eq.s32 	%p13, %r1, 0;
	mov.b32 	%r26, -1;
	vote.sync.ballot.b32 	%r8, %p13, %r26;
	@%p12 bra 	$L__BB24_12;
	ld.shared.f32 	%f21, [__smem];
	mov.b32 	%r27, %f21;
	shfl.sync.down.b32	%r28|%p15, %r27, 16, 31, %r8;
	mov.b32 	%f22, %r28;
	add.f32 	%f23, %f21, %f22;
	mov.b32 	%r29, %f23;
	shfl.sync.down.b32	%r30|%p16, %r29, 8, 31, %r8;
	mov.b32 	%f24, %r30;
	add.f32 	%f25, %f23, %f24;
	mov.b32 	%r31, %f25;
	shfl.sync.down.b32	%r32|%p17, %r31, 4, 31, %r8;
	mov.b32 	%f26, %r32;
	add.f32 	%f27, %f25, %f26;
	mov.b32 	%r33, %f27;
	shfl.sync.down.b32	%r34|%p18, %r33, 2, 31, %r8;
	mov.b32 	%f28, %r34;
	add.f32 	%f29, %f27, %f28;
	mov.b32 	%r35, %f29;
	shfl.sync.down.b32	%r36|%p19, %r35, 1, 31, %r8;
	mov.b32 	%f30, %r36;
	add.f32 	%f31, %f29, %f30;
	cvta.to.global.u64 	%rd14, %rd3;
	mul.wide.u32 	%rd15, %r2, 4;
	add.s64 	%rd16, %rd14, %rd15;
	st.global.f32 	[%rd16], %f31;
$L__BB24_12:
	ret;

}
	// .globl	_Z16kernelMaskReduceIfLj16ELb1EEvPKT_PKbPS0_j
.visible .entry _Z16kernelMaskReduceIfLj16ELb1EEvPKT_PKbPS0_j(
	.param .u64 .ptr .align 1 _Z16kernelMaskReduceIfLj16ELb1EEvPKT_PKbPS0_j_param_0,
	.param .u64 .ptr .align 1 _Z16kernelMaskReduceIfLj16ELb1EEvPKT_PKbPS0_j_param_1,
	.param .u64 .ptr .align 1 _Z16kernelMaskReduceIfLj16ELb1EEvPKT_PKbPS0_j_param_2,
	.param .u32 _Z16kernelMaskReduceIfLj16ELb1EEvPKT_PKbPS0_j_param_3
)
{
	.reg .pred 	%p<20>;
	.reg .b16 	%rs<5>;
	.reg .b32 	%r<38>;
	.reg .b32 	%f<36>;
	.reg .b64 	%rd<17>;

	ld.param.u64 	%rd4, [_Z16kernelMaskReduceIfLj16ELb1EEvPKT_PKbPS0_j_param_0];
	ld.param.u64 	%rd5, [_Z16kernelMaskReduceIfLj16ELb1EEvPKT_PKbPS0_j_param_1];
	ld.param.u64 	%rd3, [_Z16kernelMaskReduceIfLj16ELb1EEvPKT_PKbPS0_j_param_2];
	ld.param.u32 	%r9, [_Z16kernelMaskReduceIfLj16ELb1EEvPKT_PKbPS0_j_param_3];
	cvta.to.global.u64 	%rd1, %rd4;
	cvta.to.global.u64 	%rd2, %rd5;
	mov.u32 	%r1, %tid.x;
	mov.u32 	%r2, %ctaid.x;
	shl.b32 	%r10, %r2, 5;
	add.s32 	%r37, %r10, %r1;
	setp.ge.u32 	%p1, %r37, %r9;
	mov.f32 	%f32, 0f00000000;
	@%p1 bra 	$L__BB25_8;
	mov.u32 	%r11, %nctaid.x;
	shl.b32 	%r4, %r11, 5;
	mov.f32 	%f32, 0f00000000;
$L__BB25_2:
	cvt.u64.u32 	%rd6, %r37;
	add.s64 	%rd7, %rd2, %rd6;
	ld.global.nc.u8 	%rs1, [%rd7];
	cvt.u16.u8 	%rs2, %rs1;
	setp.eq.s16 	%p2, %rs2, 0;
	@%p2 bra 	$L__BB25_4;
	mul.wide.u32 	%rd8, %r37, 4;
	add.s64 	%rd9, %rd1, %rd8;
	ld.global.nc.f32 	%f10, [%rd9];
	add.f32 	%f32, %f32, %f10;
$L__BB25_4:
	add.s32 	%r6, %r37, 16;
	setp.ge.u32 	%p3, %r6, %r9;
	@%p3 bra 	$L__BB25_7;
	cvt.u64.u32 	%rd10, %r6;
	add.s64 	%rd11, %rd2, %rd10;
	ld.global.nc.u8 	%rs3, [%rd11];
	cvt.u16.u8 	%rs4, %rs3;
	setp.eq.s16 	%p4, %rs4, 0;
	@%p4 bra 	$L__BB25_7;
	mul.wide.u32 	%rd12, %r6, 4;
	add.s64 	%rd13, %rd1, %rd12;
	ld.global.nc.f32 	%f11, [%rd13];
	add.f32 	%f32, %f32, %f11;
$L__BB25_7:
	add.s32 	%r37, %r37, %r4;
	setp.lt.u32 	%p5, %r37, %r9;
	@%p5 bra 	$L__BB25_2;
$L__BB25_8:
	mov.b32 	%r12, %f32;
	shfl.sync.down.b32	%r13|%p6, %r12, 16, 31, 65535;
	mov.b32 	%f12, %r13;
	add.f32 	%f13, %f32, %f12;
	mov.b32 	%r14, %f13;
	shfl.sync.down.b32	%r15|%p7, %r14, 8, 31, 65535;
	mov.b32 	%f14, %r15;
	add.f32 	%f15, %f13, %f14;
	mov.b32 	%r16, %f15;
	shfl.sync.down.b32	%r17|%p8, %r16, 4, 31, 65535;
	mov.b32 	%f16, %r17;
	add.f32 	%f17, %f15, %f16;
	mov.b32 	%r18, %f17;
	shfl.sync.down.b32	%r19|%p9, %r18, 2, 31, 65535;
	mov.b32 	%f18, %r19;
	add.f32 	%f19, %f17, %f18;
	mov.b32 	%r20, %f19;
	shfl.sync.down.b32	%r21|%p10, %r20, 1, 31, 65535;
	mov.b32 	%f20, %r21;
	add.f32 	%f7, %f19, %f20;
	and.b32  	%r22, %r1, 31;
	setp.ne.s32 	%p11, %r22, 0;
	@%p11 bra 	$L__BB25_10;
	shr.u32 	%r23, %r1, 3;
	mov.u32 	%r24, __smem;
	add.s32 	%r25, %r24, %r23;
	st.shared.f32 	[%r25], %f7;
$L__BB25_10:
	bar.sync 	0;
	setp.ne.s32 	%p12, %r1, 0;
	setp.eq.s32 	%p13, %r1, 0;
	mov.b32 	%r26, 65535;
	vote.sync.ballot.b32 	%r8, %p13, %r26;
	@%p12 bra 	$L__BB25_12;
	ld.shared.f32 	%f21, [__smem];
	mov.b32 	%r27, %f21;
	shfl.sync.down.b32	%r28|%p15, %r27, 16, 31, %r8;
	mov.b32 	%f22, %r28;
	add.f32 	%f23, %f21, %f22;
	mov.b32 	%r29, %f23;
	shfl.sync.down.b32	%r30|%p16, %r29, 8, 31, %r8;
	mov.b32 	%f24, %r30;
	add.f32 	%f25, %f23, %f24;
	mov.b32 	%r31, %f25;
	shfl.sync.down.b32	%r32|%p17, %r31, 4, 31, %r8;
	mov.b32 	%f26, %r32;
	add.f32 	%f27, %f25, %f26;
	mov.b32 	%r33, %f27;
	shfl.sync.down.b32	%r34|%p18, %r33, 2, 31, %r8;
	mov.b32 	%f28, %r34;
	add.f32 	%f29, %f27, %f28;
	mov.b32 	%r35, %f29;
	shfl.sync.down.b32	%r36|%p19, %r35, 1, 31, %r8;
	mov.b32 	%f30, %r36;
	add.f32 	%f31, %f29, %f30;
	cvta.to.global.u64 	%rd14, %rd3;
	mul.wide.u32 	%rd15, %r2, 4;
	add.s64 	%rd16, %rd14, %rd15;
	st.global.f32 	[%rd16], %f31;
$L__BB25_12:
	ret;

}
	// .globl	_Z16kernelMaskReduceIfLj8ELb1EEvPKT_PKbPS0_j
.visible .entry _Z16kernelMaskReduceIfLj8ELb1EEvPKT_PKbPS0_j(
	.param .u64 .ptr .align 1 _Z16kernelMaskReduceIfLj8ELb1EEvPKT_PKbPS0_j_param_0,
	.param .u64 .ptr .align 1 _Z16kernelMaskReduceIfLj8ELb1EEvPKT_PKbPS0_j_param_1,
	.param .u64 .ptr .align 1 _Z16kernelMaskReduceIfLj8ELb1EEvPKT_PKbPS0_j_param_2,
	.param .u32 _Z16kernelMaskReduceIfLj8ELb1EEvPKT_PKbPS0_j_param_3
)
{
	.reg .pred 	%p<20>;
	.reg .b16 	%rs<5>;
	.reg .b32 	%r<38>;
	.reg .b32 	%f<36>;
	.reg .b64 	%rd<17>;

	ld.param.u64 	%rd4, [_Z16kernelMaskReduceIfLj8ELb1EEvPKT_PKbPS0_j_param_0];
	ld.param.u64 	%rd5, [_Z16kernelMaskReduceIfLj8ELb1EEvPKT_PKbPS0_j_param_1];
	ld.param.u64 	%rd3, [_Z16kernelMaskReduceIfLj8ELb1EEvPKT_PKbPS0_j_param_2];
	ld.param.u32 	%r9, [_Z16kernelMaskReduceIfLj8ELb1EEvPKT_PKbPS0_j_param_3];
	cvta.to.global.u64 	%rd1, %rd4;
	cvta.to.global.u64 	%rd2, %rd5;
	mov.u32 	%r1, %tid.x;
	mov.u32 	%r2, %ctaid.x;
	shl.b32 	%r10, %r2, 4;
	add.s32 	%r37, %r10, %r1;
	setp.ge.u32 	%p1, %r37, %r9;
	mov.f32 	%f32, 0f00000000;
	@%p1 bra 	$L__BB26_8;
	mov.u32 	%r11, %nctaid.x;
	shl.b32 	%r4, %r11, 4;
	mov.f32 	%f32, 0f00000000;
$L__BB26_2:
	cvt.u64.u32 	%rd6, %r37;
	add.s64 	%rd7, %rd2, %rd6;
	ld.global.nc.u8 	%rs1, [%rd7];
	cvt.u16.u8 	%rs2, %rs1;
	setp.eq.s16 	%p2, %rs2, 0;
	@%p2 bra 	$L__BB26_4;
	mul.wide.u32 	%rd8, %r37, 4;
	add.s64 	%rd9, %rd1, %rd8;
	ld.global.nc.f32 	%f10, [%rd9];
	add.f32 	%f32, %f32, %f10;
$L__BB26_4:
	add.s32 	%r6, %r37, 8;
	setp.ge.u32 	%p3, %r6, %r9;
	@%p3 bra 	$L__BB26_7;
	cvt.u64.u32 	%rd10, %r6;
	add.s64 	%rd11, %rd2, %rd10;
	ld.global.nc.u8 	%rs3, [%rd11];
	cvt.u16.u8 	%rs4, %rs3;
	setp.eq.s16 	%p4, %rs4, 0;
	@%p4 bra 	$L__BB26_7;
	mul.wide.u32 	%rd12, %r6, 4;
	add.s64 	%rd13, %rd1, %rd12;
	ld.global.nc.f32 	%f11, [%rd13];
	add.f32 	%f32, %f32, %f11;
$L__BB26_7:
	add.s32 	%r37, %r37, %r4;
	setp.lt.u32 	%p5, %r37, %r9;
	@%p5 bra 	$L__BB26_2;
$L__BB26_8:
	mov.b32 	%r12, %f32;
	shfl.sync.down.b32	%r13|%p6, %r12, 16, 31, 255;
	mov.b32 	%f12, %r13;
	add.f32 	%f13, %f32, %f12;
	mov.b32 	%r14, %f13;
	shfl.sync.down.b32	%r15|%p7, %r14, 8, 31, 255;
	mov.b32 	%f14, %r15;
	add.f32 	%f15, %f13, %f14;
	mov.b32 	%r16, %f15;
	shfl.sync.down.b32	%r17|%p8, %r16, 4, 31, 255;
	mov.b32 	%f16, %r17;
	add.f32 	%f17, %f15, %f16;
	mov.b32 	%r18, %f17;
	shfl.sync.down.b32	%r19|%p9, %r18, 2, 31, 255;
	mov.b32 	%f18, %r19;
	add.f32 	%f19, %f17, %f18;
	mov.b32 	%r20, %f19;
	shfl.sync.down.b32	%r21|%p10, %r20, 1, 31, 255;
	mov.b32 	%f20, %r21;
	add.f32 	%f7, %f19, %f20;
	and.b32  	%r22, %r1, 31;
	setp.ne.s32 	%p11, %r22, 0;
	@%p11 bra 	$L__BB26_10;
	shr.u32 	%r23, %r1, 3;
	mov.u32 	%r24, __smem;
	add.s32 	%r25, %r24, %r23;
	st.shared.f32 	[%r25], %f7;
$L__BB26_10:
	bar.sync 	0;
	setp.ne.s32 	%p12, %r1, 0;
	setp.eq.s32 	%p13, %r1, 0;
	mov.b32 	%r26, 255;
	vote.sync.ballot.b32 	%r8, %p13, %r26;
	@%p12 bra 	$L__BB26_12;
	ld.shared.f32 	%f21, [__smem];
	mov.b32 	%r27, %f21;
	shfl.sync.down.b32	%r28|%p15, %r27, 16, 31, %r8;
	mov.b32 	%f22, %r28;
	add.f32 	%f23, %f21, %f22;
	mov.b32 	%r29, %f23;
	shfl.sync.down.b32	%r30|%p16, %r29, 8, 31, %r8;
	mov.b32 	%f24, %r30;
	add.f32 	%f25, %f23, %f24;
	mov.b32 	%r31, %f25;
	shfl.sync.down.b32	%r32|%p17, %r31, 4, 31, %r8;
	mov.b32 	%f26, %r32;
	add.f32 	%f27, %f25, %f26;
	mov.b32 	%r33, %f27;
	shfl.sync.down.b32	%r34|%p18, %r33, 2, 31, %r8;
	mov.b32 	%f28, %r34;
	add.f32 	%f29, %f27, %f28;
	mov.b32 	%r35, %f29;
	shfl.sync.down.b32	%r36|%p19, %r35, 1, 31, %r8;
	mov.b32 	%f30, %r36;
	add.f32 	%f31, %f29, %f30;
	cvta.to.global.u64 	%rd14, %rd3;
	mul.wide.u32 	%rd15, %r2, 4;
	add.s64 	%rd16, %rd14, %rd15;
	st.global.f32 	[%rd16], %f31;
$L__BB26_12:
	ret;

}
	// .globl	_Z16kernelMaskReduceIfLj4ELb1EEvPKT_PKbPS0_j
.visible .entry _Z16kernelMaskReduceIfLj4ELb1EEvPKT_PKbPS0_j(
	.param .u64 .ptr .align 1 _Z16kernelMaskReduceIfLj4ELb1EEvPKT_PKbPS0_j_param_0,
	.param .u64 .ptr .align 1 _Z16kernelMaskReduceIfLj4ELb1EEvPKT_PKbPS0_j_param_1,
	.param .u64 .ptr .align 1 _Z16kernelMaskReduceIfLj4ELb1EEvPKT_PKbPS0_j_param_2,
	.param .u32 _Z16kernelMaskReduceIfLj4ELb1EEvPKT_PKbPS0_j_param_3
)
{
	.reg .pred 	%p<20>;
	.reg .b16 	%rs<5>;
	.reg .b32 	%r<38>;
	.reg .b32 	%f<36>;
	.reg .b64 	%rd<17>;

	ld.param.u64 	%rd4, [_Z16kernelMaskReduceIfLj4ELb1EEvPKT_PKbPS0_j_param_0];
	ld.param.u64 	%rd5, [_Z16kernelMaskReduceIfLj4ELb1EEvPKT_PKbPS0_j_param_1];
	ld.param.u64 	%rd3, [_Z16kernelMaskReduceIfLj4ELb1EEvPKT_PKbPS0_j_param_2];
	ld.param.u32 	%r9, [_Z16kernelMaskReduceIfLj4ELb1EEvPKT_PKbPS0_j_param_3];
	cvta.to.global.u64 	%rd1, %rd4;
	cvta.to.global.u64 	%rd2, %rd5;
	mov.u32 	%r1, %tid.x;
	mov.u32 	%r2, %ctaid.x;
	shl.b32 	%r10, %r2, 3;
	add.s32 	%r37, %r10, %r1;
	setp.ge.u32 	%p1, %r37, %r9;
	mov.f32 	%f32, 0f00000000;
	@%p1 bra 	$L__BB27_8;
	mov.u32 	%r11, %nctaid.x;
	shl.b32 	%r4, %r11, 3;
	mov.f32 	%f32, 0f00000000;
$L__BB27_2:
	cvt.u64.u32 	%rd6, %r37;
	add.s64 	%rd7, %rd2, %rd6;
	ld.global.nc.u8 	%rs1, [%rd7];
	cvt.u16.u8 	%rs2, %rs1;
	setp.eq.s16 	%p2, %rs2, 0;
	@%p2 bra 	$L__BB27_4;
	mul.wide.u32 	%rd8, %r37, 4;
	add.s64 	%rd9, %rd1, %rd8;
	ld.global.nc.f32 	%f10, [%rd9];
	add.f32 	%f32, %f32, %f10;
$L__BB27_4:
	add.s32 	%r6, %r37, 4;
	setp.ge.u32 	%p3, %r6, %r9;
	@%p3 bra 	$L__BB27_7;
	cvt.u64.u32 	%rd10, %r6;
	add.s64 	%rd11, %rd2, %rd10;
	ld.global.nc.u8 	%rs3, [%rd11];
	cvt.u16.u8 	%rs4, %rs3;
	setp.eq.s16 	%p4, %rs4, 0;
	@%p4 bra 	$L__BB27_7;
	mul.wide.u32 	%rd12, %r6, 4;
	add.s64 	%rd13, %rd1, %rd12;
	ld.global.nc.f32 	%f11, [%rd13];
	add.f32 	%f32, %f32, %f11;
$L__BB27_7:
	add.s32 	%r37, %r37, %r4;
	setp.lt.u32 	%p5, %r37, %r9;
	@%p5 bra 	$L__BB27_2;
$L__BB27_8:
	mov.b32 	%r12, %f32;
	shfl.sync.down.b32	%r13|%p6, %r12, 16, 31, 15;
	mov.b32 	%f12, %r13;
	add.f32 	%f13, %f32, %f12;
	mov.b32 	%r14, %f13;
	shfl.sync.down.b32	%r15|%p7, %r14, 8, 31, 15;
	mov.b32 	%f14, %r15;
	add.f32 	%f15, %f13, %f14;
	mov.b32 	%r16, %f15;
	shfl.sync.down.b32	%r17|%p8, %r16, 4, 31, 15;
	mov.b32 	%f16, %r17;
	add.f32 	%f17, %f15, %f16;
	mov.b32 	%r18, %f17;
	shfl.sync.down.b32	%r19|%p9, %r18, 2, 31, 15;
	mov.b32 	%f18, %r19;
	add.f32 	%f19, %f17, %f18;
	mov.b32 	%r20, %f19;
	shfl.sync.down.b32	%r21|%p10, %r20, 1, 31, 15;
	mov.b32 	%f20, %r21;
	add.f32 	%f7, %f19, %f20;
	and.b32  	%r22, %r1, 31;
	setp.ne.s32 	%p11, %r22, 0;
	@%p11 bra 	$L__BB27_10;
	shr.u32 	%r23, %r1, 3;
	mov.u32 	%r24, __smem;
	add.s32 	%r25, %r24, %r23;
	st.shared.f32 	[%r25], %f7;
$L__BB27_10:
	bar.sync 	0;
	setp.ne.s32 	%p12, %r1, 0;
	setp.eq.s32 	%p13, %r1, 0;
	mov.b32 	%r26, 15;
	vote.sync.ballot.b32 	%r8, %p13, %r26;
	@%p12 bra 	$L__BB27_12;
	ld.shared.f32 	%f21, [__smem];
	mov.b32 	%r27, %f21;
	shfl.sync.down.b32	%r28|%p15, %r27, 16, 31, %r8;
	mov.b32 	%f22, %r28;
	add.f32 	%f23, %f21, %f22;
	mov.b32 	%r29, %f23;
	shfl.sync.down.b32	%r30|%p16, %r29, 8, 31, %r8;
	mov.b32 	%f24, %r30;
	add.f32 	%f25, %f23, %f24;
	mov.b32 	%r31, %f25;
	shfl.sync.down.b32	%r32|%p17, %r31, 4, 31, %r8;
	mov.b32 	%f26, %r32;
	add.f32 	%f27, %f25, %f26;
	mov.b32 	%r33, %f27;
	shfl.sync.down.b32	%r34|%p18, %r33, 2, 31, %r8;
	mov.b32 	%f28, %r34;
	add.f32 	%f29, %f27, %f28;
	mov.b32 	%r35, %f29;
	shfl.sync.down.b32	%r36|%p19, %r35, 1, 31, %r8;
	mov.b32 	%f30, %r36;
	add.f32 	%f31, %f29, %f30;
	cvta.to.global.u64 	%rd14, %rd3;
	mul.wide.u32 	%rd15, %r2, 4;
	add.s64 	%rd16, %rd14, %rd15;
	st.global.f32 	[%rd16], %f31;
$L__BB27_12:
	ret;

}
	// .globl	_Z16kernelMaskReduceIfLj2ELb1EEvPKT_PKbPS0_j
.visible .entry _Z16kernelMaskReduceIfLj2ELb1EEvPKT_PKbPS0_j(
	.param .u64 .ptr .align 1 _Z16kernelMaskReduceIfLj2ELb1EEvPKT_PKbPS0_j_param_0,
	.param .u64 .ptr .align 1 _Z16kernelMaskReduceIfLj2ELb1EEvPKT_PKbPS0_j_param_1,
	.param .u64 .ptr .align 1 _Z16kernelMaskReduceIfLj2ELb1EEvPKT_PKbPS0_j_param_2,
	.param .u32 _Z16kernelMaskReduceIfLj2ELb1EEvPKT_PKbPS0_j_param_3
)
{
	.reg .pred 	%p<20>;
	.reg .b16 	%rs<5>;
	.reg .b32 	%r<38>;
	.reg .b32 	%f<36>;
	.reg .b64 	%rd<17>;

	ld.param.u64 	%rd4, [_Z16kernelMaskReduceIfLj2ELb1EEvPKT_PKbPS0_j_param_0];
	ld.param.u64 	%rd5, [_Z16kernelMaskReduceIfLj2ELb1EEvPKT_PKbPS0_j_param_1];
	ld.param.u64 	%rd3, [_Z16kernelMaskReduceIfLj2ELb1EEvPKT_PKbPS0_j_param_2];
	ld.param.u32 	%r9, [_Z16kernelMaskReduceIfLj2ELb1EEvPKT_PKbPS0_j_param_3];
	cvta.to.global.u64 	%rd1, %rd4;
	cvta.to.global.u64 	%rd2, %rd5;
	mov.u32 	%r1, %tid.x;
	mov.u32 	%r2, %ctaid.x;
	shl.b32 	%r10, %r2, 2;
	add.s32 	%r37, %r10, %r1;
	setp.ge.u32 	%p1, %r37, %r9;
	mov.f32 	%f32, 0f00000000;
	@%p1 bra 	$L__BB28_8;
	mov.u32 	%r11, %nctaid.x;
	shl.b32 	%r4, %r11, 2;
	mov.f32 	%f32, 0f00000000;
$L__BB28_2:
	cvt.u64.u32 	%rd6, %r37;
	add.s64 	%rd7, %rd2, %rd6;
	ld.global.nc.u8 	%rs1, [%rd7];
	cvt.u16.u8 	%rs2, %rs1;
	setp.eq.s16 	%p2, %rs2, 0;
	@%p2 bra 	$L__BB28_4;
	mul.wide.u32 	%rd8, %r37, 4;
	add.s64 	%rd9, %rd1, %rd8;
	ld.global.nc.f32 	%f10, [%rd9];
	add.f32 	%f32, %f32, %f10;
$L__BB28_4:
	add.s32 	%r6, %r37, 2;
	setp.ge.u32 	%p3, %r6, %r9;
	@%p3 bra 	$L__BB28_7;
	cvt.u64.u32 	%rd10, %r6;
	add.s64 	%rd11, %rd2, %rd10;
	ld.global.nc.u8 	%rs3, [%rd11];
	cvt.u16.u8 	%rs4, %rs3;
	setp.eq.s16 	%p4, %rs4, 0;
	@%p4 bra 	$L__BB28_7;
	mul.wide.u32 	%rd12, %r6, 4;
	add.s64 	%rd13, %rd1, %rd12;
	ld.global.nc.f32 	%f11, [%rd13];
	add.f32 	%f32, %f32, %f11;
$L__BB28_7:
	add.s32 	%r37, %r37, %r4;
	setp.lt.u32 	%p5, %r37, %r9;
	@%p5 bra 	$L__BB28_2;
$L__BB28_8:
	mov.b32 	%r12, %f32;
	shfl.sync.down.b32	%r13|%p6, %r12, 16, 31, 3;
	mov.b32 	%f12, %r13;
	add.f32 	%f13, %f32, %f12;
	mov.b32 	%r14, %f13;
	shfl.sync.down.b32	%r15|%p7, %r14, 8, 31, 3;
	mov.b32 	%f14, %r15;
	add.f32 	%f15, %f13, %f14;
	mov.b32 	%r16, %f15;
	shfl.sync.down.b32	%r17|%p8, %r16, 4, 31, 3;
	mov.b32 	%f16, %r17;
	add.f32 	%f17, %f15, %f16;
	mov.b32 	%r18, %f17;
	shfl.sync.down.b32	%r19|%p9, %r18, 2, 31, 3;
	mov.b32 	%f18, %r19;
	add.f32 	%f19, %f17, %f18;
	mov.b32 	%r20, %f19;
	shfl.sync.down.b32	%r21|%p10, %r20, 1, 31, 3;
	mov.b32 	%f20, %r21;
	add.f32 	%f7, %f19, %f20;
	and.b32  	%r22, %r1, 31;
	setp.ne.s32 	%p11, %r22, 0;
	@%p11 bra 	$L__BB28_10;
	shr.u32 	%r23, %r1, 3;
	mov.u32 	%r24, __smem;
	add.s32 	%r25, %r24, %r23;
	st.shared.f32 	[%r25], %f7;
$L__BB28_10:
	bar.sync 	0;
	setp.ne.s32 	%p12, %r1, 0;
	setp.eq.s32 	%p13, %r1, 0;
	mov.b32 	%r26, 3;
	vote.sync.ballot.b32 	%r8, %p13, %r26;
	@%p12 bra 	$L__BB28_12;
	ld.shared.f32 	%f21, [__smem];
	mov.b32 	%r27, %f21;
	shfl.sync.down.b32	%r28|%p15, %r27, 16, 31, %r8;
	mov.b32 	%f22, %r28;
	add.f32 	%f23, %f21, %f22;
	mov.b32 	%r29, %f23;
	shfl.sync.down.b32	%r30|%p16, %r29, 8, 31, %r8;
	mov.b32 	%f24, %r30;
	add.f32 	%f25, %f23, %f24;
	mov.b32 	%r31, %f25;
	shfl.sync.down.b32	%r32|%p17, %r31, 4, 31, %r8;
	mov.b32 	%f26, %r32;
	add.f32 	%f27, %f25, %f26;
	mov.b32 	%r33, %f27;
	shfl.sync.down.b32	%r34|%p18, %r33, 2, 31, %r8;
	mov.b32 	%f28, %r34;
	add.f32 	%f29, %f27, %f28;
	mov.b32 	%r35, %f29;
	shfl.sync.down.b32	%r36|%p19, %r35, 1, 31, %r8;
	mov.b32 	%f30, %r36;
	add.f32 	%f31, %f29, %f30;
	cvta.to.global.u64 	%rd14, %rd3;
	mul.wide.u32 	%rd15, %r2, 4;
	add.s64 	%rd16, %rd14, %rd15;
	st.global.f32 	[%rd16], %f31;
$L__BB28_12:
	ret;

}
	// .globl	_Z16kernelMaskReduceIfLj1ELb1EEvPKT_PKbPS0_j
.visible .entry _Z16kernelMaskReduceIfLj1ELb1EEvPKT_PKbPS0_j(
	.param .u64 .ptr .align 1 _Z16kernelMaskReduceIfLj1ELb1EEvPKT_PKbPS0_j_param_0,
	.param .u64 .ptr .align 1 _Z16kernelMaskReduceIfLj1ELb1EEvPKT_PKbPS0_j_param_1,
	.param .u64 .ptr .align 1 _Z16kernelMaskReduceIfLj1ELb1EEvPKT_PKbPS0_j_param_2,
	.param .u32 _Z16kernelMaskReduceIfLj1ELb1EEvPKT_PKbPS0_j_param_3
)
{
	.reg .pred 	%p<20>;
	.reg .b16 	%rs<5>;
	.reg .b32 	%r<38>;
	.reg .b32 	%f<36>;
	.reg .b64 	%rd<13>;

	ld.param.u64 	%rd5, [_Z16kernelMaskReduceIfLj1ELb1EEvPKT_PKbPS0_j_param_0];
	ld.param.u64 	%rd6, [_Z16kernelMaskReduceIfLj1ELb1EEvPKT_PKbPS0_j_param_1];
	ld.param.u64 	%rd7, [_Z16kernelMaskReduceIfLj1ELb1EEvPKT_PKbPS0_j_param_2];
	ld.param.u32 	%r8, [_Z16kernelMaskReduceIfLj1ELb1EEvPKT_PKbPS0_j_param_3];
	mov.u32 	%r1, %tid.x;
	mov.u32 	%r2, %ctaid.x;
	shl.b32 	%r9, %r2, 1;
	add.s32 	%r37, %r9, %r1;
	setp.ge.u32 	%p1, %r37, %r8;
	mov.f32 	%f32, 0f00000000;
	@%p1 bra 	$L__BB29_8;
	mov.u32 	%r10, %nctaid.x;
	shl.b32 	%r4, %r10, 1;
	cvta.to.global.u64 	%rd1, %rd6;
	cvta.to.global.u64 	%rd2, %rd5;
	mov.f32 	%f32, 0f00000000;
$L__BB29_2:
	cvt.u64.u32 	%rd8, %r37;
	add.s64 	%rd3, %rd1, %rd8;
	ld.global.nc.u8 	%rs1, [%rd3];
	cvt.u16.u8 	%rs2, %rs1;
	setp.eq.s16 	%p2, %rs2, 0;
	mul.wide.u32 	%rd9, %r37, 4;
	add.s64 	%rd4, %rd2, %rd9;
	@%p2 bra 	$L__BB29_4;
	ld.global.nc.f32 	%f10, [%rd4];
	add.f32 	%f32, %f32, %f10;
$L__BB29_4:
	add.s32 	%r11, %r37, 1;
	setp.ge.u32 	%p3, %r11, %r8;
	@%p3 bra 	$L__BB29_7;
	ld.global.nc.u8 	%rs3, [%rd3+1];
	cvt.u16.u8 	%rs4, %rs3;
	setp.eq.s16 	%p4, %rs4, 0;
	@%p4 bra 	$L__BB29_7;
	ld.global.nc.f32 	%f11, [%rd4+4];
	add.f32 	%f32, %f32, %f11;
$L__BB29_7:
	add.s32 	%r37, %r37, %r4;
	setp.lt.u32 	%p5, %r37, %r8;
	@%p5 bra 	$L__BB29_2;
$L__BB29_8:
	mov.b32 	%r12, %f32;
	shfl.sync.down.b32	%r13|%p6, %r12, 16, 31, 1;
	mov.b32 	%f12, %r13;
	add.f32 	%f13, %f32, %f12;
	mov.b32 	%r14, %f13;
	shfl.sync.down.b32	%r15|%p7, %r14, 8, 31, 1;
	mov.b32 	%f14, %r15;
	add.f32 	%f15, %f13, %f14;
	mov.b32 	%r16, %f15;
	shfl.sync.down.b32	%r17|%p8, %r16, 4, 31, 1;
	mov.b32 	%f16, %r17;
	add.f32 	%f17, %f15, %f16;
	mov.b32 	%r18, %f17;
	shfl.sync.down.b32	%r19|%p9, %r18, 2, 31, 1;
	mov.b32 	%f18, %r19;
	add.f32 	%f19, %f17, %f18;
	mov.b32 	%r20, %f19;
	shfl.sync.down.b32	%r21|%p10, %r20, 1, 31, 1;
	mov.b32 	%f20, %r21;
	add.f32 	%f7, %f19, %f20;
	and.b32  	%r22, %r1, 31;
	setp.ne.s32 	%p11, %r22, 0;
	@%p11 bra 	$L__BB29_10;
	shr.u32 	%r23, %r1, 3;
	mov.u32 	%r24, __smem;
	add.s32 	%r25, %r24, %r23;
	st.shared.f32 	[%r25], %f7;
$L__BB29_10:
	bar.sync 	0;
	setp.ne.s32 	%p12, %r1, 0;
	setp.eq.s32 	%p13, %r1, 0;
	mov.b32 	%r26, 1;
	vote.sync.ballot.b32 	%r7, %p13, %r26;
	@%p12 bra 	$L__BB29_12;
	ld.shared.f32 	%f21, [__smem];
	mov.b32 	%r27, %f21;
	shfl.sync.down.b32	%r28|%p15, %r27, 16, 31, %r7;
	mov.b32 	%f22, %r28;
	add.f32 	%f23, %f21, %f22;
	mov.b32 	%r29, %f23;
	shfl.sync.down.b32	%r30|%p16, %r29, 8, 31, %r7;
	mov.b32 	%f24, %r30;
	add.f32 	%f25, %f23, %f24;
	mov.b32 	%r31, %f25;
	shfl.sync.down.b32	%r32|%p17, %r31, 4, 31, %r7;
	mov.b32 	%f26, %r32;
	add.f32 	%f27, %f25, %f26;
	mov.b32 	%r33, %f27;
	shfl.sync.down.b32	%r34|%p18, %r33, 2, 31, %r7;
	mov.b32 	%f28, %r34;
	add.f32 	%f29, %f27, %f28;
	mov.b32 	%r35, %f29;
	shfl.sync.down.b32	%r36|%p19, %r35, 1, 31, %r7;
	mov.b32 	%f30, %r36;
	add.f32 	%f31, %f29, %f30;
	cvta.to.global.u64 	%rd10, %rd7;
	mul.wide.u32 	%rd11, %r2, 4;
	add.s64 	%rd12, %rd10, %rd11;
	st.global.f32 	[%rd12], %f31;
$L__BB29_12:
	ret;

}
	// .globl	_Z16kernelMaskReduceIfLj512ELb0EEvPKT_PKbPS0_j
.visible .entry _Z16kernelMaskReduceIfLj512ELb0EEvPKT_PKbPS0_j(
	.param .u64 .ptr .align 1 _Z16kernelMaskReduceIfLj512ELb0EEvPKT_PKbPS0_j_param_0,
	.param .u64 .ptr .align 1 _Z16kernelMaskReduceIfLj512ELb0EEvPKT_PKbPS0_j_param_1,
	.param .u64 .ptr .align 1 _Z16kernelMaskReduceIfLj512ELb0EEvPKT_PKbPS0_j_param_2,
	.param .u32 _Z16kernelMaskReduceIfLj512ELb0EEvPKT_PKbPS0_j_param_3
)
{
	.reg .pred 	%p<19>;
	.reg .b16 	%rs<3>;
	.reg .b32 	%r<40>;
	.reg .b32 	%f<32>;
	.reg .b64 	%rd<13>;

	ld.param.u64 	%rd3, [_Z16kernelMaskReduceIfLj512ELb0EEvPKT_PKbPS0_j_param_0];
	ld.param.u64 	%rd4, [_Z16kernelMaskReduceIfLj512ELb0EEvPKT_PKbPS0_j_param_1];
	ld.param.u64 	%rd5, [_Z16kernelMaskReduceIfLj512ELb0EEvPKT_PKbPS0_j_param_2];
	ld.param.u32 	%r8, [_Z16kernelMaskReduceIfLj512ELb0EEvPKT_PKbPS0_j_param_3];
	mov.u32 	%r1, %tid.x;
	mov.u32 	%r2, %ctaid.x;
	shl.b32 	%r9, %r2, 9;
	add.s32 	%r39, %r9, %r1;
	setp.ge.u32 	%p1, %r39, %r8;
	mov.f32 	%f30, 0f00000000;
	@%p1 bra 	$L__BB30_5;
	mov.u32 	%r10, %nctaid.x;
	shl.b32 	%r4, %r10, 9;
	cvta.to.global.u64 	%rd1, %rd4;
	cvta.to.global.u64 	%rd2, %rd3;
	mov.f32 	%f30, 0f00000000;
$L__BB30_2:
	cvt.u64.u32 	%rd6, %r39;
	add.s64 	%rd7, %rd1, %rd6;
	ld.global.nc.u8 	%rs1, [%rd7];
	cvt.u16.u8 	%rs2, %rs1;
	setp.eq.s16 	%p2, %rs2, 0;
	@%p2 bra 	$L__BB30_4;
	mul.wide.u32 	%rd8, %r39, 4;
	add.s64 	%rd9, %rd2, %rd8;
	ld.global.nc.f32 	%f9, [%rd9];
	add.f32 	%f30, %f30, %f9;
$L__BB30_4:
	add.s32 	%r39, %r39, %r4;
	setp.lt.u32 	%p3, %r39, %r8;
	@%p3 bra 	$L__BB30_2;
$L__BB30_5:
	mov.b32 	%r11, %f30;
	shfl.sync.down.b32	%r12|%p4, %r11, 16, 31, -1;
	mov.b32 	%f10, %r12;
	add.f32 	%f11, %f30, %f10;
	mov.b32 	%r13, %f11;
	shfl.sync.down.b32	%r14|%p5, %r13, 8, 31, -1;
	mov.b32 	%f12, %r14;
	add.f32 	%f13, %f11, %f12;
	mov.b32 	%r15, %f13;
	shfl.sync.down.b32	%r16|%p6, %r15, 4, 31, -1;
	mov.b32 	%f14, %r16;
	add.f32 	%f15, %f13, %f14;
	mov.b32 	%r17, %f15;
	shfl.sync.down.b32	%r18|%p7, %r17, 2, 31, -1;
	mov.b32 	%f16, %r18;
	add.f32 	%f17, %f15, %f16;
	mov.b32 	%r19, %f17;
	shfl.sync.down.b32	%r20|%p8, %r19, 1, 31, -1;
	mov.b32 	%f18, %r20;
	add.f32 	%f5, %f17, %f18;
	and.b32  	%r21, %r1, 31;
	setp.ne.s32 	%p9, %r21, 0;
	@%p9 bra 	$L__BB30_7;
	shr.u32 	%r22, %r1, 3;
	mov.u32 	%r23, __smem;
	add.s32 	%r24, %r23, %r22;
	st.shared.f32 	[%r24], %f5;
$L__BB30_7:
	bar.sync 	0;
	setp.gt.u32 	%p10, %r1, 15;
	setp.lt.u32 	%p11, %r1, 16;
	mov.b32 	%r25, -1;
	vote.sync.ballot.b32 	%r7, %p11, %r25;
	@%p10 bra 	$L__BB30_10;
	shl.b32 	%r26, %r1, 2;
	mov.u32 	%r27, __smem;
	add.s32 	%r28, %r27, %r26;
	ld.shared.f32 	%f19, [%r28];
	mov.b32 	%r29, %f19;
	shfl.sync.down.b32	%r30|%p13, %r29, 16, 31, %r7;
	mov.b32 	%f20, %r30;
	add.f32 	%f21, %f19, %f20;
	mov.b32 	%r31, %f21;
	shfl.sync.down.b32	%r32|%p14, %r31, 8, 31, %r7;
	mov.b32 	%f22, %r32;
	add.f32 	%f23, %f21, %f22;
	mov.b32 	%r33, %f23;
	shfl.sync.down.b32	%r34|%p15, %r33, 4, 31, %r7;
	mov.b32 	%f24, %r34;
	add.f32 	%f25, %f23, %f24;
	mov.b32 	%r35, %f25;
	shfl.sync.down.b32	%r36|%p16, %r35, 2, 31, %r7;
	mov.b32 	%f26, %r36;
	add.f32 	%f27, %f25, %f26;
	mov.b32 	%r37, %f27;
	shfl.sync.down.b32	%r38|%p17, %r37, 1, 31, %r7;
	mov.b32 	%f28, %r38;
	add.f32 	%f6, %f27, %f28;
	setp.ne.s32 	%p18, %r1, 0;
	@%p18 bra 	$L__BB30_10;
	cvta.to.global.u64 	%rd10, %rd5;
	mul.wide.u32 	%rd11, %r2, 4;
	add.s64 	%rd12, %rd10, %rd11;
	st.global.f32 	[%rd12], %f6;
$L__BB30_10:
	ret;

}
	// .globl	_Z16kernelMaskReduceIfLj256ELb0EEvPKT_PKbPS0_j
.visible .entry _Z16kernelMaskReduceIfLj256ELb0EEvPKT_PKbPS0_j(
	.param .u64 .ptr .align 1 _Z16kernelMaskReduceIfLj256ELb0EEvPKT_PKbPS0_j_param_0,
	.param .u64 .ptr .align 1 _Z16kernelMaskReduceIfLj256ELb0EEvPKT_PKbPS0_j_param_1,
	.param .u64 .ptr .align 1 _Z16kernelMaskReduceIfLj256ELb0EEvPKT_PKbPS0_j_param_2,
	.param .u32 _Z16kernelMaskReduceIfLj256ELb0EEvPKT_PKbPS0_j_param_3
)
{
	.reg .pred 	%p<19>;
	.reg .b16 	%rs<3>;
	.reg .b32 	%r<40>;
	.reg .b32 	%f<32>;
	.reg .b64 	%rd<13>;

	ld.param.u64 	%rd3, [_Z16kernelMaskReduceIfLj256ELb0EEvPKT_PKbPS0_j_param_0];
	ld.param.u64 	%rd4, [_Z16kernelMaskReduceIfLj256ELb0EEvPKT_PKbPS0_j_param_1];
	ld.param.u64 	%rd5, [_Z16kernelMaskReduceIfLj256ELb0EEvPKT_PKbPS0_j_param_2];
	ld.param.u32 	%r8, [_Z16kernelMaskReduceIfLj256ELb0EEvPKT_PKbPS0_j_param_3];
	mov.u32 	%r1, %tid.x;
	mov.u32 	%r2, %ctaid.x;
	shl.b32 	%r9, %r2, 8;
	add.s32 	%r39, %r9, %r1;
	setp.ge.u32 	%p1, %r39, %r8;
	mov.f32 	%f30, 0f00000000;
	@%p1 bra 	$L__BB31_5;
	mov.u32 	%r10, %nctaid.x;
	shl.b32 	%r4, %r10, 8;
	cvta.to.global.u64 	%rd1, %rd4;
	cvta.to.global.u64 	%rd2, %rd3;
	mov.f32 	%f30, 0f00000000;
$L__BB31_2:
	cvt.u64.u32 	%rd6, %r39;
	add.s64 	%rd7, %rd1, %rd6;
	ld.global.nc.u8 	%rs1, [%rd7];
	cvt.u16.u8 	%rs2, %rs1;
	setp.eq.s16 	%p2, %rs2, 0;
	@%p2 bra 	$L__BB31_4;
	mul.wide.u32 	%rd8, %r39, 4;
	add.s64 	%rd9, %rd2, %rd8;
	ld.global.nc.f32 	%f9, [%rd9];
	add.f32 	%f30, %f30, %f9;
$L__BB31_4:
	add.s32 	%r39, %r39, %r4;
	setp.lt.u32 	%p3, %r39, %r8;
	@%p3 bra 	$L__BB31_2;
$L__BB31_5:
	mov.b32 	%r11, %f30;
	shfl.sync.down.b32	%r12|%p4, %r11, 16, 31, -1;
	mov.b32 	%f10, %r12;
	add.f32 	%f11, %f30, %f10;
	mov.b32 	%r13, %f11;
	shfl.sync.down.b32	%r14|%p5, %r13, 8, 31, -1;
	mov.b32 	%f12, %r14;
	add.f32 	%f13, %f11, %f12;
	mov.b32 	%r15, %f13;
	shfl.sync.down.b32	%r16|%p6, %r15, 4, 31, -1;
	mov.b32 	%f14, %r16;
	add.f32 	%f15, %f13, %f14;
	mov.b32 	%r17, %f15;
	shfl.sync.down.b32	%r18|%p7, %r17, 2, 31, -1;
	mov.b32 	%f16, %r18;
	add.f32 	%f17, %f15, %f16;
	mov.b32 	%r19, %f17;
	shfl.sync.down.b32	%r20|%p8, %r19, 1, 31, -1;
	mov.b32 	%f18, %r20;
	add.f32 	%f5, %f17, %f18;
	and.b32  	%r21, %r1, 31;
	setp.ne.s32 	%p9, %r21, 0;
	@%p9 bra 	$L__BB31_7;
	shr.u32 	%r22, %r1, 3;
	mov.u32 	%r23, __smem;
	add.s32 	%r24, %r23, %r22;
	st.shared.f32 	[%r24], %f5;
$L__BB31_7:
	bar.sync 	0;
	setp.gt.u32 	%p10, %r1, 7;
	setp.lt.u32 	%p11, %r1, 8;
	mov.b32 	%r25, -1;
	vote.sync.ballot.b32 	%r7, %p11, %r25;
	@%p10 bra 	$L__BB31_10;
	shl.b32 	%r26, %r1, 2;
	mov.u32 	%r27, __smem;
	add.s32 	%r28, %r27, %r26;
	ld.shared.f32 	%f19, [%r28];
	mov.b32 	%r29, %f19;
	shfl.sync.down.b32	%r30|%p13, %r29, 16, 31, %r7;
	mov.b32 	%f20, %r30;
	add.f32 	%f21, %f19, %f20;
	mov.b32 	%r31, %f21;
	shfl.sync.down.b32	%r32|%p14, %r31, 8, 31, %r7;
	mov.b32 	%f22, %r32;
	add.f32 	%f23, %f21, %f22;
	mov.b32 	%r33, %f23;
	shfl.sync.down.b32	%r34|%p15, %r33, 4, 31, %r7;
	mov.b32 	%f24, %r34;
	add.f32 	%f25, %f23, %f24;
	mov.b32 	%r35, %f25;
	shfl.sync.down.b32	%r36|%p16, %r35, 2, 31, %r7;
	mov.b32 	%f26, %r36;
	add.f32 	%f27, %f25, %f26;
	mov.b32 	%r37, %f27;
	shfl.sync.down.b32	%r38|%p17, %r37, 1, 31, %r7;
	mov.b32 	%f28, %r38;
	add.f32 	%f6, %f27, %f28;
	setp.ne.s32 	%p18, %r1, 0;
	@%p18 bra 	$L__BB31_10;
	cvta.to.global.u64 	%rd10, %rd5;
	mul.wide.u32 	%rd11, %r2, 4;
	add.s64 	%rd12, %rd10, %rd11;
	st.global.f32 	[%rd12], %f6;
$L__BB31_10:
	ret;

}
	// .globl	_Z16kernelMaskReduceIfLj128ELb0EEvPKT_PKbPS0_j
.visible .entry _Z16kernelMaskReduceIfLj128ELb0EEvPKT_PKbPS0_j(
	.param .u64 .ptr .align 1 _Z16kernelMaskReduceIfLj128ELb0EEvPKT_PKbPS0_j_param_0,
	.param .u64 .ptr .align 1 _Z16kernelMaskReduceIfLj128ELb0EEvPKT_PKbPS0_j_param_1,
	.param .u64 .ptr .align 1 _Z16kernelMaskReduceIfLj128ELb0EEvPKT_PKbPS0_j_param_2,
	.param .u32 _Z16kernelMaskReduceIfLj128ELb0EEvPKT_PKbPS0_j_param_3
)
{
	.reg .pred 	%p<19>;
	.reg .b16 	%rs<3>;
	.reg .b32 	%r<40>;
	.reg .b32 	%f<32>;
	.reg .b64 	%rd<13>;

	ld.param.u64 	%rd3, [_Z16kernelMaskReduceIfLj128ELb0EEvPKT_PKbPS0_j_param_0];
	ld.param.u64 	%rd4, [_Z16kernelMaskReduceIfLj128ELb0EEvPKT_PKbPS0_j_param_1];
	ld.param.u64 	%rd5, [_Z16kernelMaskReduceIfLj128ELb0EEvPKT_PKbPS0_j_param_2];
	ld.param.u32 	%r8, [_Z16kernelMaskReduceIfLj128ELb0EEvPKT_PKbPS0_j_param_3];
	mov.u32 	%r1, %tid.x;
	mov.u32 	%r2, %ctaid.x;
	shl.b32 	%r9, %r2, 7;
	add.s32 	%r39, %r9, %r1;
	setp.ge.u32 	%p1, %r39, %r8;
	mov.f32 	%f30, 0f00000000;
	@%p1 bra 	$L__BB32_5;
	mov.u32 	%r10, %nctaid.x;
	shl.b32 	%r4, %r10, 7;
	cvta.to.global.u64 	%rd1, %rd4;
	cvta.to.global.u64 	%rd2, %rd3;
	mov.f32 	%f30, 0f00000000;
$L__BB32_2:
	cvt.u64.u32 	%rd6, %r39;
	add.s64 	%rd7, %rd1, %rd6;
	ld.global.nc.u8 	%rs1, [%rd7];
	cvt.u16.u8 	%rs2, %rs1;
	setp.eq.s16 	%p2, %rs2, 0;
	@%p2 bra 	$L__BB32_4;
	mul.wide.u32 	%rd8, %r39, 4;
	add.s64 	%rd9, %rd2, %rd8;
	ld.global.nc.f32 	%f9, [%rd9];
	add.f32 	%f30, %f30, %f9;
$L__BB32_4:
	add.s32 	%r39, %r39, %r4;
	setp.lt.u32 	%p3, %r39, %r8;
	@%p3 bra 	$L__BB32_2;
$L__BB32_5:
	mov.b32 	%r11, %f30;
	shfl.sync.down.b32	%r12|%p4, %r11, 16, 31, -1;
	mov.b32 	%f10, %r12;
	add.f32 	%f11, %f30, %f10;
	mov.b32 	%r13, %f11;
	shfl.sync.down.b32	%r14|%p5, %r13, 8, 31, -1;
	mov.b32 	%f12, %r14;
	add.f32 	%f13, %f11, %f12;
	mov.b32 	%r15, %f13;
	shfl.sync.down.b32	%r16|%p6, %r15, 4, 31, -1;
	mov.b32 	%f14, %r16;
	add.f32 	%f15, %f13, %f14;
	mov.b32 	%r17, %f15;
	shfl.sync.down.b32	%r18|%p7, %r17, 2, 31, -1;
	mov.b32 	%f16, %r18;
	add.f32 	%f17, %f15, %f16;
	mov.b32 	%r19, %f17;
	shfl.sync.down.b32	%r20|%p8, %r19, 1, 31, -1;
	mov.b32 	%f18, %r20;
	add.f32 	%f5, %f17, %f18;
	and.b32  	%r21, %r1, 31;
	setp.ne.s32 	%p9, %r21, 0;
	@%p9 bra 	$L__BB32_7;
	shr.u32 	%r22, %r1, 3;
	mov.u32 	%r23, __smem;
	add.s32 	%r24, %r23, %r22;
	st.shared.f32 	[%r24], %f5;
$L__BB32_7:
	bar.sync 	0;
	setp.gt.u32 	%p10, %r1, 3;
	setp.lt.u32 	%p11, %r1, 4;
	mov.b32 	%r25, -1;
	vote.sync.ballot.b32 	%r7, %p11, %r25;
	@%p10 bra 	$L__BB32_10;
	shl.b32 	%r26, %r1, 2;
	mov.u32 	%r27, __smem;
	add.s32 	%r28, %r27, %r26;
	ld.shared.f32 	%f19, [%r28];
	mov.b32 	%r29, %f19;
	shfl.sync.down.b32	%r30|%p13, %r29, 16, 31, %r7;
	mov.b32 	%f20, %r30;
	add.f32 	%f21, %f19, %f20;
	mov.b32 	%r31, %f21;
	shfl.sync.down.b32	%r32|%p14, %r31, 8, 31, %r7;
	mov.b32 	%f22, %r32;
	add.f32 	%f23, %f21, %f22;
	mov.b32 	%r33, %f23;
	shfl.sync.down.b32	%r34|%p15, %r33, 4, 31, %r7;
	mov.b32 	%f24, %r34;
	add.f32 	%f25, %f23, %f24;
	mov.b32 	%r35, %f25;
	shfl.sync.down.b32	%r36|%p16, %r35, 2, 31, %r7;
	mov.b32 	%f26, %r36;
	add.f32 	%f27, %f25, %f26;
	mov.b32 	%r37, %f27;
	shfl.sync.down.b32	%r38|%p17, %r37, 1, 31, %r7;
	mov.b32 	%f28, %r38;
	add.f32 	%f6, %f27, %f28;
	setp.ne.s32 	%p18, %r1, 0;
	@%p18 bra 	$L__BB32_10;
	cvta.to.global.u64 	%rd10, %rd5;
	mul.wide.u32 	%rd11, %r2, 4;
	add.s64 	%rd12, %rd10, %rd11;
	st.global.f32 	[%rd12], %f6;
$L__BB32_10:
	ret;

}
	// .globl	_Z16kernelMaskReduceIfLj64ELb0EEvPKT_PKbPS0_j
.visible .entry _Z16kernelMaskReduceIfLj64ELb0EEvPKT_PKbPS0_j(
	.param .u64 .ptr .align 1 _Z16kernelMaskReduceIfLj64ELb0EEvPKT_PKbPS0_j_param_0,
	.param .u64 .ptr .align 1 _Z16kernelMaskReduceIfLj64ELb0EEvPKT_PKbPS0_j_param_1,
	.param .u64 .ptr .align 1 _Z16kernelMaskReduceIfLj64ELb0EEvPKT_PKbPS0_j_param_2,
	.param .u32 _Z16kernelMaskReduceIfLj64ELb0EEvPKT_PKbPS0_j_param_3
)
{
	.reg .pred 	%p<19>;
	.reg .b16 	%rs<3>;
	.reg .b32 	%r<40>;
	.reg .b32 	%f<32>;
	.reg .b64 	%rd<13>;

	ld.param.u64 	%rd3, [_Z16kernelMaskReduceIfLj64ELb0EEvPKT_PKbPS0_j_param_0];
	ld.param.u64 	%rd4, [_Z16kernelMaskReduceIfLj64ELb0EEvPKT_PKbPS0_j_param_1];
	ld.param.u64 	%rd5, [_Z16kernelMaskReduceIfLj64ELb0EEvPKT_PKbPS0_j_param_2];
	ld.param.u32 	%r8, [_Z16kernelMaskReduceIfLj64ELb0EEvPKT_PKbPS0_j_param_3];
	mov.u32 	%r1, %tid.x;
	mov.u32 	%r2, %ctaid.x;
	shl.b32 	%r9, %r2, 6;
	add.s32 	%r39, %r9, %r1;
	setp.ge.u32 	%p1, %r39, %r8;
	mov.f32 	%f30, 0f00000000;
	@%p1 bra 	$L__BB33_5;
	mov.u32 	%r10, %nctaid.x;
	shl.b32 	%r4, %r10, 6;
	cvta.to.global.u64 	%rd1, %rd4;
	cvta.to.global.u64 	%rd2, %rd3;
	mov.f32 	%f30, 0f00000000;
$L__BB33_2:
	cvt.u64.u32 	%rd6, %r39;
	add.s64 	%rd7, %rd1, %rd6;
	ld.global.nc.u8 	%rs1, [%rd7];
	cvt.u16.u8 	%rs2, %rs1;
	setp.eq.s16 	%p2, %rs2, 0;
	@%p2 bra 	$L__BB33_4;
	mul.wide.u32 	%rd8, %r39, 4;
	add.s64 	%rd9, %rd2, %rd8;
	ld.global.nc.f32 	%f9, [%rd9];
	add.f32 	%f30, %f30, %f9;
$L__BB33_4:
	add.s32 	%r39, %r39, %r4;
	setp.lt.u32 	%p3, %r39, %r8;
	@%p3 bra 	$L__BB33_2;
$L__BB33_5:
	mov.b32 	%r11, %f30;
	shfl.sync.down.b32	%r12|%p4, %r11, 16, 31, -1;
	mov.b32 	%f10, %r12;
	add.f32 	%f11, %f30, %f10;
	mov.b32 	%r13, %f11;
	shfl.sync.down.b32	%r14|%p5, %r13, 8, 31, -1;
	mov.b32 	%f12, %r14;
	add.f32 	%f13, %f11, %f12;
	mov.b32 	%r15, %f13;
	shfl.sync.down.b32	%r16|%p6, %r15, 4, 31, -1;
	mov.b32 	%f14, %r16;
	add.f32 	%f15, %f13, %f14;
	mov.b32 	%r17, %f15;
	shfl.sync.down.b32	%r18|%p7, %r17, 2, 31, -1;
	mov.b32 	%f16, %r18;
	add.f32 	%f17, %f15, %f16;
	mov.b32 	%r19, %f17;
	shfl.sync.down.b32	%r20|%p8, %r19, 1, 31, -1;
	mov.b32 	%f18, %r20;
	add.f32 	%f5, %f17, %f18;
	and.b32  	%r21, %r1, 31;
	setp.ne.s32 	%p9, %r21, 0;
	@%p9 bra 	$L__BB33_7;
	shr.u32 	%r22, %r1, 3;
	mov.u32 	%r23, __smem;
	add.s32 	%r24, %r23, %r22;
	st.shared.f32 	[%r24], %f5;
$L__BB33_7:
	bar.sync 	0;
	setp.gt.u32 	%p10, %r1, 1;
	setp.lt.u32 	%p11, %r1, 2;
	mov.b32 	%r25, -1;
	vote.sync.ballot.b32 	%r7, %p11, %r25;
	@%p10 bra 	$L__BB33_10;
	shl.b32 	%r26, %r1, 2;
	mov.u32 	%r27, __smem;
	add.s32 	%r28, %r27, %r26;
	ld.shared.f32 	%f19, [%r28];
	mov.b32 	%r29, %f19;
	shfl.sync.down.b32	%r30|%p13, %r29, 16, 31, %r7;
	mov.b32 	%f20, %r30;
	add.f32 	%f21, %f19, %f20;
	mov.b32 	%r31, %f21;
	shfl.sync.down.b32	%r32|%p14, %r31, 8, 31, %r7;
	mov.b32 	%f22, %r32;
	add.f32 	%f23, %f21, %f22;
	mov.b32 	%r33, %f23;
	shfl.sync.down.b32	%r34|%p15, %r33, 4, 31, %r7;
	mov.b32 	%f24, %r34;
	add.f32 	%f25, %f23, %f24;
	mov.b32 	%r35, %f25;
	shfl.sync.down.b32	%r36|%p16, %r35, 2, 31, %r7;
	mov.b32 	%f26, %r36;
	add.f32 	%f27, %f25, %f26;
	mov.b32 	%r37, %f27;
	shfl.sync.down.b32	%r38|%p17, %r37, 1, 31, %r7;
	mov.b32 	%f28, %r38;
	add.f32 	%f6, %f27, %f28;
	setp.ne.s32 	%p18, %r1, 0;
	@%p18 bra 	$L__BB33_10;
	cvta.to.global.u64 	%rd10, %rd5;
	mul.wide.u32 	%rd11, %r2, 4;
	add.s64 	%rd12, %rd10, %rd11;
	st.global.f32 	[%rd12], %f6;
$L__BB33_10:
	ret;

}
	// .globl	_Z16kernelMaskReduceIfLj32ELb0EEvPKT_PKbPS0_j
.visible .entry _Z16kernelMaskReduceIfLj32ELb0EEvPKT_PKbPS0_j(
	.param .u64 .ptr .align 1 _Z16kernelMaskReduceIfLj32ELb0EEvPKT_PKbPS0_j_param_0,
	.param .u64 .ptr .align 1 _Z16kernelMaskReduceIfLj32ELb0EEvPKT_PKbPS0_j_param_1,
	.param .u64 .ptr .align 1 _Z16kernelMaskReduceIfLj32ELb0EEvPKT_PKbPS0_j_param_2,
	.param .u32 _Z16kernelMaskReduceIfLj32ELb0EEvPKT_PKbPS0_j_param_3
)
{
	.reg .pred 	%p<18>;
	.reg .b16 	%rs<3>;
	.reg .b32 	%r<37>;
	.reg .b32 	%f<32>;
	.reg .b64 	%rd<13>;

	ld.param.u64 	%rd3, [_Z16kernelMaskReduceIfLj32ELb0EEvPKT_PKbPS0_j_param_0];
	ld.param.u64 	%rd4, [_Z16kernelMaskReduceIfLj32ELb0EEvPKT_PKbPS0_j_param_1];
	ld.param.u64 	%rd5, [_Z16kernelMaskReduceIfLj32ELb0EEvPKT_PKbPS0_j_param_2];
	ld.param.u32 	%r8, [_Z16kernelMaskReduceIfLj32ELb0EEvPKT_PKbPS0_j_param_3];
	mov.u32 	%r1, %tid.x;
	mov.u32 	%r2, %ctaid.x;
	shl.b32 	%r9, %r2, 5;
	add.s32 	%r36, %r9, %r1;
	setp.ge.u32 	%p1, %r36, %r8;
	mov.f32 	%f30, 0f00000000;
	@%p1 bra 	$L__BB34_5;
	mov.u32 	%r10, %nctaid.x;
	shl.b32 	%r4, %r10, 5;
	cvta.to.global.u64 	%rd1, %rd4;
	cvta.to.global.u64 	%rd2, %rd3;
	mov.f32 	%f30, 0f00000000;
$L__BB34_2:
	cvt.u64.u32 	%rd6, %r36;
	add.s64 	%rd7, %rd1, %rd6;
	ld.global.nc.u8 	%rs1, [%rd7];
	cvt.u16.u8 	%rs2, %rs1;
	setp.eq.s16 	%p2, %rs2, 0;
	@%p2 bra 	$L__BB34_4;
	mul.wide.u32 	%rd8, %r36, 4;
	add.s64 	%rd9, %rd2, %rd8;
	ld.global.nc.f32 	%f8, [%rd9];
	add.f32 	%f30, %f30, %f8;
$L__BB34_4:
	add.s32 	%r36, %r36, %r4;
	setp.lt.u32 	%p3, %r36, %r8;
	@%p3 bra 	$L__BB34_2;
$L__BB34_5:
	mov.b32 	%r11, %f30;
	shfl.sync.down.b32	%r12|%p4, %r11, 16, 31, -1;
	mov.b32 	%f9, %r12;
	add.f32 	%f10, %f30, %f9;
	mov.b32 	%r13, %f10;
	shfl.sync.down.b32	%r14|%p5, %r13, 8, 31, -1;
	mov.b32 	%f11, %r14;
	add.f32 	%f12, %f10, %f11;
	mov.b32 	%r15, %f12;
	shfl.sync.down.b32	%r16|%p6, %r15, 4, 31, -1;
	mov.b32 	%f13, %r16;
	add.f32 	%f14, %f12, %f13;
	mov.b32 	%r17, %f14;
	shfl.sync.down.b32	%r18|%p7, %r17, 2, 31, -1;
	mov.b32 	%f15, %r18;
	add.f32 	%f16, %f14, %f15;
	mov.b32 	%r19, %f16;
	shfl.sync.down.b32	%r20|%p8, %r19, 1, 31, -1;
	mov.b32 	%f17, %r20;
	add.f32 	%f5, %f16, %f17;
	and.b32  	%r21, %r1, 31;
	setp.ne.s32 	%p9, %r21, 0;
	@%p9 bra 	$L__BB34_7;
	shr.u32 	%r22, %r1, 3;
	mov.u32 	%r23, __smem;
	add.s32 	%r24, %r23, %r22;
	st.shared.f32 	[%r24], %f5;
$L__BB34_7:
	bar.sync 	0;
	setp.ne.s32 	%p10, %r1, 0;
	setp.eq.s32 	%p11, %r1, 0;
	mov.b32 	%r25, -1;
	vote.sync.ballot.b32 	%r7, %p11, %r25;
	@%p10 bra 	$L__BB34_9;
	ld.shared.f32 	%f18, [__smem];
	mov.b32 	%r26, %f18;
	shfl.sync.down.b32	%r27|%p13, %r26, 16, 31, %r7;
	mov.b32 	%f19, %r27;
	add.f32 	%f20, %f18, %f19;
	mov.b32 	%r28, %f20;
	shfl.sync.down.b32	%r29|%p14, %r28, 8, 31, %r7;
	mov.b32 	%f21, %r29;
	add.f32 	%f22, %f20, %f21;
	mov.b32 	%r30, %f22;
	shfl.sync.down.b32	%r31|%p15, %r30, 4, 31, %r7;
	mov.b32 	%f23, %r31;
	add.f32 	%f24, %f22, %f23;
	mov.b32 	%r32, %f24;
	shfl.sync.down.b32	%r33|%p16, %r32, 2, 31, %r7;
	mov.b32 	%f25, %r33;
	add.f32 	%f26, %f24, %f25;
	mov.b32 	%r34, %f26;
	shfl.sync.down.b32	%r35|%p17, %r34, 1, 31, %r7;
	mov.b32 	%f27, %r35;
	add.f32 	%f28, %f26, %f27;
	cvta.to.global.u64 	%rd10, %rd5;
	mul.wide.u32 	%rd11, %r2, 4;
	add.s64 	%rd12, %rd10, %rd11;
	st.global.f32 	[%rd12], %f28;
$L__BB34_9:
	ret;

}
	// .globl	_Z16kernelMaskReduceIfLj16ELb0EEvPKT_PKbPS0_j
.visible .entry _Z16kernelMaskReduceIfLj16ELb0EEvPKT_PKbPS0_j(
	.param .u64 .ptr .align 1 _Z16kernelMaskReduceIfLj16ELb0EEvPKT_PKbPS0_j_param_0,
	.param .u64 .ptr .align 1 _Z16kernelMaskReduceIfLj16ELb0EEvPKT_PKbPS0_j_param_1,
	.param .u64 .ptr .align 1 _Z16kernelMaskReduceIfLj16ELb0EEvPKT_PKbPS0_j_param_2,
	.param .u32 _Z16kernelMaskReduceIfLj16ELb0EEvPKT_PKbPS0_j_param_3
)
{
	.reg .pred 	%p<18>;
	.reg .b16 	%rs<3>;
	.reg .b32 	%r<37>;
	.reg .b32 	%f<32>;
	.reg .b64 	%rd<13>;

	ld.param.u64 	%rd3, [_Z16kernelMaskReduceIfLj16ELb0EEvPKT_PKbPS0_j_param_0];
	ld.param.u64 	%rd4, [_Z16kernelMaskReduceIfLj16ELb0EEvPKT_PKbPS0_j_param_1];
	ld.param.u64 	%rd5, [_Z16kernelMaskReduceIfLj16ELb0EEvPKT_PKbPS0_j_param_2];
	ld.param.u32 	%r8, [_Z16kernelMaskReduceIfLj16ELb0EEvPKT_PKbPS0_j_param_3];
	mov.u32 	%r1, %tid.x;
	mov.u32 	%r2, %ctaid.x;
	shl.b32 	%r9, %r2, 4;
	add.s32 	%r36, %r9, %r1;
	setp.ge.u32 	%p1, %r36, %r8;
	mov.f32 	%f30, 0f00000000;
	@%p1 bra 	$L__BB35_5;
	mov.u32 	%r10, %nctaid.x;
	shl.b32 	%r4, %r10, 4;
	cvta.to.global.u64 	%rd1, %rd4;
	cvta.to.global.u64 	%rd2, %rd3;
	mov.f32 	%f30, 0f00000000;
$L__BB35_2:
	cvt.u64.u32 	%rd6, %r36;
	add.s64 	%rd7, %rd1, %rd6;
	ld.global.nc.u8 	%rs1, [%rd7];
	cvt.u16.u8 	%rs2, %rs1;
	setp.eq.s16 	%p2, %rs2, 0;
	@%p2 bra 	$L__BB35_4;
	mul.wide.u32 	%rd8, %r36, 4;
	add.s64 	%rd9, %rd2, %rd8;
	ld.global.nc.f32 	%f8, [%rd9];
	add.f32 	%f30, %f30, %f8;
$L__BB35_4:
	add.s32 	%r36, %r36, %r4;
	setp.lt.u32 	%p3, %r36, %r8;
	@%p3 bra 	$L__BB35_2;
$L__BB35_5:
	mov.b32 	%r11, %f30;
	shfl.sync.down.b32	%r12|%p4, %r11, 16, 31, 65535;
	mov.b32 	%f9, %r12;
	add.f32 	%f10, %f30, %f9;
	mov.b32 	%r13, %f10;
	shfl.sync.down.b32	%r14|%p5, %r13, 8, 31, 65535;
	mov.b32 	%f11, %r14;
	add.f32 	%f12, %f10, %f11;
	mov.b32 	%r15, %f12;
	shfl.sync.down.b32	%r16|%p6, %r15, 4, 31, 65535;
	mov.b32 	%f13, %r16;
	add.f32 	%f14, %f12, %f13;
	mov.b32 	%r17, %f14;
	shfl.sync.down.b32	%r18|%p7, %r17, 2, 31, 65535;
	mov.b32 	%f15, %r18;
	add.f32 	%f16, %f14, %f15;
	mov.b32 	%r19, %f16;
	shfl.sync.down.b32	%r20|%p8, %r19, 1, 31, 65535;
	mov.b32 	%f17, %r20;
	add.f32 	%f5, %f16, %f17;
	and.b32  	%r21, %r1, 31;
	setp.ne.s32 	%p9, %r21, 0;
	@%p9 bra 	$L__BB35_7;
	shr.u32 	%r22, %r1, 3;
	mov.u32 	%r23, __smem;
	add.s32 	%r24, %r23, %r22;
	st.shared.f32 	[%r24], %f5;
$L__BB35_7:
	bar.sync 	0;
	setp.ne.s32 	%p10, %r1, 0;
	setp.eq.s32 	%p11, %r1, 0;
	mov.b32 	%r25, 65535;
	vote.sync.ballot.b32 	%r7, %p11, %r25;
	@%p10 bra 	$L__BB35_9;
	ld.shared.f32 	%f18, [__smem];
	mov.b32 	%r26, %f18;
	shfl.sync.down.b32	%r27|%p13, %r26, 16, 31, %r7;
	mov.b32 	%f19, %r27;
	add.f32 	%f20, %f18, %f19;
	mov.b32 	%r28, %f20;
	shfl.sync.down.b32	%r29|%p14, %r28, 8, 31, %r7;
	mov.b32 	%f21, %r29;
	add.f32 	%f22, %f20, %f21;
	mov.b32 	%r30, %f22;
	shfl.sync.down.b32	%r31|%p15, %r30, 4, 31, %r7;
	mov.b32 	%f23, %r31;
	add.f32 	%f24, %f22, %f23;
	mov.b32 	%r32, %f24;
	shfl.sync.down.b32	%r33|%p16, %r32, 2, 31, %r7;
	mov.b32 	%f25, %r33;
	add.f32 	%f26, %f24, %f25;
	mov.b32 	%r34, %f26;
	shfl.sync.down.b32	%r35|%p17, %r34, 1, 31, %r7;
	mov.b32 	%f27, %r35;
	add.f32 	%f28, %f26, %f27;
	cvta.to.global.u64 	%rd10, %rd5;
	mul.wide.u32 	%rd11, %r2, 4;
	add.s64 	%rd12, %rd10, %rd11;
	st.global.f32 	[%rd12], %f28;
$L__BB35_9:
	ret;

}
	// .globl	_Z16kernelMaskReduceIfLj8ELb0EEvPKT_PKbPS0_j
.visible .entry _Z16kernelMaskReduceIfLj8ELb0EEvPKT_PKbPS0_j(
	.param .u64 .ptr .align 1 _Z16kernelMaskReduceIfLj8ELb0EEvPKT_PKbPS0_j_param_0,
	.param .u64 .ptr .align 1 _Z16kernelMaskReduceIfLj8ELb0EEvPKT_PKbPS0_j_param_1,
	.param .u64 .ptr .align 1 _Z16kernelMaskReduceIfLj8ELb0EEvPKT_PKbPS0_j_param_2,
	.param .u32 _Z16kernelMaskReduceIfLj8ELb0EEvPKT_PKbPS0_j_param_3
)
{
	.reg .pred 	%p<18>;
	.reg .b16 	%rs<3>;
	.reg .b32 	%r<37>;
	.reg .b32 	%f<32>;
	.reg .b64 	%rd<13>;

	ld.param.u64 	%rd3, [_Z16kernelMaskReduceIfLj8ELb0EEvPKT_PKbPS0_j_param_0];
	ld.param.u64 	%rd4, [_Z16kernelMaskReduceIfLj8ELb0EEvPKT_PKbPS0_j_param_1];
	ld.param.u64 	%rd5, [_Z16kernelMaskReduceIfLj8ELb0EEvPKT_PKbPS0_j_param_2];
	ld.param.u32 	%r8, [_Z16kernelMaskReduceIfLj8ELb0EEvPKT_PKbPS0_j_param_3];
	mov.u32 	%r1, %tid.x;
	mov.u32 	%r2, %ctaid.x;
	shl.b32 	%r9, %r2, 3;
	add.s32 	%r36, %r9, %r1;
	setp.ge.u32 	%p1, %r36, %r8;
	mov.f32 	%f30, 0f00000000;
	@%p1 bra 	$L__BB36_5;
	mov.u32 	%r10, %nctaid.x;
	shl.b32 	%r4, %r10, 3;
	cvta.to.global.u64 	%rd1, %rd4;
	cvta.to.global.u64 	%rd2, %rd3;
	mov.f32 	%f30, 0f00000000;
$L__BB36_2:
	cvt.u64.u32 	%rd6, %r36;
	add.s64 	%rd7, %rd1, %rd6;
	ld.global.nc.u8 	%rs1, [%rd7];
	cvt.u16.u8 	%rs2, %rs1;
	setp.eq.s16 	%p2, %rs2, 0;
	@%p2 bra 	$L__BB36_4;
	mul.wide.u32 	%rd8, %r36, 4;
	add.s64 	%rd9, %rd2, %rd8;
	ld.global.nc.f32 	%f8, [%rd9];
	add.f32 	%f30, %f30, %f8;
$L__BB36_4:
	add.s32 	%r36, %r36, %r4;
	setp.lt.u32 	%p3, %r36, %r8;
	@%p3 bra 	$L__BB36_2;
$L__BB36_5:
	mov.b32 	%r11, %f30;
	shfl.sync.down.b32	%r12|%p4, %r11, 16, 31, 255;
	mov.b32 	%f9, %r12;
	add.f32 	%f10, %f30, %f9;
	mov.b32 	%r13, %f10;
	shfl.sync.down.b32	%r14|%p5, %r13, 8, 31, 255;
	mov.b32 	%f11, %r14;
	add.f32 	%f12, %f10, %f11;
	mov.b32 	%r15, %f12;
	shfl.sync.down.b32	%r16|%p6, %r15, 4, 31, 255;
	mov.b32 	%f13, %r16;
	add.f32 	%f14, %f12, %f13;
	mov.b32 	%r17, %f14;
	shfl.sync.down.b32	%r18|%p7, %r17, 2, 31, 255;
	mov.b32 	%f15, %r18;
	add.f32 	%f16, %f14, %f15;
	mov.b32 	%r19, %f16;
	shfl.sync.down.b32	%r20|%p8, %r19, 1, 31, 255;
	mov.b32 	%f17, %r20;
	add.f32 	%f5, %f16, %f17;
	and.b32  	%r21, %r1, 31;
	setp.ne.s32 	%p9, %r21, 0;
	@%p9 bra 	$L__BB36_7;
	shr.u32 	%r22, %r1, 3;
	mov.u32 	%r23, __smem;
	add.s32 	%r24, %r23, %r22;
	st.shared.f32 	[%r24], %f5;
$L__BB36_7:
	bar.sync 	0;
	setp.ne.s32 	%p10, %r1, 0;
	setp.eq.s32 	%p11, %r1, 0;
	mov.b32 	%r25, 255;
	vote.sync.ballot.b32 	%r7, %p11, %r25;
	@%p10 bra 	$L__BB36_9;
	ld.shared.f32 	%f18, [__smem];
	mov.b32 	%r26, %f18;
	shfl.sync.down.b32	%r27|%p13, %r26, 16, 31, %r7;
	mov.b32 	%f19, %r27;
	add.f32 	%f20, %f18, %f19;
	mov.b32 	%r28, %f20;
	shfl.sync.down.b32	%r29|%p14, %r28, 8, 31, %r7;
	mov.b32 	%f21, %r29;
	add.f32 	%f22, %f20, %f21;
	mov.b32 	%r30, %f22;
	shfl.sync.down.b32	%r31|%p15, %r30, 4, 31, %r7;
	mov.b32 	%f23, %r31;
	add.f32 	%f24, %f22, %f23;
	mov.b32 	%r32, %f24;
	shfl.sync.down.b32	%r33|%p16, %r32, 2, 31, %r7;
	mov.b32 	%f25, %r33;
	add.f32 	%f26, %f24, %f25;
	mov.b32 	%r34, %f26;
	shfl.sync.down.b32	%r35|%p17, %r34, 1, 31, %r7;
	mov.b32 	%f27, %r35;
	add.f32 	%f28, %f26, %f27;
	cvta.to.global.u64 	%rd10, %rd5;
	mul.wide.u32 	%rd11, %r2, 4;
	add.s64 	%rd12, %rd10, %rd11;
	st.global.f32 	[%rd12], %f28;
$L__BB36_9:
	ret;

}
	// .globl	_Z16kernelMaskReduceIfLj4ELb0EEvPKT_PKbPS0_j
.visible .entry _Z16kernelMaskReduceIfLj4ELb0EEvPKT_PKbPS0_j(
	.param .u64 .ptr .align 1 _Z16kernelMaskReduceIfLj4ELb0EEvPKT_PKbPS0_j_param_0,
	.param .u64 .ptr .align 1 _Z16kernelMaskReduceIfLj4ELb0EEvPKT_PKbPS0_j_param_1,
	.param .u64 .ptr .align 1 _Z16kernelMaskReduceIfLj4ELb0EEvPKT_PKbPS0_j_param_2,
	.param .u32 _Z16kernelMaskReduceIfLj4ELb0EEvPKT_PKbPS0_j_param_3
)
{
	.reg .pred 	%p<18>;
	.reg .b16 	%rs<3>;
	.reg .b32 	%r<37>;
	.reg .b32 	%f<32>;
	.reg .b64 	%rd<13>;

	ld.param.u64 	%rd3, [_Z16kernelMaskReduceIfLj4ELb0EEvPKT_PKbPS0_j_param_0];
	ld.param.u64 	%rd4, [_Z16kernelMaskReduceIfLj4ELb0EEvPKT_PKbPS0_j_param_1];
	ld.param.u64 	%rd5, [_Z16kernelMaskReduceIfLj4ELb0EEvPKT_PKbPS0_j_param_2];
	ld.param.u32 	%r8, [_Z16kernelMaskReduceIfLj4ELb0EEvPKT_PKbPS0_j_param_3];
	mov.u32 	%r1, %tid.x;
	mov.u32 	%r2, %ctaid.x;
	shl.b32 	%r9, %r2, 2;
	add.s32 	%r36, %r9, %r1;
	setp.ge.u32 	%p1, %r36, %r8;
	mov.f32 	%f30, 0f00000000;
	@%p1 bra 	$L__BB37_5;
	mov.u32 	%r10, %nctaid.x;
	shl.b32 	%r4, %r10, 2;
	cvta.to.global.u64 	%rd1, %rd4;
	cvta.to.global.u64 	%rd2, %rd3;
	mov.f32 	%f30, 0f00000000;
$L__BB37_2:
	cvt.u64.u32 	%rd6, %r36;
	add.s64 	%rd7, %rd1, %rd6;
	ld.global.nc.u8 	%rs1, [%rd7];
	cvt.u16.u8 	%rs2, %rs1;
	setp.eq.s16 	%p2, %rs2, 0;
	@%p2 bra 	$L__BB37_4;
	mul.wide.u32 	%rd8, %r36, 4;
	add.s64 	%rd9, %rd2, %rd8;
	ld.global.nc.f32 	%f8, [%rd9];
	add.f32 	%f30, %f30, %f8;
$L__BB37_4:
	add.s32 	%r36, %r36, %r4;
	setp.lt.u32 	%p3, %r36, %r8;
	@%p3 bra 	$L__BB37_2;
$L__BB37_5:
	mov.b32 	%r11, %f30;
	shfl.sync.down.b32	%r12|%p4, %r11, 16, 31, 15;
	mov.b32 	%f9, %r12;
	add.f32 	%f10, %f30, %f9;
	mov.b32 	%r13, %f10;
	shfl.sync.down.b32	%r14|%p5, %r13, 8, 31, 15;
	mov.b32 	%f11, %r14;
	add.f32 	%f12, %f10, %f11;
	mov.b32 	%r15, %f12;
	shfl.sync.down.b32	%r16|%p6, %r15, 4, 31, 15;
	mov.b32 	%f13, %r16;
	add.f32 	%f14, %f12, %f13;
	mov.b32 	%r17, %f14;
	shfl.sync.down.b32	%r18|%p7, %r17, 2, 31, 15;
	mov.b32 	%f15, %r18;
	add.f32 	%f16, %f14, %f15;
	mov.b32 	%r19, %f16;
	shfl.sync.down.b32	%r20|%p8, %r19, 1, 31, 15;
	mov.b32 	%f17, %r20;
	add.f32 	%f5, %f16, %f17;
	and.b32  	%r21, %r1, 31;
	setp.ne.s32 	%p9, %r21, 0;
	@%p9 bra 	$L__BB37_7;
	shr.u32 	%r22, %r1, 3;
	mov.u32 	%r23, __smem;
	add.s32 	%r24, %r23, %r22;
	st.shared.f32 	[%r24], %f5;
$L__BB37_7:
	bar.sync 	0;
	setp.ne.s32 	%p10, %r1, 0;
	setp.eq.s32 	%p11, %r1, 0;
	mov.b32 	%r25, 15;
	vote.sync.ballot.b32 	%r7, %p11, %r25;
	@%p10 bra 	$L__BB37_9;
	ld.shared.f32 	%f18, [__smem];
	mov.b32 	%r26, %f18;
	shfl.sync.down.b32	%r27|%p13, %r26, 16, 31, %r7;
	mov.b32 	%f19, %r27;
	add.f32 	%f20, %f18, %f19;
	mov.b32 	%r28, %f20;
	shfl.sync.down.b32	%r29|%p14, %r28, 8, 31, %r7;
	mov.b32 	%f21, %r29;
	add.f32 	%f22, %f20, %f21;
	mov.b32 	%r30, %f22;
	shfl.sync.down.b32	%r31|%p15, %r30, 4, 31, %r7;
	mov.b32 	%f23, %r31;
	add.f32 	%f24, %f22, %f23;
	mov.b32 	%r32, %f24;
	shfl.sync.down.b32	%r33|%p16, %r32, 2, 31, %r7;
	mov.b32 	%f25, %r33;
	add.f32 	%f26, %f24, %f25;
	mov.b32 	%r34, %f26;
	shfl.sync.down.b32	%r35|%p17, %r34, 1, 31, %r7;
	mov.b32 	%f27, %r35;
	add.f32 	%f28, %f26, %f27;
	cvta.to.global.u64 	%rd10, %rd5;
	mul.wide.u32 	%rd11, %r2, 4;
	add.s64 	%rd12, %rd10, %rd11;
	st.global.f32 	[%rd12], %f28;
$L__BB37_9:
	ret;

}
	// .globl	_Z16kernelMaskReduceIfLj2ELb0EEvPKT_PKbPS0_j
.visible .entry _Z16kernelMaskReduceIfLj2ELb0EEvPKT_PKbPS0_j(
	.param .u64 .ptr .align 1 _Z16kernelMaskReduceIfLj2ELb0EEvPKT_PKbPS0_j_param_0,
	.param .u64 .ptr .align 1 _Z16kernelMaskReduceIfLj2ELb0EEvPKT_PKbPS0_j_param_1,
	.param .u64 .ptr .align 1 _Z16kernelMaskReduceIfLj2ELb0EEvPKT_PKbPS0_j_param_2,
	.param .u32 _Z16kernelMaskReduceIfLj2ELb0EEvPKT_PKbPS0_j_param_3
)
{
	.reg .pred 	%p<18>;
	.reg .b16 	%rs<3>;
	.reg .b32 	%r<37>;
	.reg .b32 	%f<32>;
	.reg .b64 	%rd<13>;

	ld.param.u64 	%rd3, [_Z16kernelMaskReduceIfLj2ELb0EEvPKT_PKbPS0_j_param_0];
	ld.param.u64 	%rd4, [_Z16kernelMaskReduceIfLj2ELb0EEvPKT_PKbPS0_j_param_1];
	ld.param.u64 	%rd5, [_Z16kernelMaskReduceIfLj2ELb0EEvPKT_PKbPS0_j_param_2];
	ld.param.u32 	%r8, [_Z16kernelMaskReduceIfLj2ELb0EEvPKT_PKbPS0_j_param_3];
	mov.u32 	%r1, %tid.x;
	mov.u32 	%r2, %ctaid.x;
	shl.b32 	%r9, %r2, 1;
	add.s32 	%r36, %r9, %r1;
	setp.ge.u32 	%p1, %r36, %r8;
	mov.f32 	%f30, 0f00000000;
	@%p1 bra 	$L__BB38_5;
	mov.u32 	%r10, %nctaid.x;
	shl.b32 	%r4, %r10, 1;
	cvta.to.global.u64 	%rd1, %rd4;
	cvta.to.global.u64 	%rd2, %rd3;
	mov.f32 	%f30, 0f00000000;
$L__BB38_2:
	cvt.u64.u32 	%rd6, %r36;
	add.s64 	%rd7, %rd1, %rd6;
	ld.global.nc.u8 	%rs1, [%rd7];
	cvt.u16.u8 	%rs2, %rs1;
	setp.eq.s16 	%p2, %rs2, 0;
	@%p2 bra 	$L__BB38_4;
	mul.wide.u32 	%rd8, %r36, 4;
	add.s64 	%rd9, %rd2, %rd8;
	ld.global.nc.f32 	%f8, [%rd9];
	add.f32 	%f30, %f30, %f8;
$L__BB38_4:
	add.s32 	%r36, %r36, %r4;
	setp.lt.u32 	%p3, %r36, %r8;
	@%p3 bra 	$L__BB38_2;
$L__BB38_5:
	mov.b32 	%r11, %f30;
	shfl.sync.down.b32	%r12|%p4, %r11, 16, 31, 3;
	mov.b32 	%f9, %r12;
	add.f32 	%f10, %f30, %f9;
	mov.b32 	%r13, %f10;
	shfl.sync.down.b32	%r14|%p5, %r13, 8, 31, 3;
	mov.b32 	%f11, %r14;
	add.f32 	%f12, %f10, %f11;
	mov.b32 	%r15, %f12;
	shfl.sync.down.b32	%r16|%p6, %r15, 4, 31, 3;
	mov.b32 	%f13, %r16;
	add.f32 	%f14, %f12, %f13;
	mov.b32 	%r17, %f14;
	shfl.sync.down.b32	%r18|%p7, %r17, 2, 31, 3;
	mov.b32 	%f15, %r18;
	add.f32 	%f16, %f14, %f15;
	mov.b32 	%r19, %f16;
	shfl.sync.down.b32	%r20|%p8, %r19, 1, 31, 3;
	mov.b32 	%f17, %r20;
	add.f32 	%f5, %f16, %f17;
	and.b32  	%r21, %r1, 31;
	setp.ne.s32 	%p9, %r21, 0;
	@%p9 bra 	$L__BB38_7;
	shr.u32 	%r22, %r1, 3;
	mov.u32 	%r23, __smem;
	add.s32 	%r24, %r23, %r22;
	st.shared.f32 	[%r24], %f5;
$L__BB38_7:
	bar.sync 	0;
	setp.ne.s32 	%p10, %r1, 0;
	setp.eq.s32 	%p11, %r1, 0;
	mov.b32 	%r25, 3;
	vote.sync.ballot.b32 	%r7, %p11, %r25;
	@%p10 bra 	$L__BB38_9;
	ld.shared.f32 	%f18, [__smem];
	mov.b32 	%r26, %f18;
	shfl.sync.down.b32	%r27|%p13, %r26, 16, 31, %r7;
	mov.b32 	%f19, %r27;
	add.f32 	%f20, %f18, %f19;
	mov.b32 	%r28, %f20;
	shfl.sync.down.b32	%r29|%p14, %r28, 8, 31, %r7;
	mov.b32 	%f21, %r29;
	add.f32 	%f22, %f20, %f21;
	mov.b32 	%r30, %f22;
	shfl.sync.down.b32	%r31|%p15, %r30, 4, 31, %r7;
	mov.b32 	%f23, %r31;
	add.f32 	%f24, %f22, %f23;
	mov.b32 	%r32, %f24;
	shfl.sync.down.b32	%r33|%p16, %r32, 2, 31, %r7;
	mov.b32 	%f25, %r33;
	add.f32 	%f26, %f24, %f25;
	mov.b32 	%r34, %f26;
	shfl.sync.down.b32	%r35|%p17, %r34, 1, 31, %r7;
	mov.b32 	%f27, %r35;
	add.f32 	%f28, %f26, %f27;
	cvta.to.global.u64 	%rd10, %rd5;
	mul.wide.u32 	%rd11, %r2, 4;
	add.s64 	%rd12, %rd10, %rd11;
	st.global.f32 	[%rd12], %f28;
$L__BB38_9:
	ret;

}
	// .globl	_Z16kernelMaskReduceIfLj1ELb0EEvPKT_PKbPS0_j
.visible .entry _Z16kernelMaskReduceIfLj1ELb0EEvPKT_PKbPS0_j(
	.param .u64 .ptr .align 1 _Z16kernelMaskReduceIfLj1ELb0EEvPKT_PKbPS0_j_param_0,
	.param .u64 .ptr .align 1 _Z16kernelMaskReduceIfLj1ELb0EEvPKT_PKbPS0_j_param_1,
	.param .u64 .ptr .align 1 _Z16kernelMaskReduceIfLj1ELb0EEvPKT_PKbPS0_j_param_2,
	.param .u32 _Z16kernelMaskReduceIfLj1ELb0EEvPKT_PKbPS0_j_param_3
)
{
	.reg .pred 	%p<18>;
	.reg .b16 	%rs<3>;
	.reg .b32 	%r<35>;
	.reg .b32 	%f<32>;
	.reg .b64 	%rd<13>;

	ld.param.u64 	%rd3, [_Z16kernelMaskReduceIfLj1ELb0EEvPKT_PKbPS0_j_param_0];
	ld.param.u64 	%rd4, [_Z16kernelMaskReduceIfLj1ELb0EEvPKT_PKbPS0_j_param_1];
	ld.param.u64 	%rd5, [_Z16kernelMaskReduceIfLj1ELb0EEvPKT_PKbPS0_j_param_2];
	ld.param.u32 	%r8, [_Z16kernelMaskReduceIfLj1ELb0EEvPKT_PKbPS0_j_param_3];
	mov.u32 	%r1, %tid.x;
	mov.u32 	%r2, %ctaid.x;
	add.s32 	%r34, %r2, %r1;
	setp.ge.u32 	%p1, %r34, %r8;
	mov.f32 	%f30, 0f00000000;
	@%p1 bra 	$L__BB39_5;
	mov.u32 	%r4, %nctaid.x;
	cvta.to.global.u64 	%rd1, %rd4;
	cvta.to.global.u64 	%rd2, %rd3;
	mov.f32 	%f30, 0f00000000;
$L__BB39_2:
	cvt.u64.u32 	%rd6, %r34;
	add.s64 	%rd7, %rd1, %rd6;
	ld.global.nc.u8 	%rs1, [%rd7];
	cvt.u16.u8 	%rs2, %rs1;
	setp.eq.s16 	%p2, %rs2, 0;
	@%p2 bra 	$L__BB39_4;
	mul.wide.u32 	%rd8, %r34, 4;
	add.s64 	%rd9, %rd2, %rd8;
	ld.global.nc.f32 	%f8, [%rd9];
	add.f32 	%f30, %f30, %f8;
$L__BB39_4:
	add.s32 	%r34, %r34, %r4;
	setp.lt.u32 	%p3, %r34, %r8;
	@%p3 bra 	$L__BB39_2;
$L__BB39_5:
	mov.b32 	%r9, %f30;
	shfl.sync.down.b32	%r10|%p4, %r9, 16, 31, 1;
	mov.b32 	%f9, %r10;
	add.f32 	%f10, %f30, %f9;
	mov.b32 	%r11, %f10;
	shfl.sync.down.b32	%r12|%p5, %r11, 8, 31, 1;
	mov.b32 	%f11, %r12;
	add.f32 	%f12, %f10, %f11;
	mov.b32 	%r13, %f12;
	shfl.sync.down.b32	%r14|%p6, %r13, 4, 31, 1;
	mov.b32 	%f13, %r14;
	add.f32 	%f14, %f12, %f13;
	mov.b32 	%r15, %f14;
	shfl.sync.down.b32	%r16|%p7, %r15, 2, 31, 1;
	mov.b32 	%f15, %r16;
	add.f32 	%f16, %f14, %f15;
	mov.b32 	%r17, %f16;
	shfl.sync.down.b32	%r18|%p8, %r17, 1, 31, 1;
	mov.b32 	%f17, %r18;
	add.f32 	%f5, %f16, %f17;
	and.b32  	%r19, %r1, 31;
	setp.ne.s32 	%p9, %r19, 0;
	@%p9 bra 	$L__BB39_7;
	shr.u32 	%r20, %r1, 3;
	mov.u32 	%r21, __smem;
	add.s32 	%r22, %r21, %r20;
	st.shared.f32 	[%r22], %f5;
$L__BB39_7:
	bar.sync 	0;
	setp.ne.s32 	%p10, %r1, 0;
	setp.eq.s32 	%p11, %r1, 0;
	mov.b32 	%r23, 1;
	vote.sync.ballot.b32 	%r7, %p11, %r23;
	@%p10 bra 	$L__BB39_9;
	ld.shared.f32 	%f18, [__smem];
	mov.b32 	%r24, %f18;
	shfl.sync.down.b32	%r25|%p13, %r24, 16, 31, %r7;
	mov.b32 	%f19, %r25;
	add.f32 	%f20, %f18, %f19;
	mov.b32 	%r26, %f20;
	shfl.sync.down.b32	%r27|%p14, %r26, 8, 31, %r7;
	mov.b32 	%f21, %r27;
	add.f32 	%f22, %f20, %f21;
	mov.b32 	%r28, %f22;
	shfl.sync.down.b32	%r29|%p15, %r28, 4, 31, %r7;
	mov.b32 	%f23, %r29;
	add.f32 	%f24, %f22, %f23;
	mov.b32 	%r30, %f24;
	shfl.sync.down.b32	%r31|%p16, %r30, 2, 31, %r7;
	mov.b32 	%f25, %r31;
	add.f32 	%f26, %f24, %f25;
	mov.b32 	%r32, %f26;
	shfl.sync.down.b32	%r33|%p17, %r32, 1, 31, %r7;
	mov.b32 	%f27, %r33;
	add.f32 	%f28, %f26, %f27;
	cvta.to.global.u64 	%rd10, %rd5;
	mul.wide.u32 	%rd11, %r2, 4;
	add.s64 	%rd12, %rd10, %rd11;
	st.global.f32 	[%rd12], %f28;
$L__BB39_9:
	ret;

}
	// .globl	_Z16kernelMaskReduceIdLj512ELb1EEvPKT_PKbPS0_j
.visible .entry _Z16kernelMaskReduceIdLj512ELb1EEvPKT_PKbPS0_j(
	.param .u64 .ptr .align 1 _Z16kernelMaskReduceIdLj512ELb1EEvPKT_PKbPS0_j_param_0,
	.param .u64 .ptr .align 1 _Z16kernelMaskReduceIdLj512ELb1EEvPKT_PKbPS0_j_param_1,
	.param .u64 .ptr .align 1 _Z16kernelMaskReduceIdLj512ELb1EEvPKT_PKbPS0_j_param_2,
	.param .u32 _Z16kernelMaskReduceIdLj512ELb1EEvPKT_PKbPS0_j_param_3
)
{
	.reg .pred 	%p<31>;
	.reg .b16 	%rs<5>;
	.reg .b32 	%r<61>;
	.reg .b64 	%rd<17>;
	.reg .b64 	%fd<37>;

	ld.param.u64 	%rd4, [_Z16kernelMaskReduceIdLj512ELb1EEvPKT_PKbPS0_j_param_0];
	ld.param.u64 	%rd5, [_Z16kernelMaskReduceIdLj512ELb1EEvPKT_PKbPS0_j_param_1];
	ld.param.u64 	%rd3, [_Z16kernelMaskReduceIdLj512ELb1EEvPKT_PKbPS0_j_param_2];
	ld.param.u32 	%r9, [_Z16kernelMaskReduceIdLj512ELb1EEvPKT_PKbPS0_j_param_3];
	cvta.to.global.u64 	%rd1, %rd4;
	cvta.to.global.u64 	%rd2, %rd5;
	mov.u32 	%r1, %tid.x;
	mov.u32 	%r2, %ctaid.x;
	shl.b32 	%r10, %r2, 10;
	or.b32  	%r60, %r10, %r1;
	setp.ge.u32 	%p1, %r60, %r9;
	mov.f64 	%fd33, 0d0000000000000000;
	@%p1 bra 	$L__BB40_8;
	mov.u32 	%r11, %nctaid.x;
	shl.b32 	%r4, %r11, 10;
	mov.f64 	%fd33, 0d0000000000000000;
$L__BB40_2:
	cvt.u64.u32 	%rd6, %r60;
	add.s64 	%rd7, %rd2, %rd6;
	ld.global.nc.u8 	%rs1, [%rd7];
	cvt.u16.u8 	%rs2, %rs1;
	setp.eq.s16 	%p2, %rs2, 0;
	@%p2 bra 	$L__BB40_4;
	mul.wide.u32 	%rd8, %r60, 8;
	add.s64 	%rd9, %rd1, %rd8;
	ld.global.nc.f64 	%fd11, [%rd9];
	add.f64 	%fd33, %fd33, %fd11;
$L__BB40_4:
	add.s32 	%r6, %r60, 512;
	setp.ge.u32 	%p3, %r6, %r9;
	@%p3 bra 	$L__BB40_7;
	cvt.u64.u32 	%rd10, %r6;
	add.s64 	%rd11, %rd2, %rd10;
	ld.global.nc.u8 	%rs3, [%rd11];
	cvt.u16.u8 	%rs4, %rs3;
	setp.eq.s16 	%p4, %rs4, 0;
	@%p4 bra 	$L__BB40_7;
	mul.wide.u32 	%rd12, %r6, 8;
	add.s64 	%rd13, %rd1, %rd12;
	ld.global.nc.f64 	%fd12, [%rd13];
	add.f64 	%fd33, %fd33, %fd12;
$L__BB40_7:
	add.s32 	%r60, %r60, %r4;
	setp.lt.u32 	%p5, %r60, %r9;
	@%p5 bra 	$L__BB40_2;
$L__BB40_8:
	// begin inline asm
	mov.b64 {%r12,%r13}, %fd33;
	// end inline asm
	shfl.sync.down.b32	%r15|%p6, %r13, 16, 31, -1;
	shfl.sync.down.b32	%r14|%p7, %r12, 16, 31, -1;
	// begin inline asm
	mov.b64 %fd14, {%r14,%r15};
	// end inline asm
	add.f64 	%fd15, %fd33, %fd14;
	// begin inline asm
	mov.b64 {%r16,%r17}, %fd15;
	// end inline asm
	shfl.sync.down.b32	%r19|%p8, %r17, 8, 31, -1;
	shfl.sync.down.b32	%r18|%p9, %r16, 8, 31, -1;
	// begin inline asm
	mov.b64 %fd16, {%r18,%r19};
	// end inline asm
	add.f64 	%fd17, %fd15, %fd16;
	// begin inline asm
	mov.b64 {%r20,%r21}, %fd17;
	// end inline asm
	shfl.sync.down.b32	%r23|%p10, %r21, 4, 31, -1;
	shfl.sync.down.b32	%r22|%p11, %r20, 4, 31, -1;
	// begin inline asm
	mov.b64 %fd18, {%r22,%r23};
	// end inline asm
	add.f64 	%fd19, %fd17, %fd18;
	// begin inline asm
	mov.b64 {%r24,%r25}, %fd19;
	// end inline asm
	shfl.sync.down.b32	%r27|%p12, %r25, 2, 31, -1;
	shfl.sync.down.b32	%r26|%p13, %r24, 2, 31, -1;
	// begin inline asm
	mov.b64 %fd20, {%r26,%r27};
	// end inline asm
	add.f64 	%fd21, %fd19, %fd20;
	// begin inline asm
	mov.b64 {%r28,%r29}, %fd21;
	// end inline asm
	shfl.sync.down.b32	%r31|%p14, %r29, 1, 31, -1;
	shfl.sync.down.b32	%r30|%p15, %r28, 1, 31, -1;
	// begin inline asm
	mov.b64 %fd22, {%r30,%r31};
	// end inline asm
	add.f64 	%fd7, %fd21, %fd22;
	and.b32  	%r32, %r1, 31;
	setp.ne.s32 	%p16, %r32, 0;
	@%p16 bra 	$L__BB40_10;
	shr.u32 	%r33, %r1, 2;
	mov.u32 	%r34, __smem_d;
	add.s32 	%r35, %r34, %r33;
	st.shared.f64 	[%r35], %fd7;
$L__BB40_10:
	bar.sync 	0;
	setp.gt.u32 	%p17, %r1, 15;
	setp.lt.u32 	%p18, %r1, 16;
	mov.b32 	%r36, -1;
	vote.sync.ballot.b32 	%r8, %p18, %r36;
	@%p17 bra 	$L__BB40_13;
	shl.b32 	%r57, %r1, 3;
	mov.u32 	%r58, __smem_d;
	add.s32 	%r59, %r58, %r57;
	ld.shared.f64 	%fd23, [%r59];
	// begin inline asm
	mov.b64 {%r37,%r38}, %fd23;
	// end inline asm
	shfl.sync.down.b32	%r40|%p20, %r38, 16, 31, %r8;
	shfl.sync.down.b32	%r39|%p21, %r37, 16, 31, %r8;
	// begin inline asm
	mov.b64 %fd24, {%r39,%r40};
	// end inline asm
	add.f64 	%fd25, %fd23, %fd24;
	// begin inline asm
	mov.b64 {%r41,%r42}, %fd25;
	// end inline asm
	shfl.sync.down.b32	%r44|%p22, %r42, 8, 31, %r8;
	shfl.sync.down.b32	%r43|%p23, %r41, 8, 31, %r8;
	// begin inline asm
	mov.b64 %fd26, {%r43,%r44};
	// end inline asm
	add.f64 	%fd27, %fd25, %fd26;
	// begin inline asm
	mov.b64 {%r45,%r46}, %fd27;
	// end inline asm
	shfl.sync.down.b32	%r48|%p24, %r46, 4, 31, %r8;
	shfl.sync.down.b32	%r47|%p25, %r45, 4, 31, %r8;
	// begin inline asm
	mov.b64 %fd28, {%r47,%r48};
	// end inline asm
	add.f64 	%fd29, %fd27, %fd28;
	// begin inline asm
	mov.b64 {%r49,%r50}, %fd29;
	// end inline asm
	shfl.sync.down.b32	%r52|%p26, %r50, 2, 31, %r8;
	shfl.sync.down.b32	%r51|%p27, %r49, 2, 31, %r8;
	// begin inline asm
	mov.b64 %fd30, {%r51,%r52};
	// end inline asm
	add.f64 	%fd31, %fd29, %fd30;
	// begin inline asm
	mov.b64 {%r53,%r54}, %fd31;
	// end inline asm
	shfl.sync.down.b32	%r56|%p28, %r54, 1, 31, %r8;
	shfl.sync.down.b32	%r55|%p29, %r53, 1, 31, %r8;
	// begin inline asm
	mov.b64 %fd32, {%r55,%r56};
	// end inline asm
	add.f64 	%fd8, %fd31, %fd32;
	setp.ne.s32 	%p30, %r1, 0;
	@%p30 bra 	$L__BB40_13;
	cvta.to.global.u64 	%rd14, %rd3;
	mul.wide.u32 	%rd15, %r2, 8;
	add.s64 	%rd16, %rd14, %rd15;
	st.global.f64 	[%rd16], %fd8;
$L__BB40_13:
	ret;

}
	// .globl	_Z16kernelMaskReduceIdLj256ELb1EEvPKT_PKbPS0_j
.visible .entry _Z16kernelMaskReduceIdLj256ELb1EEvPKT_PKbPS0_j(
	.param .u64 .ptr .align 1 _Z16kernelMaskReduceIdLj256ELb1EEvPKT_PKbPS0_j_param_0,
	.param .u64 .ptr .align 1 _Z16kernelMaskReduceIdLj256ELb1EEvPKT_PKbPS0_j_param_1,
	.param .u64 .ptr .align 1 _Z16kernelMaskReduceIdLj256ELb1EEvPKT_PKbPS0_j_param_2,
	.param .u32 _Z16kernelMaskReduceIdLj256ELb1EEvPKT_PKbPS0_j_param_3
)
{
	.reg .pred 	%p<31>;
	.reg .b16 	%rs<5>;
	.reg .b32 	%r<61>;
	.reg .b64 	%rd<17>;
	.reg .b64 	%fd<37>;

	ld.param.u64 	%rd4, [_Z16kernelMaskReduceIdLj256ELb1EEvPKT_PKbPS0_j_param_0];
	ld.param.u64 	%rd5, [_Z16kernelMaskReduceIdLj256ELb1EEvPKT_PKbPS0_j_param_1];
	ld.param.u64 	%rd3, [_Z16kernelMaskReduceIdLj256ELb1EEvPKT_PKbPS0_j_param_2];
	ld.param.u32 	%r9, [_Z16kernelMaskReduceIdLj256ELb1EEvPKT_PKbPS0_j_param_3];
	cvta.to.global.u64 	%rd1, %rd4;
	cvta.to.global.u64 	%rd2, %rd5;
	mov.u32 	%r1, %tid.x;
	mov.u32 	%r2, %ctaid.x;
	shl.b32 	%r10, %r2, 9;
	add.s32 	%r60, %r10, %r1;
	setp.ge.u32 	%p1, %r60, %r9;
	mov.f64 	%fd33, 0d0000000000000000;
	@%p1 bra 	$L__BB41_8;
	mov.u32 	%r11, %nctaid.x;
	shl.b32 	%r4, %r11, 9;
	mov.f64 	%fd33, 0d0000000000000000;
$L__BB41_2:
	cvt.u64.u32 	%rd6, %r60;
	add.s64 	%rd7, %rd2, %rd6;
	ld.global.nc.u8 	%rs1, [%rd7];
	cvt.u16.u8 	%rs2, %rs1;
	setp.eq.s16 	%p2, %rs2, 0;
	@%p2 bra 	$L__BB41_4;
	mul.wide.u32 	%rd8, %r60, 8;
	add.s64 	%rd9, %rd1, %rd8;
	ld.global.nc.f64 	%fd11, [%rd9];
	add.f64 	%fd33, %fd33, %fd11;
$L__BB41_4:
	add.s32 	%r6, %r60, 256;
	setp.ge.u32 	%p3, %r6, %r9;
	@%p3 bra 	$L__BB41_7;
	cvt.u64.u32 	%rd10, %r6;
	add.s64 	%rd11, %rd2, %rd10;
	ld.global.nc.u8 	%rs3, [%rd11];
	cvt.u16.u8 	%rs4, %rs3;
	setp.eq.s16 	%p4, %rs4, 0;
	@%p4 bra 	$L__BB41_7;
	mul.wide.u32 	%rd12, %r6, 8;
	add.s64 	%rd13, %rd1, %rd12;
	ld.global.nc.f64 	%fd12, [%rd13];
	add.f64 	%fd33, %fd33, %fd12;
$L__BB41_7:
	add.s32 	%r60, %r60, %r4;
	setp.lt.u32 	%p5, %r60, %r9;
	@%p5 bra 	$L__BB41_2;
$L__BB41_8:
	// begin inline asm
	mov.b64 {%r12,%r13}, %fd33;
	// end inline asm
	shfl.sync.down.b32	%r15|%p6, %r13, 16, 31, -1;
	shfl.sync.down.b32	%r14|%p7, %r12, 16, 31, -1;
	// begin inline asm
	mov.b64 %fd14, {%r14,%r15};
	// end inline asm
	add.f64 	%fd15, %fd33, %fd14;
	// begin inline asm
	mov.b64 {%r16,%r17}, %fd15;
	// end inline asm
	shfl.sync.down.b32	%r19|%p8, %r17, 8, 31, -1;
	shfl.sync.down.b32	%r18|%p9, %r16, 8, 31, -1;
	// begin inline asm
	mov.b64 %fd16, {%r18,%r19};
	// end inline asm
	add.f64 	%fd17, %fd15, %fd16;
	// begin inline asm
	mov.b64 {%r20,%r21}, %fd17;
	// end inline asm
	shfl.sync.down.b32	%r23|%p10, %r21, 4, 31, -1;
	shfl.sync.down.b32	%r22|%p11, %r20, 4, 31, -1;
	// begin inline asm
	mov.b64 %fd18, {%r22,%r23};
	// end inline asm
	add.f64 	%fd19, %fd17, %fd18;
	// begin inline asm
	mov.b64 {%r24,%r25}, %fd19;
	// end inline asm
	shfl.sync.down.b32	%r27|%p12, %r25, 2, 31, -1;
	shfl.sync.down.b32	%r26|%p13, %r24, 2, 31, -1;
	// begin inline asm
	mov.b64 %fd20, {%r26,%r27};
	// end inline asm
	add.f64 	%fd21, %fd19, %fd20;
	// begin inline asm
	mov.b64 {%r28,%r29}, %fd21;
	// end inline asm
	shfl.sync.down.b32	%r31|%p14, %r29, 1, 31, -1;
	shfl.sync.down.b32	%r30|%p15, %r28, 1, 31, -1;
	// begin inline asm
	mov.b64 %fd22, {%r30,%r31};
	// end inline asm
	add.f64 	%fd7, %fd21, %fd22;
	and.b32  	%r32, %r1, 31;
	setp.ne.s32 	%p16, %r32, 0;
	@%p16 bra 	$L__BB41_10;
	shr.u32 	%r33, %r1, 2;
	mov.u32 	%r34, __smem_d;
	add.s32 	%r35, %r34, %r33;
	st.shared.f64 	[%r35], %fd7;
$L__BB41_10:
	bar.sync 	0;
	setp.gt.u32 	%p17, %r1, 7;
	setp.lt.u32 	%p18, %r1, 8;
	mov.b32 	%r36, -1;
	vote.sync.ballot.b32 	%r8, %p18, %r36;
	@%p17 bra 	$L__BB41_13;
	shl.b32 	%r57, %r1, 3;
	mov.u32 	%r58, __smem_d;
	add.s32 	%r59, %r58, %r57;
	ld.shared.f64 	%fd23, [%r59];
	// begin inline asm
	mov.b64 {%r37,%r38}, %fd23;
	// end inline asm
	shfl.sync.down.b32	%r40|%p20, %r38, 16, 31, %r8;
	shfl.sync.down.b32	%r39|%p21, %r37, 16, 31, %r8;
	// begin inline asm
	mov.b64 %fd24, {%r39,%r40};
	// end inline asm
	add.f64 	%fd25, %fd23, %fd24;
	// begin inline asm
	mov.b64 {%r41,%r42}, %fd25;
	// end inline asm
	shfl.sync.down.b32	%r44|%p22, %r42, 8, 31, %r8;
	shfl.sync.down.b32	%r43|%p23, %r41, 8, 31, %r8;
	// begin inline asm
	mov.b64 %fd26, {%r43,%r44};
	// end inline asm
	add.f64 	%fd27, %fd25, %fd26;
	// begin inline asm
	mov.b64 {%r45,%r46}, %fd27;
	// end inline asm
	shfl.sync.down.b32	%r48|%p24, %r46, 4, 31, %r8;
	shfl.sync.down.b32	%r47|%p25, %r45, 4, 31, %r8;
	// begin inline asm
	mov.b64 %fd28, {%r47,%r48};
	// end inline asm
	add.f64 	%fd29, %fd27, %fd28;
	// begin inline asm
	mov.b64 {%r49,%r50}, %fd29;
	// end inline asm
	shfl.sync.down.b32	%r52|%p26, %r50, 2, 31, %r8;
	shfl.sync.down.b32	%r51|%p27, %r49, 2, 31, %r8;
	// begin inline asm
	mov.b64 %fd30, {%r51,%r52};
	// end inline asm
	add.f64 	%fd31, %fd29, %fd30;
	// begin inline asm
	mov.b64 {%r53,%r54}, %fd31;
	// end inline asm
	shfl.sync.down.b32	%r56|%p28, %r54, 1, 31, %r8;
	shfl.sync.down.b32	%r55|%p29, %r53, 1, 31, %r8;
	// begin inline asm
	mov.b64 %fd32, {%r55,%r56};
	// end inline asm
	add.f64 	%fd8, %fd31, %fd32;
	setp.ne.s32 	%p30, %r1, 0;
	@%p30 bra 	$L__BB41_13;
	cvta.to.global.u64 	%rd14, %rd3;
	mul.wide.u32 	%rd15, %r2, 8;
	add.s64 	%rd16, %rd14, %rd15;
	st.global.f64 	[%rd16], %fd8;
$L__BB41_13:
	ret;

}
	// .globl	_Z16kernelMaskReduceIdLj128ELb1EEvPKT_PKbPS0_j
.visible .entry _Z16kernelMaskReduceIdLj128ELb1EEvPKT_PKbPS0_j(
	.param .u64 .ptr .align 1 _Z16kernelMaskReduceIdLj128ELb1EEvPKT_PKbPS0_j_param_0,
	.param .u64 .ptr .align 1 _Z16kernelMaskReduceIdLj128ELb1EEvPKT_PKbPS0_j_param_1,
	.param .u64 .ptr .align 1 _Z16kernelMaskReduceIdLj128ELb1EEvPKT_PKbPS0_j_param_2,
	.param .u32 _Z16kernelMaskReduceIdLj128ELb1EEvPKT_PKbPS0_j_param_3
)
{
	.reg .pred 	%p<31>;
	.reg .b16 	%rs<5>;
	.reg .b32 	%r<61>;
	.reg .b64 	%rd<17>;
	.reg .b64 	%fd<37>;

	ld.param.u64 	%rd4, [_Z16kernelMaskReduceIdLj128ELb1EEvPKT_PKbPS0_j_param_0];
	ld.param.u64 	%rd5, [_Z16kernelMaskReduceIdLj128ELb1EEvPKT_PKbPS0_j_param_1];
	ld.param.u64 	%rd3, [_Z16kernelMaskReduceIdLj128ELb1EEvPKT_PKbPS0_j_param_2];
	ld.param.u32 	%r9, [_Z16kernelMaskReduceIdLj128ELb1EEvPKT_PKbPS0_j_param_3];
	cvta.to.global.u64 	%rd1, %rd4;
	cvta.to.global.u64 	%rd2, %rd5;
	mov.u32 	%r1, %tid.x;
	mov.u32 	%r2, %ctaid.x;
	shl.b32 	%r10, %r2, 8;
	add.s32 	%r60, %r10, %r1;
	setp.ge.u32 	%p1, %r60, %r9;
	mov.f64 	%fd33, 0d0000000000000000;
	@%p1 bra 	$L__BB42_8;
	mov.u32 	%r11, %nctaid.x;
	shl.b32 	%r4, %r11, 8;
	mov.f64 	%fd33, 0d0000000000000000;
$L__BB42_2:
	cvt.u64.u32 	%rd6, %r60;
	add.s64 	%rd7, %rd2, %rd6;
	ld.global.nc.u8 	%rs1, [%rd7];
	cvt.u16.u8 	%rs2, %rs1;
	setp.eq.s16 	%p2, %rs2, 0;
	@%p2 bra 	$L__BB42_4;
	mul.wide.u32 	%rd8, %r60, 8;
	add.s64 	%rd9, %rd1, %rd8;
	ld.global.nc.f64 	%fd11, [%rd9];
	add.f64 	%fd33, %fd33, %fd11;
$L__BB42_4:
	add.s32 	%r6, %r60, 128;
	setp.ge.u32 	%p3, %r6, %r9;
	@%p3 bra 	$L__BB42_7;
	cvt.u64.u32 	%rd10, %r6;
	add.s64 	%rd11, %rd2, %rd10;
	ld.global.nc.u8 	%rs3, [%rd11];
	cvt.u16.u8 	%rs4, %rs3;
	setp.eq.s16 	%p4, %rs4, 0;
	@%p4 bra 	$L__BB42_7;
	mul.wide.u32 	%rd12, %r6, 8;
	add.s64 	%rd13, %rd1, %rd12;
	ld.global.nc.f64 	%fd12, [%rd13];
	add.f64 	%fd33, %fd33, %fd12;
$L__BB42_7:
	add.s32 	%r60, %r60, %r4;
	setp.lt.u32 	%p5, %r60, %r9;
	@%p5 bra 	$L__BB42_2;
$L__BB42_8:
	// begin inline asm
	mov.b64 {%r12,%r13}, %fd33;
	// end inline asm
	shfl.sync.down.b32	%r15|%p6, %r13, 16, 31, -1;
	shfl.sync.down.b32	%r14|%p7, %r12, 16, 31, -1;
	// begin inline asm
	mov.b64 %fd14, {%r14,%r15};
	// end inline asm
	add.f64 	%fd15, %fd33, %fd14;
	// begin inline asm
	mov.b64 {%r16,%r17}, %fd15;
	// end inline asm
	shfl.sync.down.b32	%r19|%p8, %r17, 8, 31, -1;
	shfl.sync.down.b32	%r18|%p9, %r16, 8, 31, -1;
	// begin inline asm
	mov.b64 %fd16, {%r18,%r19};
	// end inline asm
	add.f64 	%fd17, %fd15, %fd16;
	// begin inline asm
	mov.b64 {%r20,%r21}, %fd17;
	// end inline asm
	shfl.sync.down.b32	%r23|%p10, %r21, 4, 31, -1;
	shfl.sync.down.b32	%r22|%p11, %r20, 4, 31, -1;
	// begin inline asm
	mov.b64 %fd18, {%r22,%r23};
	// end inline asm
	add.f64 	%fd19, %fd17, %fd18;
	// begin inline asm
	mov.b64 {%r24,%r25}, %fd19;
	// end inline asm
	shfl.sync.down.b32	%r27|%p12, %r25, 2, 31, -1;
	shfl.sync.down.b32	%r26|%p13, %r24, 2, 31, -1;
	// begin inline asm
	mov.b64 %fd20, {%r26,%r27};
	// end inline asm
	add.f64 	%fd21, %fd19, %fd20;
	// begin inline asm
	mov.b64 {%r28,%r29}, %fd21;
	// end inline asm
	shfl.sync.down.b32	%r31|%p14, %r29, 1, 31, -1;
	shfl.sync.down.b32	%r30|%p15, %r28, 1, 31, -1;
	// begin inline asm
	mov.b64 %fd22, {%r30,%r31};
	// end inline asm
	add.f64 	%fd7, %fd21, %fd22;
	and.b32  	%r32, %r1, 31;
	setp.ne.s32 	%p16, %r32, 0;
	@%p16 bra 	$L__BB42_10;
	shr.u32 	%r33, %r1, 2;
	mov.u32 	%r34, __smem_d;
	add.s32 	%r35, %r34, %r33;
	st.shared.f64 	[%r35], %fd7;
$L__BB42_10:
	bar.sync 	0;
	setp.gt.u32 	%p17, %r1, 3;
	setp.lt.u32 	%p18, %r1, 4;
	mov.b32 	%r36, -1;
	vote.sync.ballot.b32 	%r8, %p18, %r36;
	@%p17 bra 	$L__BB42_13;
	shl.b32 	%r57, %r1, 3;
	mov.u32 	%r58, __smem_d;
	add.s32 	%r59, %r58, %r57;
	ld.shared.f64 	%fd23, [%r59];
	// begin inline asm
	mov.b64 {%r37,%r38}, %fd23;
	// end inline asm
	shfl.sync.down.b32	%r40|%p20, %r38, 16, 31, %r8;
	shfl.sync.down.b32	%r39|%p21, %r37, 16, 31, %r8;
	// begin inline asm
	mov.b64 %fd24, {%r39,%r40};
	// end inline asm
	add.f64 	%fd25, %fd23, %fd24;
	// begin inline asm
	mov.b64 {%r41,%r42}, %fd25;
	// end inline asm
	shfl.sync.down.b32	%r44|%p22, %r42, 8, 31, %r8;
	shfl.sync.down.b32	%r43|%p23, %r41, 8, 31, %r8;
	// begin inline asm
	mov.b64 %fd26, {%r43,%r44};
	// end inline asm
	add.f64 	%fd27, %fd25, %fd26;
	// begin inline asm
	mov.b64 {%r45,%r46}, %fd27;
	// end inline asm
	shfl.sync.down.b32	%r48|%p24, %r46, 4, 31, %r8;
	shfl.sync.down.b32	%r47|%p25, %r45, 4, 31, %r8;
	// begin inline asm
	mov.b64 %fd28, {%r47,%r48};
	// end inline asm
	add.f64 	%fd29, %fd27, %fd28;
	// begin inline asm
	mov.b64 {%r49,%r50}, %fd29;
	// end inline asm
	shfl.sync.down.b32	%r52|%p26, %r50, 2, 31, %r8;
	shfl.sync.down.b32	%r51|%p27, %r49, 2, 31, %r8;
	// begin inline asm
	mov.b64 %fd30, {%r51,%r52};
	// end inline asm
	add.f64 	%fd31, %fd29, %fd30;
	// begin inline asm
	mov.b64 {%r53,%r54}, %fd31;
	// end inline asm
	shfl.sync.down.b32	%r56|%p28, %r54, 1, 31, %r8;
	shfl.sync.down.b32	%r55|%p29, %r53, 1, 31, %r8;
	// begin inline asm
	mov.b64 %fd32, {%r55,%r56};
	// end inline asm
	add.f64 	%fd8, %fd31, %fd32;
	setp.ne.s32 	%p30, %r1, 0;
	@%p30 bra 	$L__BB42_13;
	cvta.to.global.u64 	%rd14, %rd3;
	mul.wide.u32 	%rd15, %r2, 8;
	add.s64 	%rd16, %rd14, %rd15;
	st.global.f64 	[%rd16], %fd8;
$L__BB42_13:
	ret;

}
	// .globl	_Z16kernelMaskReduceIdLj64ELb1EEvPKT_PKbPS0_j
.visible .entry _Z16kernelMaskReduceIdLj64ELb1EEvPKT_PKbPS0_j(
	.param .u64 .ptr .align 1 _Z16kernelMaskReduceIdLj64ELb1EEvPKT_PKbPS0_j_param_0,
	.param .u64 .ptr .align 1 _Z16kernelMaskReduceIdLj64ELb1EEvPKT_PKbPS0_j_param_1,
	.param .u64 .ptr .align 1 _Z16kernelMaskReduceIdLj64ELb1EEvPKT_PKbPS0_j_param_2,
	.param .u32 _Z16kernelMaskReduceIdLj64ELb1EEvPKT_PKbPS0_j_param_3
)
{
	.reg .pred 	%p<31>;
	.reg .b16 	%rs<5>;
	.reg .b32 	%r<61>;
	.reg .b64 	%rd<17>;
	.reg .b64 	%fd<37>;

	ld.param.u64 	%rd4, [_Z16kernelMaskReduceIdLj64ELb1EEvPKT_PKbPS0_j_param_0];
	ld.param.u64 	%rd5, [_Z16kernelMaskReduceIdLj64ELb1EEvPKT_PKbPS0_j_param_1];
	ld.param.u64 	%rd3, [_Z16kernelMaskReduceIdLj64ELb1EEvPKT_PKbPS0_j_param_2];
	ld.param.u32 	%r9, [_Z16kernelMaskReduceIdLj64ELb1EEvPKT_PKbPS0_j_param_3];
	cvta.to.global.u64 	%rd1, %rd4;
	cvta.to.global.u64 	%rd2, %rd5;
	mov.u32 	%r1, %tid.x;
	mov.u32 	%r2, %ctaid.x;
	shl.b32 	%r10, %r2, 7;
	add.s32 	%r60, %r10, %r1;
	setp.ge.u32 	%p1, %r60, %r9;
	mov.f64 	%fd33, 0d0000000000000000;
	@%p1 bra 	$L__BB43_8;
	mov.u32 	%r11, %nctaid.x;
	shl.b32 	%r4, %r11, 7;
	mov.f64 	%fd33, 0d0000000000000000;
$L__BB43_2:
	cvt.u64.u32 	%rd6, %r60;
	add.s64 	%rd7, %rd2, %rd6;
	ld.global.nc.u8 	%rs1, [%rd7];
	cvt.u16.u8 	%rs2, %rs1;
	setp.eq.s16 	%p2, %rs2, 0;
	@%p2 bra 	$L__BB43_4;
	mul.wide.u32 	%rd8, %r60, 8;
	add.s64 	%rd9, %rd1, %rd8;
	ld.global.nc.f64 	%fd11, [%rd9];
	add.f64 	%fd33, %fd33, %fd11;
$L__BB43_4:
	add.s32 	%r6, %r60, 64;
	setp.ge.u32 	%p3, %r6, %r9;
	@%p3 bra 	$L__BB43_7;
	cvt.u64.u32 	%rd10, %r6;
	add.s64 	%rd11, %rd2, %rd10;
	ld.global.nc.u8 	%rs3, [%rd11];
	cvt.u16.u8 	%rs4, %rs3;
	setp.eq.s16 	%p4, %rs4, 0;
	@%p4 bra 	$L__BB43_7;
	mul.wide.u32 	%rd12, %r6, 8;
	add.s64 	%rd13, %rd1, %rd12;
	ld.global.nc.f64 	%fd12, [%rd13];
	add.f64 	%fd33, %fd33, %fd12;
$L__BB43_7:
	add.s32 	%r60, %r60, %r4;
	setp.lt.u32 	%p5, %r60, %r9;
	@%p5 bra 	$L__BB43_2;
$L__BB43_8:
	// begin inline asm
	mov.b64 {%r12,%r13}, %fd33;
	// end inline asm
	shfl.sync.down.b32	%r15|%p6, %r13, 16, 31, -1;
	shfl.sync.down.b32	%r14|%p7, %r12, 16, 31, -1;
	// begin inline asm
	mov.b64 %fd14, {%r14,%r15};
	// end inline asm
	add.f64 	%fd15, %fd33, %fd14;
	// begin inline asm
	mov.b64 {%r16,%r17}, %fd15;
	// end inline asm
	shfl.sync.down.b32	%r19|%p8, %r17, 8, 31, -1;
	shfl.sync.down.b32	%r18|%p9, %r16, 8, 31, -1;
	// begin inline asm
	mov.b64 %fd16, {%r18,%r19};
	// end inline asm
	add.f64 	%fd17, %fd15, %fd16;
	// begin inline asm
	mov.b64 {%r20,%r21}, %fd17;
	// end inline asm
	shfl.sync.down.b32	%r23|%p10, %r21, 4, 31, -1;
	shfl.sync.down.b32	%r22|%p11, %r20, 4, 31, -1;
	// begin inline asm
	mov.b64 %fd18, {%r22,%r23};
	// end inline asm
	add.f64 	%fd19, %fd17, %fd18;
	// begin inline asm
	mov.b64 {%r24,%r25}, %fd19;
	// end inline asm
	shfl.sync.down.b32	%r27|%p12, %r25, 2, 31, -1;
	shfl.sync.down.b32	%r26|%p13, %r24, 2, 31, -1;
	// begin inline asm
	mov.b64 %fd20, {%r26,%r27};
	// end inline asm
	add.f64 	%fd21, %fd19, %fd20;
	// begin inline asm
	mov.b64 {%r28,%r29}, %fd21;
	// end inline asm
	shfl.sync.down.b32	%r31|%p14, %r29, 1, 31, -1;
	shfl.sync.down.b32	%r30|%p15, %r28, 1, 31, -1;
	// begin inline asm
	mov.b64 %fd22, {%r30,%r31};
	// end inline asm
	add.f64 	%fd7, %fd21, %fd22;
	and.b32  	%r32, %r1, 31;
	setp.ne.s32 	%p16, %r32, 0;
	@%p16 bra 	$L__BB43_10;
	shr.u32 	%r33, %r1, 2;
	mov.u32 	%r34, __smem_d;
	add.s32 	%r35, %r34, %r33;
	st.shared.f64 	[%r35], %fd7;
$L__BB43_10:
	bar.sync 	0;
	setp.gt.u32 	%p17, %r1, 1;
	setp.lt.u32 	%p18, %r1, 2;
	mov.b32 	%r36, -1;
	vote.sync.ballot.b32 	%r8, %p18, %r36;
	@%p17 bra 	$L__BB43_13;
	shl.b32 	%r57, %r1, 3;
	mov.u32 	%r58, __smem_d;
	add.s32 	%r59, %r58, %r57;
	ld.shared.f64 	%fd23, [%r59];
	// begin inline asm
	mov.b64 {%r37,%r38}, %fd23;
	// end inline asm
	shfl.sync.down.b32	%r40|%p20, %r38, 16, 31, %r8;
	shfl.sync.down.b32	%r39|%p21, %r37, 16, 31, %r8;
	// begin inline asm
	mov.b64 %fd24, {%r39,%r40};
	// end inline asm
	add.f64 	%fd25, %fd23, %fd24;
	// begin inline asm
	mov.b64 {%r41,%r42}, %fd25;
	// end inline asm
	shfl.sync.down.b32	%r44|%p22, %r42, 8, 31, %r8;
	shfl.sync.down.b32	%r43|%p23, %r41, 8, 31, %r8;
	// begin inline asm
	mov.b64 %fd26, {%r43,%r44};
	// end inline asm
	add.f64 	%fd27, %fd25, %fd26;
	// begin inline asm
	mov.b64 {%r45,%r46}, %fd27;
	// end inline asm
	shfl.sync.down.b32	%r48|%p24, %r46, 4, 31, %r8;
	shfl.sync.down.b32	%r47|%p25, %r45, 4, 31, %r8;
	// begin inline asm
	mov.b64 %fd28, {%r47,%r48};
	// end inline asm
	add.f64 	%fd29, %fd27, %fd28;
	// begin inline asm
	mov.b64 {%r49,%r50}, %fd29;
	// end inline asm
	shfl.sync.down.b32	%r52|%p26, %r50, 2, 31, %r8;
	shfl.sync.down.b32	%r51|%p27, %r49, 2, 31, %r8;
	// begin inline asm
	mov.b64 %fd30, {%r51,%r52};
	// end inline asm
	add.f64 	%fd31, %fd29, %fd30;
	// begin inline asm
	mov.b64 {%r53,%r54}, %fd31;
	// end inline asm
	shfl.sync.down.b32	%r56|%p28, %r54, 1, 31, %r8;
	shfl.sync.down.b32	%r55|%p29, %r53, 1, 31, %r8;
	// begin inline asm
	mov.b64 %fd32, {%r55,%r56};
	// end inline asm
	add.f64 	%fd8, %fd31, %fd32;
	setp.ne.s32 	%p30, %r1, 0;
	@%p30 bra 	$L__BB43_13;
	cvta.to.global.u64 	%rd14, %rd3;
	mul.wide.u32 	%rd15, %r2, 8;
	add.s64 	%rd16, %rd14, %rd15;
	st.global.f64 	[%rd16], %fd8;
$L__BB43_13:
	ret;

}
	// .globl	_Z16kernelMaskReduceIdLj32ELb1EEvPKT_PKbPS0_j
.visible .entry _Z16kernelMaskReduceIdLj32ELb1EEvPKT_PKbPS0_j(
	.param .u64 .ptr .align 1 _Z16kernelMaskReduceIdLj32ELb1EEvPKT_PKbPS0_j_param_0,
	.param .u64 .ptr .align 1 _Z16kernelMaskReduceIdLj32ELb1EEvPKT_PKbPS0_j_param_1,
	.param .u64 .ptr .align 1 _Z16kernelMaskReduceIdLj32ELb1EEvPKT_PKbPS0_j_param_2,
	.param .u32 _Z16kernelMaskReduceIdLj32ELb1EEvPKT_PKbPS0_j_param_3
)
{
	.reg .pred 	%p<30>;
	.reg .b16 	%rs<5>;
	.reg .b32 	%r<58>;
	.reg .b64 	%rd<17>;
	.reg .b64 	%fd<37>;

	ld.param.u64 	%rd4, [_Z16kernelMaskReduceIdLj32ELb1EEvPKT_PKbPS0_j_param_0];
	ld.param.u64 	%rd5, [_Z16kernelMaskReduceIdLj32ELb1EEvPKT_PKbPS0_j_param_1];
	ld.param.u64 	%rd3, [_Z16kernelMaskReduceIdLj32ELb1EEvPKT_PKbPS0_j_param_2];
	ld.param.u32 	%r9, [_Z16kernelMaskReduceIdLj32ELb1EEvPKT_PKbPS0_j_param_3];
	cvta.to.global.u64 	%rd1, %rd4;
	cvta.to.global.u64 	%rd2, %rd5;
	mov.u32 	%r1, %tid.x;
	mov.u32 	%r2, %ctaid.x;
	shl.b32 	%r10, %r2, 6;
	add.s32 	%r57, %r10, %r1;
	setp.ge.u32 	%p1, %r57, %r9;
	mov.f64 	%fd33, 0d0000000000000000;
	@%p1 bra 	$L__BB44_8;
	mov.u32 	%r11, %nctaid.x;
	shl.b32 	%r4, %r11, 6;
	mov.f64 	%fd33, 0d0000000000000000;
$L__BB44_2:
	cvt.u64.u32 	%rd6, %r57;
	add.s64 	%rd7, %rd2, %rd6;
	ld.global.nc.u8 	%rs1, [%rd7];
	cvt.u16.u8 	%rs2, %rs1;
	setp.eq.s16 	%p2, %rs2, 0;
	@%p2 bra 	$L__BB44_4;
	mul.wide.u32 	%rd8, %r57, 8;
	add.s64 	%rd9, %rd1, %rd8;
	ld.global.nc.f64 	%fd10, [%rd9];
	add.f64 	%fd33, %fd33, %fd10;
$L__BB44_4:
	add.s32 	%r6, %r57, 32;
	setp.ge.u32 	%p3, %r6, %r9;
	@%p3 bra 	$L__BB44_7;
	cvt.u64.u32 	%rd10, %r6;
	add.s64 	%rd11, %rd2, %rd10;
	ld.global.nc.u8 	%rs3, [%rd11];
	cvt.u16.u8 	%rs4, %rs3;
	setp.eq.s16 	%p4, %rs4, 0;
	@%p4 bra 	$L__BB44_7;
	mul.wide.u32 	%rd12, %r6, 8;
	add.s64 	%rd13, %rd1, %rd12;
	ld.global.nc.f64 	%fd11, [%rd13];
	add.f64 	%fd33, %fd33, %fd11;
$L__BB44_7:
	add.s32 	%r57, %r57, %r4;
	setp.lt.u32 	%p5, %r57, %r9;
	@%p5 bra 	$L__BB44_2;
$L__BB44_8:
	// begin inline asm
	mov.b64 {%r12,%r13}, %fd33;
	// end inline asm
	shfl.sync.down.b32	%r15|%p6, %r13, 16, 31, -1;
	shfl.sync.down.b32	%r14|%p7, %r12, 16, 31, -1;
	// begin inline asm
	mov.b64 %fd13, {%r14,%r15};
	// end inline asm
	add.f64 	%fd14, %fd33, %fd13;
	// begin inline asm
	mov.b64 {%r16,%r17}, %fd14;
	// end inline asm
	shfl.sync.down.b32	%r19|%p8, %r17, 8, 31, -1;
	shfl.sync.down.b32	%r18|%p9, %r16, 8, 31, -1;
	// begin inline asm
	mov.b64 %fd15, {%r18,%r19};
	// end inline asm
	add.f64 	%fd16, %fd14, %fd15;
	// begin inline asm
	mov.b64 {%r20,%r21}, %fd16;
	// end inline asm
	shfl.sync.down.b32	%r23|%p10, %r21, 4, 31, -1;
	shfl.sync.down.b32	%r22|%p11, %r20, 4, 31, -1;
	// begin inline asm
	mov.b64 %fd17, {%r22,%r23};
	// end inline asm
	add.f64 	%fd18, %fd16, %fd17;
	// begin inline asm
	mov.b64 {%r24,%r25}, %fd18;
	// end inline asm
	shfl.sync.down.b32	%r27|%p12, %r25, 2, 31, -1;
	shfl.sync.down.b32	%r26|%p13, %r24, 2, 31, -1;
	// begin inline asm
	mov.b64 %fd19, {%r26,%r27};
	// end inline asm
	add.f64 	%fd20, %fd18, %fd19;
	// begin inline asm
	mov.b64 {%r28,%r29}, %fd20;
	// end inline asm
	shfl.sync.down.b32	%r31|%p14, %r29, 1, 31, -1;
	shfl.sync.down.b32	%r30|%p15, %r28, 1, 31, -1;
	// begin inline asm
	mov.b64 %fd21, {%r30,%r31};
	// end inline asm
	add.f64 	%fd7, %fd20, %fd21;
	and.b32  	%r32, %r1, 31;
	setp.ne.s32 	%p16, %r32, 0;
	@%p16 bra 	$L__BB44_10;
	shr.u32 	%r33, %r1, 2;
	mov.u32 	%r34, __smem_d;
	add.s32 	%r35, %r34, %r33;
	st.shared.f64 	[%r35], %fd7;
$L__BB44_10:
	bar.sync 	0;
	setp.ne.s32 	%p17, %r1, 0;
	setp.eq.s32 	%p18, %r1, 0;
	mov.b32 	%r36, -1;
	vote.sync.ballot.b32 	%r8, %p18, %r36;
	@%p17 bra 	$L__BB44_12;
	ld.shared.f64 	%fd22, [__smem_d];
	// begin inline asm
	mov.b64 {%r37,%r38}, %fd22;
	// end inline asm
	shfl.sync.down.b32	%r40|%p20, %r38, 16, 31, %r8;
	shfl.sync.down.b32	%r39|%p21, %r37, 16, 31, %r8;
	// begin inline asm
	mov.b64 %fd23, {%r39,%r40};
	// end inline asm
	add.f64 	%fd24, %fd22, %fd23;
	// begin inline asm
	mov.b64 {%r41,%r42}, %fd24;
	// end inline asm
	shfl.sync.down.b32	%r44|%p22, %r42, 8, 31, %r8;
	shfl.sync.down.b32	%r43|%p23, %r41, 8, 31, %r8;
	// begin inline asm
	mov.b64 %fd25, {%r43,%r44};
	// end inline asm
	add.f64 	%fd26, %fd24, %fd25;
	// begin inline asm
	mov.b64 {%r45,%r46}, %fd26;
	// end inline asm
	shfl.sync.down.b32	%r48|%p24, %r46, 4, 31, %r8;
	shfl.sync.down.b32	%r47|%p25, %r45, 4, 31, %r8;
	// begin inline asm
	mov.b64 %fd27, {%r47,%r48};
	// end inline asm
	add.f64 	%fd28, %fd26, %fd27;
	// begin inline asm
	mov.b64 {%r49,%r50}, %fd28;
	// end inline asm
	shfl.sync.down.b32	%r52|%p26, %r50, 2, 31, %r8;
	shfl.sync.down.b32	%r51|%p27, %r49, 2, 31, %r8;
	// begin inline asm
	mov.b64 %fd29, {%r51,%r52};
	// end inline asm
	add.f64 	%fd30, %fd28, %fd29;
	// begin inline asm
	mov.b64 {%r53,%r54}, %fd30;
	// end inline asm
	shfl.sync.down.b32	%r56|%p28, %r54, 1, 31, %r8;
	shfl.sync.down.b32	%r55|%p29, %r53, 1, 31, %r8;
	// begin inline asm
	mov.b64 %fd31, {%r55,%r56};
	// end inline asm
	add.f64 	%fd32, %fd30, %fd31;
	cvta.to.global.u64 	%rd14, %rd3;
	mul.wide.u32 	%rd15, %r2, 8;
	add.s64 	%rd16, %rd14, %rd15;
	st.global.f64 	[%rd16], %fd32;
$L__BB44_12:
	ret;

}
	// .globl	_Z16kernelMaskReduceIdLj16ELb1EEvPKT_PKbPS0_j
.visible .entry _Z16kernelMaskReduceIdLj16ELb1EEvPKT_PKbPS0_j(
	.param .u64 .ptr .align 1 _Z16kernelMaskReduceIdLj16ELb1EEvPKT_PKbPS0_j_param_0,
	.param .u64 .ptr .align 1 _Z16kernelMaskReduceIdLj16ELb1EEvPKT_PKbPS0_j_param_1,
	.param .u64 .ptr .align 1 _Z16kernelMaskReduceIdLj16ELb1EEvPKT_PKbPS0_j_param_2,
	.param .u32 _Z16kernelMaskReduceIdLj16ELb1EEvPKT_PKbPS0_j_param_3
)
{
	.reg .pred 	%p<30>;
	.reg .b16 	%rs<5>;
	.reg .b32 	%r<58>;
	.reg .b64 	%rd<17>;
	.reg .b64 	%fd<37>;

	ld.param.u64 	%rd4, [_Z16kernelMaskReduceIdLj16ELb1EEvPKT_PKbPS0_j_param_0];
	ld.param.u64 	%rd5, [_Z16kernelMaskReduceIdLj16ELb1EEvPKT_PKbPS0_j_param_1];
	ld.param.u64 	%rd3, [_Z16kernelMaskReduceIdLj16ELb1EEvPKT_PKbPS0_j_param_2];
	ld.param.u32 	%r9, [_Z16kernelMaskReduceIdLj16ELb1EEvPKT_PKbPS0_j_param_3];
	cvta.to.global.u64 	%rd1, %rd4;
	cvta.to.global.u64 	%rd2, %rd5;
	mov.u32 	%r1, %tid.x;
	mov.u32 	%r2, %ctaid.x;
	shl.b32 	%r10, %r2, 5;
	add.s32 	%r57, %r10, %r1;
	setp.ge.u32 	%p1, %r57, %r9;
	mov.f64 	%fd33, 0d0000000000000000;
	@%p1 bra 	$L__BB45_8;
	mov.u32 	%r11, %nctaid.x;
	shl.b32 	%r4, %r11, 5;
	mov.f64 	%fd33, 0d0000000000000000;
$L__BB45_2:
	cvt.u64.u32 	%rd6, %r57;
	add.s64 	%rd7, %rd2, %rd6;
	ld.global.nc.u8 	%rs1, [%rd7];
	cvt.u16.u8 	%rs2, %rs1;
	setp.eq.s16 	%p2, %rs2, 0;
	@%p2 bra 	$L__BB45_4;
	mul.wide.u32 	%rd8, %r57, 8;
	add.s64 	%rd9, %rd1, %rd8;
	ld.global.nc.f64 	%fd10, [%rd9];
	add.f64 	%fd33, %fd33, %fd10;
$L__BB45_4:
	add.s32 	%r6, %r57, 16;
	setp.ge.u32 	%p3, %r6, %r9;
	@%p3 bra 	$L__BB45_7;
	cvt.u64.u32 	%rd10, %r6;
	add.s64 	%rd11, %rd2, %rd10;
	ld.global.nc.u8 	%rs3, [%rd11];
	cvt.u16.u8 	%rs4, %rs3;
	setp.eq.s16 	%p4, %rs4, 0;
	@%p4 bra 	$L__BB45_7;
	mul.wide.u32 	%rd12, %r6, 8;
	add.s64 	%rd13, %rd1, %rd12;
	ld.global.nc.f64 	%fd11, [%rd13];
	add.f64 	%fd33, %fd33, %fd11;
$L__BB45_7:
	add.s32 	%r57, %r57, %r4;
	setp.lt.u32 	%p5, %r57, %r9;
	@%p5 bra 	$L__BB45_2;
$L__BB45_8:
	// begin inline asm
	mov.b64 {%r12,%r13}, %fd33;
	// end inline asm
	shfl.sync.down.b32	%r15|%p6, %r13, 16, 31, 65535;
	shfl.sync.down.b32	%r14|%p7, %r12, 16, 31, 65535;
	// begin inline asm
	mov.b64 %fd13, {%r14,%r15};
	// end inline asm
	add.f64 	%fd14, %fd33, %fd13;
	// begin inline asm
	mov.b64 {%r16,%r17}, %fd14;
	// end inline asm
	shfl.sync.down.b32	%r19|%p8, %r17, 8, 31, 65535;
	shfl.sync.down.b32	%r18|%p9, %r16, 8, 31, 65535;
	// begin inline asm
	mov.b64 %fd15, {%r18,%r19};
	// end inline asm
	add.f64 	%fd16, %fd14, %fd15;
	// begin inline asm
	mov.b64 {%r20,%r21}, %fd16;
	// end inline asm
	shfl.sync.down.b32	%r23|%p10, %r21, 4, 31, 65535;
	shfl.sync.down.b32	%r22|%p11, %r20, 4, 31, 65535;
	// begin inline asm
	mov.b64 %fd17, {%r22,%r23};
	// end inline asm
	add.f64 	%fd18, %fd16, %fd17;
	// begin inline asm
	mov.b64 {%r24,%r25}, %fd18;
	// end inline asm
	shfl.sync.down.b32	%r27|%p12, %r25, 2, 31, 65535;
	shfl.sync.down.b32	%r26|%p13, %r24, 2, 31, 65535;
	// begin inline asm
	mov.b64 %fd19, {%r26,%r27};
	// end inline asm
	add.f64 	%fd20, %fd18, %fd19;
	// begin inline asm
	mov.b64 {%r28,%r29}, %fd20;
	// end inline asm
	shfl.sync.down.b32	%r31|%p14, %r29, 1, 31, 65535;
	shfl.sync.down.b32	%r30|%p15, %r28, 1, 31, 65535;
	// begin inline asm
	mov.b64 %fd21, {%r30,%r31};
	// end inline asm
	add.f64 	%fd7, %fd20, %fd21;
	and.b32  	%r32, %r1, 31;
	setp.ne.s32 	%p16, %r32, 0;
	@%p16 bra 	$L__BB45_10;
	shr.u32 	%r33, %r1, 2;
	mov.u32 	%r34, __smem_d;
	add.s32 	%r35, %r34, %r33;
	st.shared.f64 	[%r35], %fd7;
$L__BB45_10:
	bar.sync 	0;
	setp.ne.s32 	%p17, %r1, 0;
	setp.eq.s32 	%p18, %r1, 0;
	mov.b32 	%r36, 65535;
	vote.sync.ballot.b32 	%r8, %p18, %r36;
	@%p17 bra 	$L__BB45_12;
	ld.shared.f64 	%fd22, [__smem_d];
	// begin inline asm
	mov.b64 {%r37,%r38}, %fd22;
	// end inline asm
	shfl.sync.down.b32	%r40|%p20, %r38, 16, 31, %r8;
	shfl.sync.down.b32	%r39|%p21, %r37, 16, 31, %r8;
	// begin inline asm
	mov.b64 %fd23, {%r39,%r40};
	// end inline asm
	add.f64 	%fd24, %fd22, %fd23;
	// begin inline asm
	mov.b64 {%r41,%r42}, %fd24;
	// end inline asm
	shfl.sync.down.b32	%r44|%p22, %r42, 8, 31, %r8;
	shfl.sync.down.b32	%r43|%p23, %r41, 8, 31, %r8;
	// begin inline asm
	mov.b64 %fd25, {%r43,%r44};
	// end inline asm
	add.f64 	%fd26, %fd24, %fd25;
	// begin inline asm
	mov.b64 {%r45,%r46}, %fd26;
	// end inline asm
	shfl.sync.down.b32	%r48|%p24, %r46, 4, 31, %r8;
	shfl.sync.down.b32	%r47|%p25, %r45, 4, 31, %r8;
	// begin inline asm
	mov.b64 %fd27, {%r47,%r48};
	// end inline asm
	add.f64 	%fd28, %fd26, %fd27;
	// begin inline asm
	mov.b64 {%r49,%r50}, %fd28;
	// end inline asm
	shfl.sync.down.b32	%r52|%p26, %r50, 2, 31, %r8;
	shfl.sync.down.b32	%r51|%p27, %r49, 2, 31, %r8;
	// begin inline asm
	mov.b64 %fd29, {%r51,%r52};
	// end inline asm
	add.f64 	%fd30, %fd28, %fd29;
	// begin inline asm
	mov.b64 {%r53,%r54}, %fd30;
	// end inline asm
	shfl.sync.down.b32	%r56|%p28, %r54, 1, 31, %r8;
	shfl.sync.down.b32	%r55|%p29, %r53, 1, 31, %r8;
	// begin inline asm
	mov.b64 %fd31, {%r55,%r56};
	// end inline asm
	add.f64 	%fd32, %fd30, %fd31;
	cvta.to.global.u64 	%rd14, %rd3;
	mul.wide.u32 	%rd15, %r2, 8;
	add.s64 	%rd16, %rd14, %rd15;
	st.global.f64 	[%rd16], %fd32;
$L__BB45_12:
	ret;

}
	// .globl	_Z16kernelMaskReduceIdLj8ELb1EEvPKT_PKbPS0_j
.visible .entry _Z16kernelMaskReduceIdLj8ELb1EEvPKT_PKbPS0_j(
	.param .u64 .ptr .align 1 _Z16kernelMaskReduceIdLj8ELb1EEvPKT_PKbPS0_j_param_0,
	.param .u64 .ptr .align 1 _Z16kernelMaskReduceIdLj8ELb1EEvPKT_PKbPS0_j_param_1,
	.param .u64 .ptr .align 1 _Z16kernelMaskReduceIdLj8ELb1EEvPKT_PKbPS0_j_param_2,
	.param .u32 _Z16kernelMaskReduceIdLj8ELb1EEvPKT_PKbPS0_j_param_3
)
{
	.reg .pred 	%p<30>;
	.reg .b16 	%rs<5>;
	.reg .b32 	%r<58>;
	.reg .b64 	%rd<17>;
	.reg .b64 	%fd<37>;

	ld.param.u64 	%rd4, [_Z16kernelMaskReduceIdLj8ELb1EEvPKT_PKbPS0_j_param_0];
	ld.param.u64 	%rd5, [_Z16kernelMaskReduceIdLj8ELb1EEvPKT_PKbPS0_j_param_1];
	ld.param.u64 	%rd3, [_Z16kernelMaskReduceIdLj8ELb1EEvPKT_PKbPS0_j_param_2];
	ld.param.u32 	%r9, [_Z16kernelMaskReduceIdLj8ELb1EEvPKT_PKbPS0_j_param_3];
	cvta.to.global.u64 	%rd1, %rd4;
	cvta.to.global.u64 	%rd2, %rd5;
	mov.u32 	%r1, %tid.x;
	mov.u32 	%r2, %ctaid.x;
	shl.b32 	%r10, %r2, 4;
	add.s32 	%r57, %r10, %r1;
	setp.ge.u32 	%p1, %r57, %r9;
	mov.f64 	%fd33, 0d0000000000000000;
	@%p1 bra 	$L__BB46_8;
	mov.u32 	%r11, %nctaid.x;
	shl.b32 	%r4, %r11, 4;
	mov.f64 	%fd33, 0d0000000000000000;
$L__BB46_2:
	cvt.u64.u32 	%rd6, %r57;
	add.s64 	%rd7, %rd2, %rd6;
	ld.global.nc.u8 	%rs1, [%rd7];
	cvt.u16.u8 	%rs2, %rs1;
	setp.eq.s16 	%p2, %rs2, 0;
	@%p2 bra 	$L__BB46_4;
	mul.wide.u32 	%rd8, %r57, 8;
	add.s64 	%rd9, %rd1, %rd8;
	ld.global.nc.f64 	%fd10, [%rd9];
	add.f64 	%fd33, %fd33, %fd10;
$L__BB46_4:
	add.s32 	%r6, %r57, 8;
	setp.ge.u32 	%p3, %r6, %r9;
	@%p3 bra 	$L__BB46_7;
	cvt.u64.u32 	%rd10, %r6;
	add.s64 	%rd11, %rd2, %rd10;
	ld.global.nc.u8 	%rs3, [%rd11];
	cvt.u16.u8 	%rs4, %rs3;
	setp.eq.s16 	%p4, %rs4, 0;
	@%p4 bra 	$L__BB46_7;
	mul.wide.u32 	%rd12, %r6, 8;
	add.s64 	%rd13, %rd1, %rd12;
	ld.global.nc.f64 	%fd11, [%rd13];
	add.f64 	%fd33, %fd33, %fd11;
$L__BB46_7:
	add.s32 	%r57, %r57, %r4;
	setp.lt.u32 	%p5, %r57, %r9;
	@%p5 bra 	$L__BB46_2;
$L__BB46_8:
	// begin inline asm
	mov.b64 {%r12,%r13}, %fd33;
	// end inline asm
	shfl.sync.down.b32	%r15|%p6, %r13, 16, 31, 255;
	shfl.sync.down.b32	%r14|%p7, %r12, 16, 31, 255;
	// begin inline asm
	mov.b64 %fd13, {%r14,%r15};
	// end inline asm
	add.f64 	%fd14, %fd33, %fd13;
	// begin inline asm
	mov.b64 {%r16,%r17}, %fd14;
	// end inline asm
	shfl.sync.down.b32	%r19|%p8, %r17, 8, 31, 255;
	shfl.sync.down.b32	%r18|%p9, %r16, 8, 31, 255;
	// begin inline asm
	mov.b64 %fd15, {%r18,%r19};
	// end inline asm
	add.f64 	%fd16, %fd14, %fd15;
	// begin inline asm
	mov.b64 {%r20,%r21}, %fd16;
	// end inline asm
	shfl.sync.down.b32	%r23|%p10, %r21, 4, 31, 255;
	shfl.sync.down.b32	%r22|%p11, %r20, 4, 31, 255;
	// begin inline asm
	mov.b64 %fd17, {%r22,%r23};
	// end inline asm
	add.f64 	%fd18, %fd16, %fd17;
	// begin inline asm
	mov.b64 {%r24,%r25}, %fd18;
	// end inline asm
	shfl.sync.down.b32	%r27|%p12, %r25, 2, 31, 255;
	shfl.sync.down.b32	%r26|%p13, %r24, 2, 31, 255;
	// begin inline asm
	mov.b64 %fd19, {%r26,%r27};
	// end inline asm
	add.f64 	%fd20, %fd18, %fd19;
	// begin inline asm
	mov.b64 {%r28,%r29}, %fd20;
	// end inline asm
	shfl.sync.down.b32	%r31|%p14, %r29, 1, 31, 255;
	shfl.sync.down.b32	%r30|%p15, %r28, 1, 31, 255;
	// begin inline asm
	mov.b64 %fd21, {%r30,%r31};
	// end inline asm
	add.f64 	%fd7, %fd20, %fd21;
	and.b32  	%r32, %r1, 31;
	setp.ne.s32 	%p16, %r32, 0;
	@%p16 bra 	$L__BB46_10;
	shr.u32 	%r33, %r1, 2;
	mov.u32 	%r34, __smem_d;
	add.s32 	%r35, %r34, %r33;
	st.shared.f64 	[%r35], %fd7;
$L__BB46_10:
	bar.sync 	0;
	setp.ne.s32 	%p17, %r1, 0;
	setp.eq.s32 	%p18, %r1, 0;
	mov.b32 	%r36, 255;
	vote.sync.ballot.b32 	%r8, %p18, %r36;
	@%p17 bra 	$L__BB46_12;
	ld.shared.f64 	%fd22, [__smem_d];
	// begin inline asm
	mov.b64 {%r37,%r38}, %fd22;
	// end inline asm
	shfl.sync.down.b32	%r40|%p20, %r38, 16, 31, %r8;
	shfl.sync.down.b32	%r39|%p21, %r37, 16, 31, %r8;
	// begin inline asm
	mov.b64 %fd23, {%r39,%r40};
	// end inline asm
	add.f64 	%fd24, %fd22, %fd23;
	// begin inline asm
	mov.b64 {%r41,%r42}, %fd24;
	// end inline asm
	shfl.sync.down.b32	%r44|%p22, %r42, 8, 31, %r8;
	shfl.sync.down.b32	%r43|%p23, %r41, 8, 31, %r8;
	// begin inline asm
	mov.b64 %fd25, {%r43,%r44};
	// end inline asm
	add.f64 	%fd26, %fd24, %fd25;
	// begin inline asm
	mov.b64 {%r45,%r46}, %fd26;
	// end inline asm
	shfl.sync.down.b32	%r48|%p24, %r46, 4, 31, %r8;
	shfl.sync.down.b32	%r47|%p25, %r45, 4, 31, %r8;
	// begin inline asm
	mov.b64 %fd27, {%r47,%r48};
	// end inline asm
	add.f64 	%fd28, %fd26, %fd27;
	// begin inline asm
	mov.b64 {%r49,%r50}, %fd28;
	// end inline asm
	shfl.sync.down.b32	%r52|%p26, %r50, 2, 31, %r8;
	shfl.sync.down.b32	%r51|%p27, %r49, 2, 31, %r8;
	// begin inline asm
	mov.b64 %fd29, {%r51,%r52};
	// end inline asm
	add.f64 	%fd30, %fd28, %fd29;
	// begin inline asm
	mov.b64 {%r53,%r54}, %fd30;
	// end inline asm
	shfl.sync.down.b32	%r56|%p28, %r54, 1, 31, %r8;
	shfl.sync.down.b32	%r55|%p29, %r53, 1, 31, %r8;
	// begin inline asm
	mov.b64 %fd31, {%r55,%r56};
	// end inline asm
	add.f64 	%fd32, %fd30, %fd31;
	cvta.to.global.u64 	%rd14, %rd3;
	mul.wide.u32 	%rd15, %r2, 8;
	add.s64 	%rd16, %rd14, %rd15;
	st.global.f64 	[%rd16], %fd32;
$L__BB46_12:
	ret;

}
	// .globl	_Z16kernelMaskReduceIdLj4ELb1EEvPKT_PKbPS0_j
.visible .entry _Z16kernelMaskReduceIdLj4ELb1EEvPKT_PKbPS0_j(
	.param .u64 .ptr .align 1 _Z16kernelMaskReduceIdLj4ELb1EEvPKT_PKbPS0_j_param_0,
	.param .u64 .ptr .align 1 _Z16kernelMaskReduceIdLj4ELb1EEvPKT_PKbPS0_j_param_1,
	.param .u64 .ptr .align 1 _Z16kernelMaskReduceIdLj4ELb1EEvPKT_PKbPS0_j_param_2,
	.param .u32 _Z16kernelMaskReduceIdLj4ELb1EEvPKT_PKbPS0_j_param_3
)
{
	.reg .pred 	%p<30>;
	.reg .b16 	%rs<5>;
	.reg .b32 	%r<58>;
	.reg .b64 	%rd<17>;
	.reg .b64 	%fd<37>;

	ld.param.u64 	%rd4, [_Z16kernelMaskReduceIdLj4ELb1EEvPKT_PKbPS0_j_param_0];
	ld.param.u64 	%rd5, [_Z16kernelMaskReduceIdLj4ELb1EEvPKT_PKbPS0_j_param_1];
	ld.param.u64 	%rd3, [_Z16kernelMaskReduceIdLj4ELb1EEvPKT_PKbPS0_j_param_2];
	ld.param.u32 	%r9, [_Z16kernelMaskReduceIdLj4ELb1EEvPKT_PKbPS0_j_param_3];
	cvta.to.global.u64 	%rd1, %rd4;
	cvta.to.global.u64 	%rd2, %rd5;
	mov.u32 	%r1, %tid.x;
	mov.u32 	%r2, %ctaid.x;
	shl.b32 	%r10, %r2, 3;
	add.s32 	%r57, %r10, %r1;
	setp.ge.u32 	%p1, %r57, %r9;
	mov.f64 	%fd33, 0d0000000000000000;
	@%p1 bra 	$L__BB47_8;
	mov.u32 	%r11, %nctaid.x;
	shl.b32 	%r4, %r11, 3;
	mov.f64 	%fd33, 0d0000000000000000;
$L__BB47_2:
	cvt.u64.u32 	%rd6, %r57;
	add.s64 	%rd7, %rd2, %rd6;
	ld.global.nc.u8 	%rs1, [%rd7];
	cvt.u16.u8 	%rs2, %rs1;
	setp.eq.s16 	%p2, %rs2, 0;
	@%p2 bra 	$L__BB47_4;
	mul.wide.u32 	%rd8, %r57, 8;
	add.s64 	%rd9, %rd1, %rd8;
	ld.global.nc.f64 	%fd10, [%rd9];
	add.f64 	%fd33, %fd33, %fd10;
$L__BB47_4:
	add.s32 	%r6, %r57, 4;
	setp.ge.u32 	%p3, %r6, %r9;
	@%p3 bra 	$L__BB47_7;
	cvt.u64.u32 	%rd10, %r6;
	add.s64 	%rd11, %rd2, %rd10;
	ld.global.nc.u8 	%rs3, [%rd11];
	cvt.u16.u8 	%rs4, %rs3;
	setp.eq.s16 	%p4, %rs4, 0;
	@%p4 bra 	$L__BB47_7;
	mul.wide.u32 	%rd12, %r6, 8;
	add.s64 	%rd13, %rd1, %rd12;
	ld.global.nc.f64 	%fd11, [%rd13];
	add.f64 	%fd33, %fd33, %fd11;
$L__BB47_7:
	add.s32 	%r57, %r57, %r4;
	setp.lt.u32 	%p5, %r57, %r9;
	@%p5 bra 	$L__BB47_2;
$L__BB47_8:
	// begin inline asm
	mov.b64 {%r12,%r13}, %fd33;
	// end inline asm
	shfl.sync.down.b32	%r15|%p6, %r13, 16, 31, 15;
	shfl.sync.down.b32	%r14|%p7, %r12, 16, 31, 15;
	// begin inline asm
	mov.b64 %fd13, {%r14,%r15};
	// end inline asm
	add.f64 	%fd14, %fd33, %fd13;
	// begin inline asm
	mov.b64 {%r16,%r17}, %fd14;
	// end inline asm
	shfl.sync.down.b32	%r19|%p8, %r17, 8, 31, 15;
	shfl.sync.down.b32	%r18|%p9, %r16, 8, 31, 15;
	// begin inline asm
	mov.b64 %fd15, {%r18,%r19};
	// end inline asm
	add.f64 	%fd16, %fd14, %fd15;
	// begin inline asm
	mov.b64 {%r20,%r21}, %fd16;
	// end inline asm
	shfl.sync.down.b32	%r23|%p10, %r21, 4, 31, 15;
	shfl.sync.down.b32	%r22|%p11, %r20, 4, 31, 15;
	// begin inline asm
	mov.b64 %fd17, {%r22,%r23};
	// end inline asm
	add.f64 	%fd18, %fd16, %fd17;
	// begin inline asm
	mov.b64 {%r24,%r25}, %fd18;
	// end inline asm
	shfl.sync.down.b32	%r27|%p12, %r25, 2, 31, 15;
	shfl.sync.down.b32	%r26|%p13, %r24, 2, 31, 15;
	// begin inline asm
	mov.b64 %fd19, {%r26,%r27};
	// end inline asm
	add.f64 	%fd20, %fd18, %fd19;
	// begin inline asm
	mov.b64 {%r28,%r29}, %fd20;
	// end inline asm
	shfl.sync.down.b32	%r31|%p14, %r29, 1, 31, 15;
	shfl.sync.down.b32	%r30|%p15, %r28, 1, 31, 15;
	// begin inline asm
	mov.b64 %fd21, {%r30,%r31};
	// end inline asm
	add.f64 	%fd7, %fd20, %fd21;
	and.b32  	%r32, %r1, 31;
	setp.ne.s32 	%p16, %r32, 0;
	@%p16 bra 	$L__BB47_10;
	shr.u32 	%r33, %r1, 2;
	mov.u32 	%r34, __smem_d;
	add.s32 	%r35, %r34, %r33;
	st.shared.f64 	[%r35], %fd7;
$L__BB47_10:
	bar.sync 	0;
	setp.ne.s32 	%p17, %r1, 0;
	setp.eq.s32 	%p18, %r1, 0;
	mov.b32 	%r36, 15;
	vote.sync.ballot.b32 	%r8, %p18, %r36;
	@%p17 bra 	$L__BB47_12;
	ld.shared.f64 	%fd22, [__smem_d];
	// begin inline asm
	mov.b64 {%r37,%r38}, %fd22;
	// end inline asm
	shfl.sync.down.b32	%r40|%p20, %r38, 16, 31, %r8;
	shfl.sync.down.b32	%r39|%p21, %r37, 16, 31, %r8;
	// begin inline asm
	mov.b64 %fd23, {%r39,%r40};
	// end inline asm
	add.f64 	%fd24, %fd22, %fd23;
	// begin inline asm
	mov.b64 {%r41,%r42}, %fd24;
	// end inline asm
	shfl.sync.down.b32	%r44|%p22, %r42, 8, 31, %r8;
	shfl.sync.down.b32	%r43|%p23, %r41, 8, 31, %r8;
	// begin inline asm
	mov.b64 %fd25, {%r43,%r44};
	// end inline asm
	add.f64 	%fd26, %fd24, %fd25;
	// begin inline asm
	mov.b64 {%r45,%r46}, %fd26;
	// end inline asm
	shfl.sync.down.b32	%r48|%p24, %r46, 4, 31, %r8;
	shfl.sync.down.b32	%r47|%p25, %r45, 4, 31, %r8;
	// begin inline asm
	mov.b64 %fd27, {%r47,%r48};
	// end inline asm
	add.f64 	%fd28, %fd26, %fd27;
	// begin inline asm
	mov.b64 {%r49,%r50}, %fd28;
	// end inline asm
	shfl.sync.down.b32	%r52|%p26, %r50, 2, 31, %r8;
	shfl.sync.down.b32	%r51|%p27, %r49, 2, 31, %r8;
	// begin inline asm
	mov.b64 %fd29, {%r51,%r52};
	// end inline asm
	add.f64 	%fd30, %fd28, %fd29;
	// begin inline asm
	mov.b64 {%r53,%r54}, %fd30;
	// end inline asm
	shfl.sync.down.b32	%r56|%p28, %r54, 1, 31, %r8;
	shfl.sync.down.b32	%r55|%p29, %r53, 1, 31, %r8;
	// begin inline asm
	mov.b64 %fd31, {%r55,%r56};
	// end inline asm
	add.f64 	%fd32, %fd30, %fd31;
	cvta.to.global.u64 	%rd14, %rd3;
	mul.wide.u32 	%rd15, %r2, 8;
	add.s64 	%rd16, %rd14, %rd15;
	st.global.f64 	[%rd16], %fd32;
$L__BB47_12:
	ret;

}
	// .globl	_Z16kernelMaskReduceIdLj2ELb1EEvPKT_PKbPS0_j
.visible .entry _Z16kernelMaskReduceIdLj2ELb1EEvPKT_PKbPS0_j(
	.param .u64 .ptr .align 1 _Z16kernelMaskReduceIdLj2ELb1EEvPKT_PKbPS0_j_param_0,
	.param .u64 .ptr .align 1 _Z16kernelMaskReduceIdLj2ELb1EEvPKT_PKbPS0_j_param_1,
	.param .u64 .ptr .align 1 _Z16kernelMaskReduceIdLj2ELb1EEvPKT_PKbPS0_j_param_2,
	.param .u32 _Z16kernelMaskReduceIdLj2ELb1EEvPKT_PKbPS0_j_param_3
)
{
	.reg .pred 	%p<30>;
	.reg .b16 	%rs<5>;
	.reg .b32 	%r<58>;
	.reg .b64 	%rd<17>;
	.reg .b64 	%fd<37>;

	ld.param.u64 	%rd4, [_Z16kernelMaskReduceIdLj2ELb1EEvPKT_PKbPS0_j_param_0];
	ld.param.u64 	%rd5, [_Z16kernelMaskReduceIdLj2ELb1EEvPKT_PKbPS0_j_param_1];
	ld.param.u64 	%rd3, [_Z16kernelMaskReduceIdLj2ELb1EEvPKT_PKbPS0_j_param_2];
	ld.param.u32 	%r9, [_Z16kernelMaskReduceIdLj2ELb1EEvPKT_PKbPS0_j_param_3];
	cvta.to.global.u64 	%rd1, %rd4;
	cvta.to.global.u64 	%rd2, %rd5;
	mov.u32 	%r1, %tid.x;
	mov.u32 	%r2, %ctaid.x;
	shl.b32 	%r10, %r2, 2;
	add.s32 	%r57, %r10, %r1;
	setp.ge.u32 	%p1, %r57, %r9;
	mov.f64 	%fd33, 0d0000000000000000;
	@%p1 bra 	$L__BB48_8;
	mov.u32 	%r11, %nctaid.x;
	shl.b32 	%r4, %r11, 2;
	mov.f64 	%fd33, 0d0000000000000000;
$L__BB48_2:
	cvt.u64.u32 	%rd6, %r57;
	add.s64 	%rd7, %rd2, %rd6;
	ld.global.nc.u8 	%rs1, [%rd7];
	cvt.u16.u8 	%rs2, %rs1;
	setp.eq.s16 	%p2, %rs2, 0;
	@%p2 bra 	$L__BB48_4;
	mul.wide.u32 	%rd8, %r57, 8;
	add.s64 	%rd9, %rd1, %rd8;
	ld.global.nc.f64 	%fd10, [%rd9];
	add.f64 	%fd33, %fd33, %fd10;
$L__BB48_4:
	add.s32 	%r6, %r57, 2;
	setp.ge.u32 	%p3, %r6, %r9;
	@%p3 bra 	$L__BB48_7;
	cvt.u64.u32 	%rd10, %r6;
	add.s64 	%rd11, %rd2, %rd10;
	ld.global.nc.u8 	%rs3, [%rd11];
	cvt.u16.u8 	%rs4, %rs3;
	setp.eq.s16 	%p4, %rs4, 0;
	@%p4 bra 	$L__BB48_7;
	mul.wide.u32 	%rd12, %r6, 8;
	add.s64 	%rd13, %rd1, %rd12;
	ld.global.nc.f64 	%fd11, [%rd13];
	add.f64 	%fd33, %fd33, %fd11;
$L__BB48_7:
	add.s32 	%r57, %r57, %r4;
	setp.lt.u32 	%p5, %r57, %r9;
	@%p5 bra 	$L__BB48_2;
$L__BB48_8:
	// begin inline asm
	mov.b64 {%r12,%r13}, %fd33;
	// end inline asm
	shfl.sync.down.b32	%r15|%p6, %r13, 16, 31, 3;
	shfl.sync.down.b32	%r14|%p7, %r12, 16, 31, 3;
	// begin inline asm
	mov.b64 %fd13, {%r14,%r15};
	// end inline asm
	add.f64 	%fd14, %fd33, %fd13;
	// begin inline asm
	mov.b64 {%r16,%r17}, %fd14;
	// end inline asm
	shfl.sync.down.b32	%r19|%p8, %r17, 8, 31, 3;
	shfl.sync.down.b32	%r18|%p9, %r16, 8, 31, 3;
	// begin inline asm
	mov.b64 %fd15, {%r18,%r19};
	// end inline asm
	add.f64 	%fd16, %fd14, %fd15;
	// begin inline asm
	mov.b64 {%r20,%r21}, %fd16;
	// end inline asm
	shfl.sync.down.b32	%r23|%p10, %r21, 4, 31, 3;
	shfl.sync.down.b32	%r22|%p11, %r20, 4, 31, 3;
	// begin inline asm
	mov.b64 %fd17, {%r22,%r23};
	// end inline asm
	add.f64 	%fd18, %fd16, %fd17;
	// begin inline asm
	mov.b64 {%r24,%r25}, %fd18;
	// end inline asm
	shfl.sync.down.b32	%r27|%p12, %r25, 2, 31, 3;
	shfl.sync.down.b32	%r26|%p13, %r24, 2, 31, 3;
	// begin inline asm
	mov.b64 %fd19, {%r26,%r27};
	// end inline asm
	add.f64 	%fd20, %fd18, %fd19;
	// begin inline asm
	mov.b64 {%r28,%r29}, %fd20;
	// end inline asm
	shfl.sync.down.b32	%r31|%p14, %r29, 1, 31, 3;
	shfl.sync.down.b32	%r30|%p15, %r28, 1, 31, 3;
	// begin inline asm
	mov.b64 %fd21, {%r30,%r31};
	// end inline asm
	add.f64 	%fd7, %fd20, %fd21;
	and.b32  	%r32, %r1, 31;
	setp.ne.s32 	%p16, %r32, 0;
	@%p16 bra 	$L__BB48_10;
	shr.u32 	%r33, %r1, 2;
	mov.u32 	%r34, __smem_d;
	add.s32 	%r35, %r34, %r33;
	st.shared.f64 	[%r35], %fd7;
$L__BB48_10:
	bar.sync 	0;
	setp.ne.s32 	%p17, %r1, 0;
	setp.eq.s32 	%p18, %r1, 0;
	mov.b32 	%r36, 3;
	vote.sync.ballot.b32 	%r8, %p18, %r36;
	@%p17 bra 	$L__BB48_12;
	ld.shared.f64 	%fd22, [__smem_d];
	// begin inline asm
	mov.b64 {%r37,%r38}, %fd22;
	// end inline asm
	shfl.sync.down.b32	%r40|%p20, %r38, 16, 31, %r8;
	shfl.sync.down.b32	%r39|%p21, %r37, 16, 31, %r8;
	// begin inline asm
	mov.b64 %fd23, {%r39,%r40};
	// end inline asm
	add.f64 	%fd24, %fd22, %fd23;
	// begin inline asm
	mov.b64 {%r41,%r42}, %fd24;
	// end inline asm
	shfl.sync.down.b32	%r44|%p22, %r42, 8, 31, %r8;
	shfl.sync.down.b32	%r43|%p23, %r41, 8, 31, %r8;
	// begin inline asm
	mov.b64 %fd25, {%r43,%r44};
	// end inline asm
	add.f64 	%fd26, %fd24, %fd25;
	// begin inline asm
	mov.b64 {%r45,%r46}, %fd26;
	// end inline asm
	shfl.sync.down.b32	%r48|%p24, %r46, 4, 31, %r8;
	shfl.sync.down.b32	%r47|%p25, %r45, 4, 31, %r8;
	// begin inline asm
	mov.b64 %fd27, {%r47,%r48};
	// end inline asm
	add.f64 	%fd28, %fd26, %fd27;
	// begin inline asm
	mov.b64 {%r49,%r50}, %fd28;
	// end inline asm
	shfl.sync.down.b32	%r52|%p26, %r50, 2, 31, %r8;
	shfl.sync.down.b32	%r51|%p27, %r49, 2, 31, %r8;
	// begin inline asm
	mov.b64 %fd29, {%r51,%r52};
	// end inline asm
	add.f64 	%fd30, %fd28, %fd29;
	// begin inline asm
	mov.b64 {%r53,%r54}, %fd30;
	// end inline asm
	shfl.sync.down.b32	%r56|%p28, %r54, 1, 31, %r8;
	shfl.sync.down.b32	%r55|%p29, %r53, 1, 31, %r8;
	// begin inline asm
	mov.b64 %fd31, {%r55,%r56};
	// end inline asm
	add.f64 	%fd32, %fd30, %fd31;
	cvta.to.global.u64 	%rd14, %rd3;
	mul.wide.u32 	%rd15, %r2, 8;
	add.s64 	%rd16, %rd14, %rd15;
	st.global.f64 	[%rd16], %fd32;
$L__BB48_12:
	ret;

}
	// .globl	_Z16kernelMaskReduceIdLj1ELb1EEvPKT_PKbPS0_j
.visible .entry _Z16kernelMaskReduceIdLj1ELb1EEvPKT_PKbPS0_j(
	.param .u64 .ptr .align 1 _Z16kernelMaskReduceIdLj1ELb1EEvPKT_PKbPS0_j_param_0,
	.param .u64 .ptr .align 1 _Z16kernelMaskReduceIdLj1ELb1EEvPKT_PKbPS0_j_param_1,
	.param .u64 .ptr .align 1 _Z16kernelMaskReduceIdLj1ELb1EEvPKT_PKbPS0_j_param_2,
	.param .u32 _Z16kernelMaskReduceIdLj1ELb1EEvPKT_PKbPS0_j_param_3
)
{
	.reg .pred 	%p<30>;
	.reg .b16 	%rs<5>;
	.reg .b32 	%r<58>;
	.reg .b64 	%rd<13>;
	.reg .b64 	%fd<37>;

	ld.param.u64 	%rd5, [_Z16kernelMaskReduceIdLj1ELb1EEvPKT_PKbPS0_j_param_0];
	ld.param.u64 	%rd6, [_Z16kernelMaskReduceIdLj1ELb1EEvPKT_PKbPS0_j_param_1];
	ld.param.u64 	%rd7, [_Z16kernelMaskReduceIdLj1ELb1EEvPKT_PKbPS0_j_param_2];
	ld.param.u32 	%r8, [_Z16kernelMaskReduceIdLj1ELb1EEvPKT_PKbPS0_j_param_3];
	mov.u32 	%r1, %tid.x;
	mov.u32 	%r2, %ctaid.x;
	shl.b32 	%r9, %r2, 1;
	add.s32 	%r57, %r9, %r1;
	setp.ge.u32 	%p1, %r57, %r8;
	mov.f64 	%fd33, 0d0000000000000000;
	@%p1 bra 	$L__BB49_8;
	mov.u32 	%r10, %nctaid.x;
	shl.b32 	%r4, %r10, 1;
	cvta.to.global.u64 	%rd1, %rd6;
	cvta.to.global.u64 	%rd2, %rd5;
	mov.f64 	%fd33, 0d0000000000000000;
$L__BB49_2:
	cvt.u64.u32 	%rd8, %r57;
	add.s64 	%rd3, %rd1, %rd8;
	ld.global.nc.u8 	%rs1, [%rd3];
	cvt.u16.u8 	%rs2, %rs1;
	setp.eq.s16 	%p2, %rs2, 0;
	mul.wide.u32 	%rd9, %r57, 8;
	add.s64 	%rd4, %rd2, %rd9;
	@%p2 bra 	$L__BB49_4;
	ld.global.nc.f64 	%fd10, [%rd4];
	add.f64 	%fd33, %fd33, %fd10;
$L__BB49_4:
	add.s32 	%r11, %r57, 1;
	setp.ge.u32 	%p3, %r11, %r8;
	@%p3 bra 	$L__BB49_7;
	ld.global.nc.u8 	%rs3, [%rd3+1];
	cvt.u16.u8 	%rs4, %rs3;
	setp.eq.s16 	%p4, %rs4, 0;
	@%p4 bra 	$L__BB49_7;
	ld.global.nc.f64 	%fd11, [%rd4+8];
	add.f64 	%fd33, %fd33, %fd11;
$L__BB49_7:
	add.s32 	%r57, %r57, %r4;
	setp.lt.u32 	%p5, %r57, %r8;
	@%p5 bra 	$L__BB49_2;
$L__BB49_8:
	// begin inline asm
	mov.b64 {%r12,%r13}, %fd33;
	// end inline asm
	shfl.sync.down.b32	%r15|%p6, %r13, 16, 31, 1;
	shfl.sync.down.b32	%r14|%p7, %r12, 16, 31, 1;
	// begin inline asm
	mov.b64 %fd13, {%r14,%r15};
	// end inline asm
	add.f64 	%fd14, %fd33, %fd13;
	// begin inline asm
	mov.b64 {%r16,%r17}, %fd14;
	// end inline asm
	shfl.sync.down.b32	%r19|%p8, %r17, 8, 31, 1;
	shfl.sync.down.b32	%r18|%p9, %r16, 8, 31, 1;
	// begin inline asm
	mov.b64 %fd15, {%r18,%r19};
	// end inline asm
	add.f64 	%fd16, %fd14, %fd15;
	// begin inline asm
	mov.b64 {%r20,%r21}, %fd16;
	// end inline asm
	shfl.sync.down.b32	%r23|%p10, %r21, 4, 31, 1;
	shfl.sync.down.b32	%r22|%p11, %r20, 4, 31, 1;
	// begin inline asm
	mov.b64 %fd17, {%r22,%r23};
	// end inline asm
	add.f64 	%fd18, %fd16, %fd17;
	// begin inline asm
	mov.b64 {%r24,%r25}, %fd18;
	// end inline asm
	shfl.sync.down.b32	%r27|%p12, %r25, 2, 31, 1;
	shfl.sync.down.b32	%r26|%p13, %r24, 2, 31, 1;
	// begin inline asm
	mov.b64 %fd19, {%r26,%r27};
	// end inline asm
	add.f64 	%fd20, %fd18, %fd19;
	// begin inline asm
	mov.b64 {%r28,%r29}, %fd20;
	// end inline asm
	shfl.sync.down.b32	%r31|%p14, %r29, 1, 31, 1;
	shfl.sync.down.b32	%r30|%p15, %r28, 1, 31, 1;
	// begin inline asm
	mov.b64 %fd21, {%r30,%r31};
	// end inline asm
	add.f64 	%fd7, %fd20, %fd21;
	and.b32  	%r32, %r1, 31;
	setp.ne.s32 	%p16, %r32, 0;
	@%p16 bra 	$L__BB49_10;
	shr.u32 	%r33, %r1, 2;
	mov.u32 	%r34, __smem_d;
	add.s32 	%r35, %r34, %r33;
	st.shared.f64 	[%r35], %fd7;
$L__BB49_10:
	bar.sync 	0;
	setp.ne.s32 	%p17, %r1, 0;
	setp.eq.s32 	%p18, %r1, 0;
	mov.b32 	%r36, 1;
	vote.sync.ballot.b32 	%r7, %p18, %r36;
	@%p17 bra 	$L__BB49_12;
	ld.shared.f64 	%fd22, [__smem_d];
	// begin inline asm
	mov.b64 {%r37,%r38}, %fd22;
	// end inline asm
	shfl.sync.down.b32	%r40|%p20, %r38, 16, 31, %r7;
	shfl.sync.down.b32	%r39|%p21, %r37, 16, 31, %r7;
	// begin inline asm
	mov.b64 %fd23, {%r39,%r40};
	// end inline asm
	add.f64 	%fd24, %fd22, %fd23;
	// begin inline asm
	mov.b64 {%r41,%r42}, %fd24;
	// end inline asm
	shfl.sync.down.b32	%r44|%p22, %r42, 8, 31, %r7;
	shfl.sync.down.b32	%r43|%p23, %r41, 8, 31, %r7;
	// begin inline asm
	mov.b64 %fd25, {%r43,%r44};
	// end inline asm
	add.f64 	%fd26, %fd24, %fd25;
	// begin inline asm
	mov.b64 {%r45,%r46}, %fd26;
	// end inline asm
	shfl.sync.down.b32	%r48|%p24, %r46, 4, 31, %r7;
	shfl.sync.down.b32	%r47|%p25, %r45, 4, 31, %r7;
	// begin inline asm
	mov.b64 %fd27, {%r47,%r48};
	// end inline asm
	add.f64 	%fd28, %fd26, %fd27;
	// begin inline asm
	mov.b64 {%r49,%r50}, %fd28;
	// end inline asm
	shfl.sync.down.b32	%r52|%p26, %r50, 2, 31, %r7;
	shfl.sync.down.b32	%r51|%p27, %r49, 2, 31, %r7;
	// begin inline asm
	mov.b64 %fd29, {%r51,%r52};
	// end inline asm
	add.f64 	%fd30, %fd28, %fd29;
	// begin inline asm
	mov.b64 {%r53,%r54}, %fd30;
	// end inline asm
	shfl.sync.down.b32	%r56|%p28, %r54, 1, 31, %r7;
	shfl.sync.down.b32	%r55|%p29, %r53, 1, 31, %r7;
	// begin inline asm
	mov.b64 %fd31, {%r55,%r56};
	// end inline asm
	add.f64 	%fd32, %fd30, %fd31;
	cvta.to.global.u64 	%rd10, %rd7;
	mul.wide.u32 	%rd11, %r2, 8;
	add.s64 	%rd12, %rd10, %rd11;
	st.global.f64 	[%rd12], %fd32;
$L__BB49_12:
	ret;

}
	// .globl	_Z16kernelMaskReduceIdLj512ELb0EEvPKT_PKbPS0_j
.visible .entry _Z16kernelMaskReduceIdLj512ELb0EEvPKT_PKbPS0_j(
	.param .u64 .ptr .align 1 _Z16kernelMaskReduceIdLj512ELb0EEvPKT_PKbPS0_j_param_0,
	.param .u64 .ptr .align 1 _Z16kernelMaskReduceIdLj512ELb0EEvPKT_PKbPS0_j_param_1,
	.param .u64 .ptr .align 1 _Z16kernelMaskReduceIdLj512ELb0EEvPKT_PKbPS0_j_param_2,
	.param .u32 _Z16kernelMaskReduceIdLj512ELb0EEvPKT_PKbPS0_j_param_3
)
{
	.reg .pred 	%p<29>;
	.reg .b16 	%rs<3>;
	.reg .b32 	%r<60>;
	.reg .b64 	%rd<13>;
	.reg .b64 	%fd<33>;

	ld.param.u64 	%rd3, [_Z16kernelMaskReduceIdLj512ELb0EEvPKT_PKbPS0_j_param_0];
	ld.param.u64 	%rd4, [_Z16kernelMaskReduceIdLj512ELb0EEvPKT_PKbPS0_j_param_1];
	ld.param.u64 	%rd5, [_Z16kernelMaskReduceIdLj512ELb0EEvPKT_PKbPS0_j_param_2];
	ld.param.u32 	%r8, [_Z16kernelMaskReduceIdLj512ELb0EEvPKT_PKbPS0_j_param_3];
	mov.u32 	%r1, %tid.x;
	mov.u32 	%r2, %ctaid.x;
	shl.b32 	%r9, %r2, 9;
	add.s32 	%r59, %r9, %r1;
	setp.ge.u32 	%p1, %r59, %r8;
	mov.f64 	%fd31, 0d0000000000000000;
	@%p1 bra 	$L__BB50_5;
	mov.u32 	%r10, %nctaid.x;
	shl.b32 	%r4, %r10, 9;
	cvta.to.global.u64 	%rd1, %rd4;
	cvta.to.global.u64 	%rd2, %rd3;
	mov.f64 	%fd31, 0d0000000000000000;
$L__BB50_2:
	cvt.u64.u32 	%rd6, %r59;
	add.s64 	%rd7, %rd1, %rd6;
	ld.global.nc.u8 	%rs1, [%rd7];
	cvt.u16.u8 	%rs2, %rs1;
	setp.eq.s16 	%p2, %rs2, 0;
	@%p2 bra 	$L__BB50_4;
	mul.wide.u32 	%rd8, %r59, 8;
	add.s64 	%rd9, %rd2, %rd8;
	ld.global.nc.f64 	%fd9, [%rd9];
	add.f64 	%fd31, %fd31, %fd9;
$L__BB50_4:
	add.s32 	%r59, %r59, %r4;
	setp.lt.u32 	%p3, %r59, %r8;
	@%p3 bra 	$L__BB50_2;
$L__BB50_5:
	// begin inline asm
	mov.b64 {%r11,%r12}, %fd31;
	// end inline asm
	shfl.sync.down.b32	%r14|%p4, %r12, 16, 31, -1;
	shfl.sync.down.b32	%r13|%p5, %r11, 16, 31, -1;
	// begin inline asm
	mov.b64 %fd11, {%r13,%r14};
	// end inline asm
	add.f64 	%fd12, %fd31, %fd11;
	// begin inline asm
	mov.b64 {%r15,%r16}, %fd12;
	// end inline asm
	shfl.sync.down.b32	%r18|%p6, %r16, 8, 31, -1;
	shfl.sync.down.b32	%r17|%p7, %r15, 8, 31, -1;
	// begin inline asm
	mov.b64 %fd13, {%r17,%r18};
	// end inline asm
	add.f64 	%fd14, %fd12, %fd13;
	// begin inline asm
	mov.b64 {%r19,%r20}, %fd14;
	// end inline asm
	shfl.sync.down.b32	%r22|%p8, %r20, 4, 31, -1;
	shfl.sync.down.b32	%r21|%p9, %r19, 4, 31, -1;
	// begin inline asm
	mov.b64 %fd15, {%r21,%r22};
	// end inline asm
	add.f64 	%fd16, %fd14, %fd15;
	// begin inline asm
	mov.b64 {%r23,%r24}, %fd16;
	// end inline asm
	shfl.sync.down.b32	%r26|%p10, %r24, 2, 31, -1;
	shfl.sync.down.b32	%r25|%p11, %r23, 2, 31, -1;
	// begin inline asm
	mov.b64 %fd17, {%r25,%r26};
	// end inline asm
	add.f64 	%fd18, %fd16, %fd17;
	// begin inline asm
	mov.b64 {%r27,%r28}, %fd18;
	// end inline asm
	shfl.sync.down.b32	%r30|%p12, %r28, 1, 31, -1;
	shfl.sync.down.b32	%r29|%p13, %r27, 1, 31, -1;
	// begin inline asm
	mov.b64 %fd19, {%r29,%r30};
	// end inline asm
	add.f64 	%fd5, %fd18, %fd19;
	and.b32  	%r31, %r1, 31;
	setp.ne.s32 	%p14, %r31, 0;
	@%p14 bra 	$L__BB50_7;
	shr.u32 	%r32, %r1, 2;
	mov.u32 	%r33, __smem_d;
	add.s32 	%r34, %r33, %r32;
	st.shared.f64 	[%r34], %fd5;
$L__BB50_7:
	bar.sync 	0;
	setp.gt.u32 	%p15, %r1, 15;
	setp.lt.u32 	%p16, %r1, 16;
	mov.b32 	%r35, -1;
	vote.sync.ballot.b32 	%r7, %p16, %r35;
	@%p15 bra 	$L__BB50_10;
	shl.b32 	%r56, %r1, 3;
	mov.u32 	%r57, __smem_d;
	add.s32 	%r58, %r57, %r56;
	ld.shared.f64 	%fd20, [%r58];
	// begin inline asm
	mov.b64 {%r36,%r37}, %fd20;
	// end inline asm
	shfl.sync.down.b32	%r39|%p18, %r37, 16, 31, %r7;
	shfl.sync.down.b32	%r38|%p19, %r36, 16, 31, %r7;
	// begin inline asm
	mov.b64 %fd21, {%r38,%r39};
	// end inline asm
	add.f64 	%fd22, %fd20, %fd21;
	// begin inline asm
	mov.b64 {%r40,%r41}, %fd22;
	// end inline asm
	shfl.sync.down.b32	%r43|%p20, %r41, 8, 31, %r7;
	shfl.sync.down.b32	%r42|%p21, %r40, 8, 31, %r7;
	// begin inline asm
	mov.b64 %fd23, {%r42,%r43};
	// end inline asm
	add.f64 	%fd24, %fd22, %fd23;
	// begin inline asm
	mov.b64 {%r44,%r45}, %fd24;
	// end inline asm
	shfl.sync.down.b32	%r47|%p22, %r45, 4, 31, %r7;
	shfl.sync.down.b32	%r46|%p23, %r44, 4, 31, %r7;
	// begin inline asm
	mov.b64 %fd25, {%r46,%r47};
	// end inline asm
	add.f64 	%fd26, %fd24, %fd25;
	// begin inline asm
	mov.b64 {%r48,%r49}, %fd26;
	// end inline asm
	shfl.sync.down.b32	%r51|%p24, %r49, 2, 31, %r7;
	shfl.sync.down.b32	%r50|%p25, %r48, 2, 31, %r7;
	// begin inline asm
	mov.b64 %fd27, {%r50,%r51};
	// end inline asm
	add.f64 	%fd28, %fd26, %fd27;
	// begin inline asm
	mov.b64 {%r52,%r53}, %fd28;
	// end inline asm
	shfl.sync.down.b32	%r55|%p26, %r53, 1, 31, %r7;
	shfl.sync.down.b32	%r54|%p27, %r52, 1, 31, %r7;
	// begin inline asm
	mov.b64 %fd29, {%r54,%r55};
	// end inline asm
	add.f64 	%fd6, %fd28, %fd29;
	setp.ne.s32 	%p28, %r1, 0;
	@%p28 bra 	$L__BB50_10;
	cvta.to.global.u64 	%rd10, %rd5;
	mul.wide.u32 	%rd11, %r2, 8;
	add.s64 	%rd12, %rd10, %rd11;
	st.global.f64 	[%rd12], %fd6;
$L__BB50_10:
	ret;

}
	// .globl	_Z16kernelMaskReduceIdLj256ELb0EEvPKT_PKbPS0_j
.visible .entry _Z16kernelMaskReduceIdLj256ELb0EEvPKT_PKbPS0_j(
	.param .u64 .ptr .align 1 _Z16kernelMaskReduceIdLj256ELb0EEvPKT_PKbPS0_j_param_0,
	.param .u64 .ptr .align 1 _Z16kernelMaskReduceIdLj256ELb0EEvPKT_PKbPS0_j_param_1,
	.param .u64 .ptr .align 1 _Z16kernelMaskReduceIdLj256ELb0EEvPKT_PKbPS0_j_param_2,
	.param .u32 _Z16kernelMaskReduceIdLj256ELb0EEvPKT_PKbPS0_j_param_3
)
{
	.reg .pred 	%p<29>;
	.reg .b16 	%rs<3>;
	.reg .b32 	%r<60>;
	.reg .b64 	%rd<13>;
	.reg .b64 	%fd<33>;

	ld.param.u64 	%rd3, [_Z16kernelMaskReduceIdLj256ELb0EEvPKT_PKbPS0_j_param_0];
	ld.param.u64 	%rd4, [_Z16kernelMaskReduceIdLj256ELb0EEvPKT_PKbPS0_j_param_1];
	ld.param.u64 	%rd5, [_Z16kernelMaskReduceIdLj256ELb0EEvPKT_PKbPS0_j_param_2];
	ld.param.u32 	%r8, [_Z16kernelMaskReduceIdLj256ELb0EEvPKT_PKbPS0_j_param_3];
	mov.u32 	%r1, %tid.x;
	mov.u32 	%r2, %ctaid.x;
	shl.b32 	%r9, %r2, 8;
	add.s32 	%r59, %r9, %r1;
	setp.ge.u32 	%p1, %r59, %r8;
	mov.f64 	%fd31, 0d0000000000000000;
	@%p1 bra 	$L__BB51_5;
	mov.u32 	%r10, %nctaid.x;
	shl.b32 	%r4, %r10, 8;
	cvta.to.global.u64 	%rd1, %rd4;
	cvta.to.global.u64 	%rd2, %rd3;
	mov.f64 	%fd31, 0d0000000000000000;
$L__BB51_2:
	cvt.u64.u32 	%rd6, %r59;
	add.s64 	%rd7, %rd1, %rd6;
	ld.global.nc.u8 	%rs1, [%rd7];
	cvt.u16.u8 	%rs2, %rs1;
	setp.eq.s16 	%p2, %rs2, 0;
	@%p2 bra 	$L__BB51_4;
	mul.wide.u32 	%rd8, %r59, 8;
	add.s64 	%rd9, %rd2, %rd8;
	ld.global.nc.f64 	%fd9, [%rd9];
	add.f64 	%fd31, %fd31, %fd9;
$L__BB51_4:
	add.s32 	%r59, %r59, %r4;
	setp.lt.u32 	%p3, %r59, %r8;
	@%p3 bra 	$L__BB51_2;
$L__BB51_5:
	// begin inline asm
	mov.b64 {%r11,%r12}, %fd31;
	// end inline asm
	shfl.sync.down.b32	%r14|%p4, %r12, 16, 31, -1;
	shfl.sync.down.b32	%r13|%p5, %r11, 16, 31, -1;
	// begin inline asm
	mov.b64 %fd11, {%r13,%r14};
	// end inline asm
	add.f64 	%fd12, %fd31, %fd11;
	// begin inline asm
	mov.b64 {%r15,%r16}, %fd12;
	// end inline asm
	shfl.sync.down.b32	%r18|%p6, %r16, 8, 31, -1;
	shfl.sync.down.b32	%r17|%p7, %r15, 8, 31, -1;
	// begin inline asm
	mov.b64 %fd13, {%r17,%r18};
	// end inline asm
	add.f64 	%fd14, %fd12, %fd13;
	// begin inline asm
	mov.b64 {%r19,%r20}, %fd14;
	// end inline asm
	shfl.sync.down.b32	%r22|%p8, %r20, 4, 31, -1;
	shfl.sync.down.b32	%r21|%p9, %r19, 4, 31, -1;
	// begin inline asm
	mov.b64 %fd15, {%r21,%r22};
	// end inline asm
	add.f64 	%fd16, %fd14, %fd15;
	// begin inline asm
	mov.b64 {%r23,%r24}, %fd16;
	// end inline asm
	shfl.sync.down.b32	%r26|%p10, %r24, 2, 31, -1;
	shfl.sync.down.b32	%r25|%p11, %r23, 2, 31, -1;
	// begin inline asm
	mov.b64 %fd17, {%r25,%r26};
	// end inline asm
	add.f64 	%fd18, %fd16, %fd17;
	// begin inline asm
	mov.b64 {%r27,%r28}, %fd18;
	// end inline asm
	shfl.sync.down.b32	%r30|%p12, %r28, 1, 31, -1;
	shfl.sync.down.b32	%r29|%p13, %r27, 1, 31, -1;
	// begin inline asm
	mov.b64 %fd19, {%r29,%r30};
	// end inline asm
	add.f64 	%fd5, %fd18, %fd19;
	and.b32  	%r31, %r1, 31;
	setp.ne.s32 	%p14, %r31, 0;
	@%p14 bra 	$L__BB51_7;
	shr.u32 	%r32, %r1, 2;
	mov.u32 	%r33, __smem_d;
	add.s32 	%r34, %r33, %r32;
	st.shared.f64 	[%r34], %fd5;
$L__BB51_7:
	bar.sync 	0;
	setp.gt.u32 	%p15, %r1, 7;
	setp.lt.u32 	%p16, %r1, 8;
	mov.b32 	%r35, -1;
	vote.sync.ballot.b32 	%r7, %p16, %r35;
	@%p15 bra 	$L__BB51_10;
	shl.b32 	%r56, %r1, 3;
	mov.u32 	%r57, __smem_d;
	add.s32 	%r58, %r57, %r56;
	ld.shared.f64 	%fd20, [%r58];
	// begin inline asm
	mov.b64 {%r36,%r37}, %fd20;
	// end inline asm
	shfl.sync.down.b32	%r39|%p18, %r37, 16, 31, %r7;
	shfl.sync.down.b32	%r38|%p19, %r36, 16, 31, %r7;
	// begin inline asm
	mov.b64 %fd21, {%r38,%r39};
	// end inline asm
	add.f64 	%fd22, %fd20, %fd21;
	// begin inline asm
	mov.b64 {%r40,%r41}, %fd22;
	// end inline asm
	shfl.sync.down.b32	%r43|%p20, %r41, 8, 31, %r7;
	shfl.sync.down.b32	%r42|%p21, %r40, 8, 31, %r7;
	// begin inline asm
	mov.b64 %fd23, {%r42,%r43};
	// end inline asm
	add.f64 	%fd24, %fd22, %fd23;
	// begin inline asm
	mov.b64 {%r44,%r45}, %fd24;
	// end inline asm
	shfl.sync.down.b32	%r47|%p22, %r45, 4, 31, %r7;
	shfl.sync.down.b32	%r46|%p23, %r44, 4, 31, %r7;
	// begin inline asm
	mov.b64 %fd25, {%r46,%r47};
	// end inline asm
	add.f64 	%fd26, %fd24, %fd25;
	// begin inline asm
	mov.b64 {%r48,%r49}, %fd26;
	// end inline asm
	shfl.sync.down.b32	%r51|%p24, %r49, 2, 31, %r7;
	shfl.sync.down.b32	%r50|%p25, %r48, 2, 31, %r7;
	// begin inline asm
	mov.b64 %fd27, {%r50,%r51};
	// end inline asm
	add.f64 	%fd28, %fd26, %fd27;
	// begin inline asm
	mov.b64 {%r52,%r53}, %fd28;
	// end inline asm
	shfl.sync.down.b32	%r55|%p26, %r53, 1, 31, %r7;
	shfl.sync.down.b32	%r54|%p27, %r52, 1, 31, %r7;
	// begin inline asm
	mov.b64 %fd29, {%r54,%r55};
	// end inline asm
	add.f64 	%fd6, %fd28, %fd29;
	setp.ne.s32 	%p28, %r1, 0;
	@%p28 bra 	$L__BB51_10;
	cvta.to.global.u64 	%rd10, %rd5;
	mul.wide.u32 	%rd11, %r2, 8;
	add.s64 	%rd12, %rd10, %rd11;
	st.global.f64 	[%rd12], %fd6;
$L__BB51_10:
	ret;

}
	// .globl	_Z16kernelMaskReduceIdLj128ELb0EEvPKT_PKbPS0_j
.visible .entry _Z16kernelMaskReduceIdLj128ELb0EEvPKT_PKbPS0_j(
	.param .u64 .ptr .align 1 _Z16kernelMaskReduceIdLj128ELb0EEvPKT_PKbPS0_j_param_0,
	.param .u64 .ptr .align 1 _Z16kernelMaskReduceIdLj128ELb0EEvPKT_PKbPS0_j_param_1,
	.param .u64 .ptr .align 1 _Z16kernelMaskReduceIdLj128ELb0EEvPKT_PKbPS0_j_param_2,
	.param .u32 _Z16kernelMaskReduceIdLj128ELb0EEvPKT_PKbPS0_j_param_3
)
{
	.reg .pred 	%p<29>;
	.reg .b16 	%rs<3>;
	.reg .b32 	%r<60>;
	.reg .b64 	%rd<13>;
	.reg .b64 	%fd<33>;

	ld.param.u64 	%rd3, [_Z16kernelMaskReduceIdLj128ELb0EEvPKT_PKbPS0_j_param_0];
	ld.param.u64 	%rd4, [_Z16kernelMaskReduceIdLj128ELb0EEvPKT_PKbPS0_j_param_1];
	ld.param.u64 	%rd5, [_Z16kernelMaskReduceIdLj128ELb0EEvPKT_PKbPS0_j_param_2];
	ld.param.u32 	%r8, [_Z16kernelMaskReduceIdLj128ELb0EEvPKT_PKbPS0_j_param_3];
	mov.u32 	%r1, %tid.x;
	mov.u32 	%r2, %ctaid.x;
	shl.b32 	%r9, %r2, 7;
	add.s32 	%r59, %r9, %r1;
	setp.ge.u32 	%p1, %r59, %r8;
	mov.f64 	%fd31, 0d0000000000000000;
	@%p1 bra 	$L__BB52_5;
	mov.u32 	%r10, %nctaid.x;
	shl.b32 	%r4, %r10, 7;
	cvta.to.global.u64 	%rd1, %rd4;
	cvta.to.global.u64 	%rd2, %rd3;
	mov.f64 	%fd31, 0d0000000000000000;
$L__BB52_2:
	cvt.u64.u32 	%rd6, %r59;
	add.s64 	%rd7, %rd1, %rd6;
	ld.global.nc.u8 	%rs1, [%rd7];
	cvt.u16.u8 	%rs2, %rs1;
	setp.eq.s16 	%p2, %rs2, 0;
	@%p2 bra 	$L__BB52_4;
	mul.wide.u32 	%rd8, %r59, 8;
	add.s64 	%rd9, %rd2, %rd8;
	ld.global.nc.f64 	%fd9, [%rd9];
	add.f64 	%fd31, %fd31, %fd9;
$L__BB52_4:
	add.s32 	%r59, %r59, %r4;
	setp.lt.u32 	%p3, %r59, %r8;
	@%p3 bra 	$L__BB52_2;
$L__BB52_5:
	// begin inline asm
	mov.b64 {%r11,%r12}, %fd31;
	// end inline asm
	shfl.sync.down.b32	%r14|%p4, %r12, 16, 31, -1;
	shfl.sync.down.b32	%r13|%p5, %r11, 16, 31, -1;
	// begin inline asm
	mov.b64 %fd11, {%r13,%r14};
	// end inline asm
	add.f64 	%fd12, %fd31, %fd11;
	// begin inline asm
	mov.b64 {%r15,%r16}, %fd12;
	// end inline asm
	shfl.sync.down.b32	%r18|%p6, %r16, 8, 31, -1;
	shfl.sync.down.b32	%r17|%p7, %r15, 8, 31, -1;
	// begin inline asm
	mov.b64 %fd13, {%r17,%r18};
	// end inline asm
	add.f64 	%fd14, %fd12, %fd13;
	// begin inline asm
	mov.b64 {%r19,%r20}, %fd14;
	// end inline asm
	shfl.sync.down.b32	%r22|%p8, %r20, 4, 31, -1;
	shfl.sync.down.b32	%r21|%p9, %r19, 4, 31, -1;
	// begin inline asm
	mov.b64 %fd15, {%r21,%r22};
	// end inline asm
	add.f64 	%fd16, %fd14, %fd15;
	// begin inline asm
	mov.b64 {%r23,%r24}, %fd16;
	// end inline asm
	shfl.sync.down.b32	%r26|%p10, %r24, 2, 31, -1;
	shfl.sync.down.b32	%r25|%p11, %r23, 2, 31, -1;
	// begin inline asm
	mov.b64 %fd17, {%r25,%r26};
	// end inline asm
	add.f64 	%fd18, %fd16, %fd17;
	// begin inline asm
	mov.b64 {%r27,%r28}, %fd18;
	// end inline asm
	shfl.sync.down.b32	%r30|%p12, %r28, 1, 31, -1;
	shfl.sync.down.b32	%r29|%p13, %r27, 1, 31, -1;
	// begin inline asm
	mov.b64 %fd19, {%r29,%r30};
	// end inline asm
	add.f64 	%fd5, %fd18, %fd19;
	and.b32  	%r31, %r1, 31;
	setp.ne.s32 	%p14, %r31, 0;
	@%p14 bra 	$L__BB52_7;
	shr.u32 	%r32, %r1, 2;
	mov.u32 	%r33, __smem_d;
	add.s32 	%r34, %r33, %r32;
	st.shared.f64 	[%r34], %fd5;
$L__BB52_7:
	bar.sync 	0;
	setp.gt.u32 	%p15, %r1, 3;
	setp.lt.u32 	%p16, %r1, 4;
	mov.b32 	%r35, -1;
	vote.sync.ballot.b32 	%r7, %p16, %r35;
	@%p15 bra 	$L__BB52_10;
	shl.b32 	%r56, %r1, 3;
	mov.u32 	%r57, __smem_d;
	add.s32 	%r58, %r57, %r56;
	ld.shared.f64 	%fd20, [%r58];
	// begin inline asm
	mov.b64 {%r36,%r37}, %fd20;
	// end inline asm
	shfl.sync.down.b32	%r39|%p18, %r37, 16, 31, %r7;
	shfl.sync.down.b32	%r38|%p19, %r36, 16, 31, %r7;
	// begin inline asm
	mov.b64 %fd21, {%r38,%r39};
	// end inline asm
	add.f64 	%fd22, %fd20, %fd21;
	// begin inline asm
	mov.b64 {%r40,%r41}, %fd22;
	// end inline asm
	shfl.sync.down.b32	%r43|%p20, %r41, 8, 31, %r7;
	shfl.sync.down.b32	%r42|%p21, %r40, 8, 31, %r7;
	// begin inline asm
	mov.b64 %fd23, {%r42,%r43};
	// end inline asm
	add.f64 	%fd24, %fd22, %fd23;
	// begin inline asm
	mov.b64 {%r44,%r45}, %fd24;
	// end inline asm
	shfl.sync.down.b32	%r47|%p22, %r45, 4, 31, %r7;
	shfl.sync.down.b32	%r46|%p23, %r44, 4, 31, %r7;
	// begin inline asm
	mov.b64 %fd25, {%r46,%r47};
	// end inline asm
	add.f64 	%fd26, %fd24, %fd25;
	// begin inline asm
	mov.b64 {%r48,%r49}, %fd26;
	// end inline asm
	shfl.sync.down.b32	%r51|%p24, %r49, 2, 31, %r7;
	shfl.sync.down.b32	%r50|%p25, %r48, 2, 31, %r7;
	// begin inline asm
	mov.b64 %fd27, {%r50,%r51};
	// end inline asm
	add.f64 	%fd28, %fd26, %fd27;
	// begin inline asm
	mov.b64 {%r52,%r53}, %fd28;
	// end inline asm
	shfl.sync.down.b32	%r55|%p26, %r53, 1, 31, %r7;
	shfl.sync.down.b32	%r54|%p27, %r52, 1, 31, %r7;
	// begin inline asm
	mov.b64 %fd29, {%r54,%r55};
	// end inline asm
	add.f64 	%fd6, %fd28, %fd29;
	setp.ne.s32 	%p28, %r1, 0;
	@%p28 bra 	$L__BB52_10;
	cvta.to.global.u64 	%rd10, %rd5;
	mul.wide.u32 	%rd11, %r2, 8;
	add.s64 	%rd12, %rd10, %rd11;
	st.global.f64 	[%rd12], %fd6;
$L__BB52_10:
	ret;

}
	// .globl	_Z16kernelMaskReduceIdLj64ELb0EEvPKT_PKbPS0_j
.visible .entry _Z16kernelMaskReduceIdLj64ELb0EEvPKT_PKbPS0_j(
	.param .u64 .ptr .align 1 _Z16kernelMaskReduceIdLj64ELb0EEvPKT_PKbPS0_j_param_0,
	.param .u64 .ptr .align 1 _Z16kernelMaskReduceIdLj64ELb0EEvPKT_PKbPS0_j_param_1,
	.param .u64 .ptr .align 1 _Z16kernelMaskReduceIdLj64ELb0EEvPKT_PKbPS0_j_param_2,
	.param .u32 _Z16kernelMaskReduceIdLj64ELb0EEvPKT_PKbPS0_j_param_3
)
{
	.reg .pred 	%p<29>;
	.reg .b16 	%rs<3>;
	.reg .b32 	%r<60>;
	.reg .b64 	%rd<13>;
	.reg .b64 	%fd<33>;

	ld.param.u64 	%rd3, [_Z16kernelMaskReduceIdLj64ELb0EEvPKT_PKbPS0_j_param_0];
	ld.param.u64 	%rd4, [_Z16kernelMaskReduceIdLj64ELb0EEvPKT_PKbPS0_j_param_1];
	ld.param.u64 	%rd5, [_Z16kernelMaskReduceIdLj64ELb0EEvPKT_PKbPS0_j_param_2];
	ld.param.u32 	%r8, [_Z16kernelMaskReduceIdLj64ELb0EEvPKT_PKbPS0_j_param_3];
	mov.u32 	%r1, %tid.x;
	mov.u32 	%r2, %ctaid.x;
	shl.b32 	%r9, %r2, 6;
	add.s32 	%r59, %r9, %r1;
	setp.ge.u32 	%p1, %r59, %r8;
	mov.f64 	%fd31, 0d0000000000000000;
	@%p1 bra 	$L__BB53_5;
	mov.u32 	%r10, %nctaid.x;
	shl.b32 	%r4, %r10, 6;
	cvta.to.global.u64 	%rd1, %rd4;
	cvta.to.global.u64 	%rd2, %rd3;
	mov.f64 	%fd31, 0d0000000000000000;
$L__BB53_2:
	cvt.u64.u32 	%rd6, %r59;
	add.s64 	%rd7, %rd1, %rd6;
	ld.global.nc.u8 	%rs1, [%rd7];
	cvt.u16.u8 	%rs2, %rs1;
	setp.eq.s16 	%p2, %rs2, 0;
	@%p2 bra 	$L__BB53_4;
	mul.wide.u32 	%rd8, %r59, 8;
	add.s64 	%rd9, %rd2, %rd8;
	ld.global.nc.f64 	%fd9, [%rd9];
	add.f64 	%fd31, %fd31, %fd9;
$L__BB53_4:
	add.s32 	%r59, %r59, %r4;
	setp.lt.u32 	%p3, %r59, %r8;
	@%p3 bra 	$L__BB53_2;
$L__BB53_5:
	// begin inline asm
	mov.b64 {%r11,%r12}, %fd31;
	// end inline asm
	shfl.sync.down.b32	%r14|%p4, %r12, 16, 31, -1;
	shfl.sync.down.b32	%r13|%p5, %r11, 16, 31, -1;
	// begin inline asm
	mov.b64 %fd11, {%r13,%r14};
	// end inline asm
	add.f64 	%fd12, %fd31, %fd11;
	// begin inline asm
	mov.b64 {%r15,%r16}, %fd12;
	// end inline asm
	shfl.sync.down.b32	%r18|%p6, %r16, 8, 31, -1;
	shfl.sync.down.b32	%r17|%p7, %r15, 8, 31, -1;
	// begin inline asm
	mov.b64 %fd13, {%r17,%r18};
	// end inline asm
	add.f64 	%fd14, %fd12, %fd13;
	// begin inline asm
	mov.b64 {%r19,%r20}, %fd14;
	// end inline asm
	shfl.sync.down.b32	%r22|%p8, %r20, 4, 31, -1;
	shfl.sync.down.b32	%r21|%p9, %r19, 4, 31, -1;
	// begin inline asm
	mov.b64 %fd15, {%r21,%r22};
	// end inline asm
	add.f64 	%fd16, %fd14, %fd15;
	// begin inline asm
	mov.b64 {%r23,%r24}, %fd16;
	// end inline asm
	shfl.sync.down.b32	%r26|%p10, %r24, 2, 31, -1;
	shfl.sync.down.b32	%r25|%p11, %r23, 2, 31, -1;
	// begin inline asm
	mov.b64 %fd17, {%r25,%r26};
	// end inline asm
	add.f64 	%fd18, %fd16, %fd17;
	// begin inline asm
	mov.b64 {%r27,%r28}, %fd18;
	// end inline asm
	shfl.sync.down.b32	%r30|%p12, %r28, 1, 31, -1;
	shfl.sync.down.b32	%r29|%p13, %r27, 1, 31, -1;
	// begin inline asm
	mov.b64 %fd19, {%r29,%r30};
	// end inline asm
	add.f64 	%fd5, %fd18, %fd19;
	and.b32  	%r31, %r1, 31;
	setp.ne.s32 	%p14, %r31, 0;
	@%p14 bra 	$L__BB53_7;
	shr.u32 	%r32, %r1, 2;
	mov.u32 	%r33, __smem_d;
	add.s32 	%r34, %r33, %r32;
	st.shared.f64 	[%r34], %fd5;
$L__BB53_7:
	bar.sync 	0;
	setp.gt.u32 	%p15, %r1, 1;
	setp.lt.u32 	%p16, %r1, 2;
	mov.b32 	%r35, -1;
	vote.sync.ballot.b32 	%r7, %p16, %r35;
	@%p15 bra 	$L__BB53_10;
	shl.b32 	%r56, %r1, 3;
	mov.u32 	%r57, __smem_d;
	add.s32 	%r58, %r57, %r56;
	ld.shared.f64 	%fd20, [%r58];
	// begin inline asm
	mov.b64 {%r36,%r37}, %fd20;
	// end inline asm
	shfl.sync.down.b32	%r39|%p18, %r37, 16, 31, %r7;
	shfl.sync.down.b32	%r38|%p19, %r36, 16, 31, %r7;
	// begin inline asm
	mov.b64 %fd21, {%r38,%r39};
	// end inline asm
	add.f64 	%fd22, %fd20, %fd21;
	// begin inline asm
	mov.b64 {%r40,%r41}, %fd22;
	// end inline asm
	shfl.sync.down.b32	%r43|%p20, %r41, 8, 31, %r7;
	shfl.sync.down.b32	%r42|%p21, %r40, 8, 31, %r7;
	// begin inline asm
	mov.b64 %fd23, {%r42,%r43};
	// end inline asm
	add.f64 	%fd24, %fd22, %fd23;
	// begin inline asm
	mov.b64 {%r44,%r45}, %fd24;
	// end inline asm
	shfl.sync.down.b32	%r47|%p22, %r45, 4, 31, %r7;
	shfl.sync.down.b32	%r46|%p23, %r44, 4, 31, %r7;
	// begin inline asm
	mov.b64 %fd25, {%r46,%r47};
	// end inline asm
	add.f64 	%fd26, %fd24, %fd25;
	// begin inline asm
	mov.b64 {%r48,%r49}, %fd26;
	// end inline asm
	shfl.sync.down.b32	%r51|%p24, %r49, 2, 31, %r7;
	shfl.sync.down.b32	%r50|%p25, %r48, 2, 31, %r7;
	// begin inline asm
	mov.b64 %fd27, {%r50,%r51};
	// end inline asm
	add.f64 	%fd28, %fd26, %fd27;
	// begin inline asm
	mov.b64 {%r52,%r53}, %fd28;
	// end inline asm
	shfl.sync.down.b32	%r55|%p26, %r53, 1, 31, %r7;
	shfl.sync.down.b32	%r54|%p27, %r52, 1, 31, %r7;
	// begin inline asm
	mov.b64 %fd29, {%r54,%r55};
	// end inline asm
	add.f64 	%fd6, %fd28, %fd29;
	setp.ne.s32 	%p28, %r1, 0;
	@%p28 bra 	$L__BB53_10;
	cvta.to.global.u64 	%rd10, %rd5;
	mul.wide.u32 	%rd11, %r2, 8;
	add.s64 	%rd12, %rd10, %rd11;
	st.global.f64 	[%rd12], %fd6;
$L__BB53_10:
	ret;

}
	// .globl	_Z16kernelMaskReduceIdLj32ELb0EEvPKT_PKbPS0_j
.visible .entry _Z16kernelMaskReduceIdLj32ELb0EEvPKT_PKbPS0_j(
	.param .u64 .ptr .align 1 _Z16kernelMaskReduceIdLj32ELb0EEvPKT_PKbPS0_j_param_0,
	.param .u64 .ptr .align 1 _Z16kernelMaskReduceIdLj32ELb0EEvPKT_PKbPS0_j_param_1,
	.param .u64 .ptr .align 1 _Z16kernelMaskReduceIdLj32ELb0EEvPKT_PKbPS0_j_param_2,
	.param .u32 _Z16kernelMaskReduceIdLj32ELb0EEvPKT_PKbPS0_j_param_3
)
{
	.reg .pred 	%p<28>;
	.reg .b16 	%rs<3>;
	.reg .b32 	%r<57>;
	.reg .b64 	%rd<13>;
	.reg .b64 	%fd<33>;

	ld.param.u64 	%rd3, [_Z16kernelMaskReduceIdLj32ELb0EEvPKT_PKbPS0_j_param_0];
	ld.param.u64 	%rd4, [_Z16kernelMaskReduceIdLj32ELb0EEvPKT_PKbPS0_j_param_1];
	ld.param.u64 	%rd5, [_Z16kernelMaskReduceIdLj32ELb0EEvPKT_PKbPS0_j_param_2];
	ld.param.u32 	%r8, [_Z16kernelMaskReduceIdLj32ELb0EEvPKT_PKbPS0_j_param_3];
	mov.u32 	%r1, %tid.x;
	mov.u32 	%r2, %ctaid.x;
	shl.b32 	%r9, %r2, 5;
	add.s32 	%r56, %r9, %r1;
	setp.ge.u32 	%p1, %r56, %r8;
	mov.f64 	%fd31, 0d0000000000000000;
	@%p1 bra 	$L__BB54_5;
	mov.u32 	%r10, %nctaid.x;
	shl.b32 	%r4, %r10, 5;
	cvta.to.global.u64 	%rd1, %rd4;
	cvta.to.global.u64 	%rd2, %rd3;
	mov.f64 	%fd31, 0d0000000000000000;
$L__BB54_2:
	cvt.u64.u32 	%rd6, %r56;
	add.s64 	%rd7, %rd1, %rd6;
	ld.global.nc.u8 	%rs1, [%rd7];
	cvt.u16.u8 	%rs2, %rs1;
	setp.eq.s16 	%p2, %rs2, 0;
	@%p2 bra 	$L__BB54_4;
	mul.wide.u32 	%rd8, %r56, 8;
	add.s64 	%rd9, %rd2, %rd8;
	ld.global.nc.f64 	%fd8, [%rd9];
	add.f64 	%fd31, %fd31, %fd8;
$L__BB54_4:
	add.s32 	%r56, %r56, %r4;
	setp.lt.u32 	%p3, %r56, %r8;
	@%p3 bra 	$L__BB54_2;
$L__BB54_5:
	// begin inline asm
	mov.b64 {%r11,%r12}, %fd31;
	// end inline asm
	shfl.sync.down.b32	%r14|%p4, %r12, 16, 31, -1;
	shfl.sync.down.b32	%r13|%p5, %r11, 16, 31, -1;
	// begin inline asm
	mov.b64 %fd10, {%r13,%r14};
	// end inline asm
	add.f64 	%fd11, %fd31, %fd10;
	// begin inline asm
	mov.b64 {%r15,%r16}, %fd11;
	// end inline asm
	shfl.sync.down.b32	%r18|%p6, %r16, 8, 31, -1;
	shfl.sync.down.b32	%r17|%p7, %r15, 8, 31, -1;
	// begin inline asm
	mov.b64 %fd12, {%r17,%r18};
	// end inline asm
	add.f64 	%fd13, %fd11, %fd12;
	// begin inline asm
	mov.b64 {%r19,%r20}, %fd13;
	// end inline asm
	shfl.sync.down.b32	%r22|%p8, %r20, 4, 31, -1;
	shfl.sync.down.b32	%r21|%p9, %r19, 4, 31, -1;
	// begin inline asm
	mov.b64 %fd14, {%r21,%r22};
	// end inline asm
	add.f64 	%fd15, %fd13, %fd14;
	// begin inline asm
	mov.b64 {%r23,%r24}, %fd15;
	// end inline asm
	shfl.sync.down.b32	%r26|%p10, %r24, 2, 31, -1;
	shfl.sync.down.b32	%r25|%p11, %r23, 2, 31, -1;
	// begin inline asm
	mov.b64 %fd16, {%r25,%r26};
	// end inline asm
	add.f64 	%fd17, %fd15, %fd16;
	// begin inline asm
	mov.b64 {%r27,%r28}, %fd17;
	// end inline asm
	shfl.sync.down.b32	%r30|%p12, %r28, 1, 31, -1;
	shfl.sync.down.b32	%r29|%p13, %r27, 1, 31, -1;
	// begin inline asm
	mov.b64 %fd18, {%r29,%r30};
	// end inline asm
	add.f64 	%fd5, %fd17, %fd18;
	and.b32  	%r31, %r1, 31;
	setp.ne.s32 	%p14, %r31, 0;
	@%p14 bra 	$L__BB54_7;
	shr.u32 	%r32, %r1, 2;
	mov.u32 	%r33, __smem_d;
	add.s32 	%r34, %r33, %r32;
	st.shared.f64 	[%r34], %fd5;
$L__BB54_7:
	bar.sync 	0;
	setp.ne.s32 	%p15, %r1, 0;
	setp.eq.s32 	%p16, %r1, 0;
	mov.b32 	%r35, -1;
	vote.sync.ballot.b32 	%r7, %p16, %r35;
	@%p15 bra 	$L__BB54_9;
	ld.shared.f64 	%fd19, [__smem_d];
	// begin inline asm
	mov.b64 {%r36,%r37}, %fd19;
	// end inline asm
	shfl.sync.down.b32	%r39|%p18, %r37, 16, 31, %r7;
	shfl.sync.down.b32	%r38|%p19, %r36, 16, 31, %r7;
	// begin inline asm
	mov.b64 %fd20, {%r38,%r39};
	// end inline asm
	add.f64 	%fd21, %fd19, %fd20;
	// begin inline asm
	mov.b64 {%r40,%r41}, %fd21;
	// end inline asm
	shfl.sync.down.b32	%r43|%p20, %r41, 8, 31, %r7;
	shfl.sync.down.b32	%r42|%p21, %r40, 8, 31, %r7;
	// begin inline asm
	mov.b64 %fd22, {%r42,%r43};
	// end inline asm
	add.f64 	%fd23, %fd21, %fd22;
	// begin inline asm
	mov.b64 {%r44,%r45}, %fd23;
	// end inline asm
	shfl.sync.down.b32	%r47|%p22, %r45, 4, 31, %r7;
	shfl.sync.down.b32	%r46|%p23, %r44, 4, 31, %r7;
	// begin inline asm
	mov.b64 %fd24, {%r46,%r47};
	// end inline asm
	add.f64 	%fd25, %fd23, %fd24;
	// begin inline asm
	mov.b64 {%r48,%r49}, %fd25;
	// end inline asm
	shfl.sync.down.b32	%r51|%p24, %r49, 2, 31, %r7;
	shfl.sync.down.b32	%r50|%p25, %r48, 2, 31, %r7;
	// begin inline asm
	mov.b64 %fd26, {%r50,%r51};
	// end inline asm
	add.f64 	%fd27, %fd25, %fd26;
	// begin inline asm
	mov.b64 {%r52,%r53}, %fd27;
	// end inline asm
	shfl.sync.down.b32	%r55|%p26, %r53, 1, 31, %r7;
	shfl.sync.down.b32	%r54|%p27, %r52, 1, 31, %r7;
	// begin inline asm
	mov.b64 %fd28, {%r54,%r55};
	// end inline asm
	add.f64 	%fd29, %fd27, %fd28;
	cvta.to.global.u64 	%rd10, %rd5;
	mul.wide.u32 	%rd11, %r2, 8;
	add.s64 	%rd12, %rd10, %rd11;
	st.global.f64 	[%rd12], %fd29;
$L__BB54_9:
	ret;

}
	// .globl	_Z16kernelMaskReduceIdLj16ELb0EEvPKT_PKbPS0_j
.visible .entry _Z16kernelMaskReduceIdLj16ELb0EEvPKT_PKbPS0_j(
	.param .u64 .ptr .align 1 _Z16kernelMaskReduceIdLj16ELb0EEvPKT_PKbPS0_j_param_0,
	.param .u64 .ptr .align 1 _Z16kernelMaskReduceIdLj16ELb0EEvPKT_PKbPS0_j_param_1,
	.param .u64 .ptr .align 1 _Z16kernelMaskReduceIdLj16ELb0EEvPKT_PKbPS0_j_param_2,
	.param .u32 _Z16kernelMaskReduceIdLj16ELb0EEvPKT_PKbPS0_j_param_3
)
{
	.reg .pred 	%p<28>;
	.reg .b16 	%rs<3>;
	.reg .b32 	%r<57>;
	.reg .b64 	%rd<13>;
	.reg .b64 	%fd<33>;

	ld.param.u64 	%rd3, [_Z16kernelMaskReduceIdLj16ELb0EEvPKT_PKbPS0_j_param_0];
	ld.param.u64 	%rd4, [_Z16kernelMaskReduceIdLj16ELb0EEvPKT_PKbPS0_j_param_1];
	ld.param.u64 	%rd5, [_Z16kernelMaskReduceIdLj16ELb0EEvPKT_PKbPS0_j_param_2];
	ld.param.u32 	%r8, [_Z16kernelMaskReduceIdLj16ELb0EEvPKT_PKbPS0_j_param_3];
	mov.u32 	%r1, %tid.x;
	mov.u32 	%r2, %ctaid.x;
	shl.b32 	%r9, %r2, 4;
	add.s32 	%r56, %r9, %r1;
	setp.ge.u32 	%p1, %r56, %r8;
	mov.f64 	%fd31, 0d0000000000000000;
	@%p1 bra 	$L__BB55_5;
	mov.u32 	%r10, %nctaid.x;
	shl.b32 	%r4, %r10, 4;
	cvta.to.global.u64 	%rd1, %rd4;
	cvta.to.global.u64 	%rd2, %rd3;
	mov.f64 	%fd31, 0d0000000000000000;
$L__BB55_2:
	cvt.u64.u32 	%rd6, %r56;
	add.s64 	%rd7, %rd1, %rd6;
	ld.global.nc.u8 	%rs1, [%rd7];
	cvt.u16.u8 	%rs2, %rs1;
	setp.eq.s16 	%p2, %rs2, 0;
	@%p2 bra 	$L__BB55_4;
	mul.wide.u32 	%rd8, %r56, 8;
	add.s64 	%rd9, %rd2, %rd8;
	ld.global.nc.f64 	%fd8, [%rd9];
	add.f64 	%fd31, %fd31, %fd8;
$L__BB55_4:
	add.s32 	%r56, %r56, %r4;
	setp.lt.u32 	%p3, %r56, %r8;
	@%p3 bra 	$L__BB55_2;
$L__BB55_5:
	// begin inline asm
	mov.b64 {%r11,%r12}, %fd31;
	// end inline asm
	shfl.sync.down.b32	%r14|%p4, %r12, 16, 31, 65535;
	shfl.sync.down.b32	%r13|%p5, %r11, 16, 31, 65535;
	// begin inline asm
	mov.b64 %fd10, {%r13,%r14};
	// end inline asm
	add.f64 	%fd11, %fd31, %fd10;
	// begin inline asm
	mov.b64 {%r15,%r16}, %fd11;
	// end inline asm
	shfl.sync.down.b32	%r18|%p6, %r16, 8, 31, 65535;
	shfl.sync.down.b32	%r17|%p7, %r15, 8, 31, 65535;
	// begin inline asm
	mov.b64 %fd12, {%r17,%r18};
	// end inline asm
	add.f64 	%fd13, %fd11, %fd12;
	// begin inline asm
	mov.b64 {%r19,%r20}, %fd13;
	// end inline asm
	shfl.sync.down.b32	%r22|%p8, %r20, 4, 31, 65535;
	shfl.sync.down.b32	%r21|%p9, %r19, 4, 31, 65535;
	// begin inline asm
	mov.b64 %fd14, {%r21,%r22};
	// end inline asm
	add.f64 	%fd15, %fd13, %fd14;
	// begin inline asm
	mov.b64 {%r23,%r24}, %fd15;
	// end inline asm
	shfl.sync.down.b32	%r26|%p10, %r24, 2, 31, 65535;
	shfl.sync.down.b32	%r25|%p11, %r23, 2, 31, 65535;
	// begin inline asm
	mov.b64 %fd16, {%r25,%r26};
	// end inline asm
	add.f64 	%fd17, %fd15, %fd16;
	// begin inline asm
	mov.b64 {%r27,%r28}, %fd17;
	// end inline asm
	shfl.sync.down.b32	%r30|%p12, %r28, 1, 31, 65535;
	shfl.sync.down.b32	%r29|%p13, %r27, 1, 31, 65535;
	// begin inline asm
	mov.b64 %fd18, {%r29,%r30};
	// end inline asm
	add.f64 	%fd5, %fd17, %fd18;
	and.b32  	%r31, %r1, 31;
	setp.ne.s32 	%p14, %r31, 0;
	@%p14 bra 	$L__BB55_7;
	shr.u32 	%r32, %r1, 2;
	mov.u32 	%r33, __smem_d;
	add.s32 	%r34, %r33, %r32;
	st.shared.f64 	[%r34], %fd5;
$L__BB55_7:
	bar.sync 	0;
	setp.ne.s32 	%p15, %r1, 0;
	setp.eq.s32 	%p16, %r1, 0;
	mov.b32 	%r35, 65535;
	vote.sync.ballot.b32 	%r7, %p16, %r35;
	@%p15 bra 	$L__BB55_9;
	ld.shared.f64 	%fd19, [__smem_d];
	// begin inline asm
	mov.b64 {%r36,%r37}, %fd19;
	// end inline asm
	shfl.sync.down.b32	%r39|%p18, %r37, 16, 31, %r7;
	shfl.sync.down.b32	%r38|%p19, %r36, 16, 31, %r7;
	// begin inline asm
	mov.b64 %fd20, {%r38,%r39};
	// end inline asm
	add.f64 	%fd21, %fd19, %fd20;
	// begin inline asm
	mov.b64 {%r40,%r41}, %fd21;
	// end inline asm
	shfl.sync.down.b32	%r43|%p20, %r41, 8, 31, %r7;
	shfl.sync.down.b32	%r42|%p21, %r40, 8, 31, %r7;
	// begin inline asm
	mov.b64 %fd22, {%r42,%r43};
	// end inline asm
	add.f64 	%fd23, %fd21, %fd22;
	// begin inline asm
	mov.b64 {%r44,%r45}, %fd23;
	// end inline asm
	shfl.sync.down.b32	%r47|%p22, %r45, 4, 31, %r7;
	shfl.sync.down.b32	%r46|%p23, %r44, 4, 31, %r7;
	// begin inline asm
	mov.b64 %fd24, {%r46,%r47};
	// end inline asm
	add.f64 	%fd25, %fd23, %fd24;
	// begin inline asm
	mov.b64 {%r48,%r49}, %fd25;
	// end inline asm
	shfl.sync.down.b32	%r51|%p24, %r49, 2, 31, %r7;
	shfl.sync.down.b32	%r50|%p25, %r48, 2, 31, %r7;
	// begin inline asm
	mov.b64 %fd26, {%r50,%r51};
	// end inline asm
	add.f64 	%fd27, %fd25, %fd26;
	// begin inline asm
	mov.b64 {%r52,%r53}, %fd27;
	// end inline asm
	shfl.sync.down.b32	%r55|%p26, %r53, 1, 31, %r7;
	shfl.sync.down.b32	%r54|%p27, %r52, 1, 31, %r7;
	// begin inline asm
	mov.b64 %fd28, {%r54,%r55};
	// end inline asm
	add.f64 	%fd29, %fd27, %fd28;
	cvta.to.global.u64 	%rd10, %rd5;
	mul.wide.u32 	%rd11, %r2, 8;
	add.s64 	%rd12, %rd10, %rd11;
	st.global.f64 	[%rd12], %fd29;
$L__BB55_9:
	ret;

}
	// .globl	_Z16kernelMaskReduceIdLj8ELb0EEvPKT_PKbPS0_j
.visible .entry _Z16kernelMaskReduceIdLj8ELb0EEvPKT_PKbPS0_j(
	.param .u64 .ptr .align 1 _Z16kernelMaskReduceIdLj8ELb0EEvPKT_PKbPS0_j_param_0,
	.param .u64 .ptr .align 1 _Z16kernelMaskReduceIdLj8ELb0EEvPKT_PKbPS0_j_param_1,
	.param .u64 .ptr .align 1 _Z16kernelMaskReduceIdLj8ELb0EEvPKT_PKbPS0_j_param_2,
	.param .u32 _Z16kernelMaskReduceIdLj8ELb0EEvPKT_PKbPS0_j_param_3
)
{
	.reg .pred 	%p<28>;
	.reg .b16 	%rs<3>;
	.reg .b32 	%r<57>;
	.reg .b64 	%rd<13>;
	.reg .b64 	%fd<33>;

	ld.param.u64 	%rd3, [_Z16kernelMaskReduceIdLj8ELb0EEvPKT_PKbPS0_j_param_0];
	ld.param.u64 	%rd4, [_Z16kernelMaskReduceIdLj8ELb0EEvPKT_PKbPS0_j_param_1];
	ld.param.u64 	%rd5, [_Z16kernelMaskReduceIdLj8ELb0EEvPKT_PKbPS0_j_param_2];
	ld.param.u32 	%r8, [_Z16kernelMaskReduceIdLj8ELb0EEvPKT_PKbPS0_j_param_3];
	mov.u32 	%r1, %tid.x;
	mov.u32 	%r2, %ctaid.x;
	shl.b32 	%r9, %r2, 3;
	add.s32 	%r56, %r9, %r1;
	setp.ge.u32 	%p1, %r56, %r8;
	mov.f64 	%fd31, 0d0000000000000000;
	@%p1 bra 	$L__BB56_5;
	mov.u32 	%r10, %nctaid.x;
	shl.b32 	%r4, %r10, 3;
	cvta.to.global.u64 	%rd1, %rd4;
	cvta.to.global.u64 	%rd2, %rd3;
	mov.f64 	%fd31, 0d0000000000000000;
$L__BB56_2:
	cvt.u64.u32 	%rd6, %r56;
	add.s64 	%rd7, %rd1, %rd6;
	ld.global.nc.u8 	%rs1, [%rd7];
	cvt.u16.u8 	%rs2, %rs1;
	setp.eq.s16 	%p2, %rs2, 0;
	@%p2 bra 	$L__BB56_4;
	mul.wide.u32 	%rd8, %r56, 8;
	add.s64 	%rd9, %rd2, %rd8;
	ld.global.nc.f64 	%fd8, [%rd9];
	add.f64 	%fd31, %fd31, %fd8;
$L__BB56_4:
	add.s32 	%r56, %r56, %r4;
	setp.lt.u32 	%p3, %r56, %r8;
	@%p3 bra 	$L__BB56_2;
$L__BB56_5:
	// begin inline asm
	mov.b64 {%r11,%r12}, %fd31;
	// end inline asm
	shfl.sync.down.b32	%r14|%p4, %r12, 16, 31, 255;
	shfl.sync.down.b32	%r13|%p5, %r11, 16, 31, 255;
	// begin inline asm
	mov.b64 %fd10, {%r13,%r14};
	// end inline asm
	add.f64 	%fd11, %fd31, %fd10;
	// begin inline asm
	mov.b64 {%r15,%r16}, %fd11;
	// end inline asm
	shfl.sync.down.b32	%r18|%p6, %r16, 8, 31, 255;
	shfl.sync.down.b32	%r17|%p7, %r15, 8, 31, 255;
	// begin inline asm
	mov.b64 %fd12, {%r17,%r18};
	// end inline asm
	add.f64 	%fd13, %fd11, %fd12;
	// begin inline asm
	mov.b64 {%r19,%r20}, %fd13;
	// end inline asm
	shfl.sync.down.b32	%r22|%p8, %r20, 4, 31, 255;
	shfl.sync.down.b32	%r21|%p9, %r19, 4, 31, 255;
	// begin inline asm
	mov.b64 %fd14, {%r21,%r22};
	// end inline asm
	add.f64 	%fd15, %fd13, %fd14;
	// begin inline asm
	mov.b64 {%r23,%r24}, %fd15;
	// end inline asm
	shfl.sync.down.b32	%r26|%p10, %r24, 2, 31, 255;
	shfl.sync.down.b32	%r25|%p11, %r23, 2, 31, 255;
	// begin inline asm
	mov.b64 %fd16, {%r25,%r26};
	// end inline asm
	add.f64 	%fd17, %fd15, %fd16;
	// begin inline asm
	mov.b64 {%r27,%r28}, %fd17;
	// end inline asm
	shfl.sync.down.b32	%r30|%p12, %r28, 1, 31, 255;
	shfl.sync.down.b32	%r29|%p13, %r27, 1, 31, 255;
	// begin inline asm
	mov.b64 %fd18, {%r29,%r30};
	// end inline asm
	add.f64 	%fd5, %fd17, %fd18;
	and.b32  	%r31, %r1, 31;
	setp.ne.s32 	%p14, %r31, 0;
	@%p14 bra 	$L__BB56_7;
	shr.u32 	%r32, %r1, 2;
	mov.u32 	%r33, __smem_d;
	add.s32 	%r34, %r33, %r32;
	st.shared.f64 	[%r34], %fd5;
$L__BB56_7:
	bar.sync 	0;
	setp.ne.s32 	%p15, %r1, 0;
	setp.eq.s32 	%p16, %r1, 0;
	mov.b32 	%r35, 255;
	vote.sync.ballot.b32 	%r7, %p16, %r35;
	@%p15 bra 	$L__BB56_9;
	ld.shared.f64 	%fd19, [__smem_d];
	// begin inline asm
	mov.b64 {%r36,%r37}, %fd19;
	// end inline asm
	shfl.sync.down.b32	%r39|%p18, %r37, 16, 31, %r7;
	shfl.sync.down.b32	%r38|%p19, %r36, 16, 31, %r7;
	// begin inline asm
	mov.b64 %fd20, {%r38,%r39};
	// end inline asm
	add.f64 	%fd21, %fd19, %fd20;
	// begin inline asm
	mov.b64 {%r40,%r41}, %fd21;
	// end inline asm
	shfl.sync.down.b32	%r43|%p20, %r41, 8, 31, %r7;
	shfl.sync.down.b32	%r42|%p21, %r40, 8, 31, %r7;
	// begin inline asm
	mov.b64 %fd22, {%r42,%r43};
	// end inline asm
	add.f64 	%fd23, %fd21, %fd22;
	// begin inline asm
	mov.b64 {%r44,%r45}, %fd23;
	// end inline asm
	shfl.sync.down.b32	%r47|%p22, %r45, 4, 31, %r7;
	shfl.sync.down.b32	%r46|%p23, %r44, 4, 31, %r7;
	// begin inline asm
	mov.b64 %fd24, {%r46,%r47};
	// end inline asm
	add.f64 	%fd25, %fd23, %fd24;
	// begin inline asm
	mov.b64 {%r48,%r49}, %fd25;
	// end inline asm
	shfl.sync.down.b32	%r51|%p24, %r49, 2, 31, %r7;
	shfl.sync.down.b32	%r50|%p25, %r48, 2, 31, %r7;
	// begin inline asm
	mov.b64 %fd26, {%r50,%r51};
	// end inline asm
	add.f64 	%fd27, %fd25, %fd26;
	// begin inline asm
	mov.b64 {%r52,%r53}, %fd27;
	// end inline asm
	shfl.sync.down.b32	%r55|%p26, %r53, 1, 31, %r7;
	shfl.sync.down.b32	%r54|%p27, %r52, 1, 31, %r7;
	// begin inline asm
	mov.b64 %fd28, {%r54,%r55};
	// end inline asm
	add.f64 	%fd29, %fd27, %fd28;
	cvta.to.global.u64 	%rd10, %rd5;
	mul.wide.u32 	%rd11, %r2, 8;
	add.s64 	%rd12, %rd10, %rd11;
	st.global.f64 	[%rd12], %fd29;
$L__BB56_9:
	ret;

}
	// .globl	_Z16kernelMaskReduceIdLj4ELb0EEvPKT_PKbPS0_j
.visible .entry _Z16kernelMaskReduceIdLj4ELb0EEvPKT_PKbPS0_j(
	.param .u64 .ptr .align 1 _Z16kernelMaskReduceIdLj4ELb0EEvPKT_PKbPS0_j_param_0,
	.param .u64 .ptr .align 1 _Z16kernelMaskReduceIdLj4ELb0EEvPKT_PKbPS0_j_param_1,
	.param .u64 .ptr .align 1 _Z16kernelMaskReduceIdLj4ELb0EEvPKT_PKbPS0_j_param_2,
	.param .u32 _Z16kernelMaskReduceIdLj4ELb0EEvPKT_PKbPS0_j_param_3
)
{
	.reg .pred 	%p<28>;
	.reg .b16 	%rs<3>;
	.reg .b32 	%r<57>;
	.reg .b64 	%rd<13>;
	.reg .b64 	%fd<33>;

	ld.param.u64 	%rd3, [_Z16kernelMaskReduceIdLj4ELb0EEvPKT_PKbPS0_j_param_0];
	ld.param.u64 	%rd4, [_Z16kernelMaskReduceIdLj4ELb0EEvPKT_PKbPS0_j_param_1];
	ld.param.u64 	%rd5, [_Z16kernelMaskReduceIdLj4ELb0EEvPKT_PKbPS0_j_param_2];
	ld.param.u32 	%r8, [_Z16kernelMaskReduceIdLj4ELb0EEvPKT_PKbPS0_j_param_3];
	mov.u32 	%r1, %tid.x;
	mov.u32 	%r2, %ctaid.x;
	shl.b32 	%r9, %r2, 2;
	add.s32 	%r56, %r9, %r1;
	setp.ge.u32 	%p1, %r56, %r8;
	mov.f64 	%fd31, 0d0000000000000000;
	@%p1 bra 	$L__BB57_5;
	mov.u32 	%r10, %nctaid.x;
	shl.b32 	%r4, %r10, 2;
	cvta.to.global.u64 	%rd1, %rd4;
	cvta.to.global.u64 	%rd2, %rd3;
	mov.f64 	%fd31, 0d0000000000000000;
$L__BB57_2:
	cvt.u64.u32 	%rd6, %r56;
	add.s64 	%rd7, %rd1, %rd6;
	ld.global.nc.u8 	%rs1, [%rd7];
	cvt.u16.u8 	%rs2, %rs1;
	setp.eq.s16 	%p2, %rs2, 0;
	@%p2 bra 	$L__BB57_4;
	mul.wide.u32 	%rd8, %r56, 8;
	add.s64 	%rd9, %rd2, %rd8;
	ld.global.nc.f64 	%fd8, [%rd9];
	add.f64 	%fd31, %fd31, %fd8;
$L__BB57_4:
	add.s32 	%r56, %r56, %r4;
	setp.lt.u32 	%p3, %r56, %r8;
	@%p3 bra 	$L__BB57_2;
$L__BB57_5:
	// begin inline asm
	mov.b64 {%r11,%r12}, %fd31;
	// end inline asm
	shfl.sync.down.b32	%r14|%p4, %r12, 16, 31, 15;
	shfl.sync.down.b32	%r13|%p5, %r11, 16, 31, 15;
	// begin inline asm
	mov.b64 %fd10, {%r13,%r14};
	// end inline asm
	add.f64 	%fd11, %fd31, %fd10;
	// begin inline asm
	mov.b64 {%r15,%r16}, %fd11;
	// end inline asm
	shfl.sync.down.b32	%r18|%p6, %r16, 8, 31, 15;
	shfl.sync.down.b32	%r17|%p7, %r15, 8, 31, 15;
	// begin inline asm
	mov.b64 %fd12, {%r17,%r18};
	// end inline asm
	add.f64 	%fd13, %fd11, %fd12;
	// begin inline asm
	mov.b64 {%r19,%r20}, %fd13;
	// end inline asm
	shfl.sync.down.b32	%r22|%p8, %r20, 4, 31, 15;
	shfl.sync.down.b32	%r21|%p9, %r19, 4, 31, 15;
	// begin inline asm
	mov.b64 %fd14, {%r21,%r22};
	// end inline asm
	add.f64 	%fd15, %fd13, %fd14;
	// begin inline asm
	mov.b64 {%r23,%r24}, %fd15;
	// end inline asm
	shfl.sync.down.b32	%r26|%p10, %r24, 2, 31, 15;
	shfl.sync.down.b32	%r25|%p11, %r23, 2, 31, 15;
	// begin inline asm
	mov.b64 %fd16, {%r25,%r26};
	// end inline asm
	add.f64 	%fd17, %fd15, %fd16;
	// begin inline asm
	mov.b64 {%r27,%r28}, %fd17;
	// end inline asm
	shfl.sync.down.b32	%r30|%p12, %r28, 1, 31, 15;
	shfl.sync.down.b32	%r29|%p13, %r27, 1, 31, 15;
	// begin inline asm
	mov.b64 %fd18, {%r29,%r30};
	// end inline asm
	add.f64 	%fd5, %fd17, %fd18;
	and.b32  	%r31, %r1, 31;
	setp.ne.s32 	%p14, %r31, 0;
	@%p14 bra 	$L__BB57_7;
	shr.u32 	%r32, %r1, 2;
	mov.u32 	%r33, __smem_d;
	add.s32 	%r34, %r33, %r32;
	st.shared.f64 	[%r34], %fd5;
$L__BB57_7:
	bar.sync 	0;
	setp.ne.s32 	%p15, %r1, 0;
	setp.eq.s32 	%p16, %r1, 0;
	mov.b32 	%r35, 15;
	vote.sync.ballot.b32 	%r7, %p16, %r35;
	@%p15 bra 	$L__BB57_9;
	ld.shared.f64 	%fd19, [__smem_d];
	// begin inline asm
	mov.b64 {%r36,%r37}, %fd19;
	// end inline asm
	shfl.sync.down.b32	%r39|%p18, %r37, 16, 31, %r7;
	shfl.sync.down.b32	%r38|%p19, %r36, 16, 31, %r7;
	// begin inline asm
	mov.b64 %fd20, {%r38,%r39};
	// end inline asm
	add.f64 	%fd21, %fd19, %fd20;
	// begin inline asm
	mov.b64 {%r40,%r41}, %fd21;
	// end inline asm
	shfl.sync.down.b32	%r43|%p20, %r41, 8, 31, %r7;
	shfl.sync.down.b32	%r42|%p21, %r40, 8, 31, %r7;
	// begin inline asm
	mov.b64 %fd22, {%r42,%r43};
	// end inline asm
	add.f64 	%fd23, %fd21, %fd22;
	// begin inline asm
	mov.b64 {%r44,%r45}, %fd23;
	// end inline asm
	shfl.sync.down.b32	%r47|%p22, %r45, 4, 31, %r7;
	shfl.sync.down.b32	%r46|%p23, %r44, 4, 31, %r7;
	// begin inline asm
	mov.b64 %fd24, {%r46,%r47};
	// end inline asm
	add.f64 	%fd25, %fd23, %fd24;
	// begin inline asm
	mov.b64 {%r48,%r49}, %fd25;
	// end inline asm
	shfl.sync.down.b32	%r51|%p24, %r49, 2, 31, %r7;
	shfl.sync.down.b32	%r50|%p25, %r48, 2, 31, %r7;
	// begin inline asm
	mov.b64 %fd26, {%r50,%r51};
	// end inline asm
	add.f64 	%fd27, %fd25, %fd26;
	// begin inline asm
	mov.b64 {%r52,%r53}, %fd27;
	// end inline asm
	shfl.sync.down.b32	%r55|%p26, %r53, 1, 31, %r7;
	shfl.sync.down.b32	%r54|%p27, %r52, 1, 31, %r7;
	// begin inline asm
	mov.b64 %fd28, {%r54,%r55};
	// end inline asm
	add.f64 	%fd29, %fd27, %fd28;
	cvta.to.global.u64 	%rd10, %rd5;
	mul.wide.u32 	%rd11, %r2, 8;
	add.s64 	%rd12, %rd10, %rd11;
	st.global.f64 	[%rd12], %fd29;
$L__BB57_9:
	ret;

}
	// .globl	_Z16kernelMaskReduceIdLj2ELb0EEvPKT_PKbPS0_j
.visible .entry _Z16kernelMaskReduceIdLj2ELb0EEvPKT_PKbPS0_j(
	.param .u64 .ptr .align 1 _Z16kernelMaskReduceIdLj2ELb0EEvPKT_PKbPS0_j_param_0,
	.param .u64 .ptr .align 1 _Z16kernelMaskReduceIdLj2ELb0EEvPKT_PKbPS0_j_param_1,
	.param .u64 .ptr .align 1 _Z16kernelMaskReduceIdLj2ELb0EEvPKT_PKbPS0_j_param_2,
	.param .u32 _Z16kernelMaskReduceIdLj2ELb0EEvPKT_PKbPS0_j_param_3
)
{
	.reg .pred 	%p<28>;
	.reg .b16 	%rs<3>;
	.reg .b32 	%r<57>;
	.reg .b64 	%rd<13>;
	.reg .b64 	%fd<33>;

	ld.param.u64 	%rd3, [_Z16kernelMaskReduceIdLj2ELb0EEvPKT_PKbPS0_j_param_0];
	ld.param.u64 	%rd4, [_Z16kernelMaskReduceIdLj2ELb0EEvPKT_PKbPS0_j_param_1];
	ld.param.u64 	%rd5, [_Z16kernelMaskReduceIdLj2ELb0EEvPKT_PKbPS0_j_param_2];
	ld.param.u32 	%r8, [_Z16kernelMaskReduceIdLj2ELb0EEvPKT_PKbPS0_j_param_3];
	mov.u32 	%r1, %tid.x;
	mov.u32 	%r2, %ctaid.x;
	shl.b32 	%r9, %r2, 1;
	add.s32 	%r56, %r9, %r1;
	setp.ge.u32 	%p1, %r56, %r8;
	mov.f64 	%fd31, 0d0000000000000000;
	@%p1 bra 	$L__BB58_5;
	mov.u32 	%r10, %nctaid.x;
	shl.b32 	%r4, %r10, 1;
	cvta.to.global.u64 	%rd1, %rd4;
	cvta.to.global.u64 	%rd2, %rd3;
	mov.f64 	%fd31, 0d0000000000000000;
$L__BB58_2:
	cvt.u64.u32 	%rd6, %r56;
	add.s64 	%rd7, %rd1, %rd6;
	ld.global.nc.u8 	%rs1, [%rd7];
	cvt.u16.u8 	%rs2, %rs1;
	setp.eq.s16 	%p2, %rs2, 0;
	@%p2 bra 	$L__BB58_4;
	mul.wide.u32 	%rd8, %r56, 8;
	add.s64 	%rd9, %rd2, %rd8;
	ld.global.nc.f64 	%fd8, [%rd9];
	add.f64 	%fd31, %fd31, %fd8;
$L__BB58_4:
	add.s32 	%r56, %r56, %r4;
	setp.lt.u32 	%p3, %r56, %r8;
	@%p3 bra 	$L__BB58_2;
$L__BB58_5:
	// begin inline asm
	mov.b64 {%r11,%r12}, %fd31;
	// end inline asm
	shfl.sync.down.b32	%r14|%p4, %r12, 16, 31, 3;
	shfl.sync.down.b32	%r13|%p5, %r11, 16, 31, 3;
	// begin inline asm
	mov.b64 %fd10, {%r13,%r14};
	// end inline asm
	add.f64 	%fd11, %fd31, %fd10;
	// begin inline asm
	mov.b64 {%r15,%r16}, %fd11;
	// end inline asm
	shfl.sync.down.b32	%r18|%p6, %r16, 8, 31, 3;
	shfl.sync.down.b32	%r17|%p7, %r15, 8, 31, 3;
	// begin inline asm
	mov.b64 %fd12, {%r17,%r18};
	// end inline asm
	add.f64 	%fd13, %fd11, %fd12;
	// begin inline asm
	mov.b64 {%r19,%r20}, %fd13;
	// end inline asm
	shfl.sync.down.b32	%r22|%p8, %r20, 4, 31, 3;
	shfl.sync.down.b32	%r21|%p9, %r19, 4, 31, 3;
	// begin inline asm
	mov.b64 %fd14, {%r21,%r22};
	// end inline asm
	add.f64 	%fd15, %fd13, %fd14;
	// begin inline asm
	mov.b64 {%r23,%r24}, %fd15;
	// end inline asm
	shfl.sync.down.b32	%r26|%p10, %r24, 2, 31, 3;
	shfl.sync.down.b32	%r25|%p11, %r23, 2, 31, 3;
	// begin inline asm
	mov.b64 %fd16, {%r25,%r26};
	// end inline asm
	add.f64 	%fd17, %fd15, %fd16;
	// begin inline asm
	mov.b64 {%r27,%r28}, %fd17;
	// end inline asm
	shfl.sync.down.b32	%r30|%p12, %r28, 1, 31, 3;
	shfl.sync.down.b32	%r29|%p13, %r27, 1, 31, 3;
	// begin inline asm
	mov.b64 %fd18, {%r29,%r30};
	// end inline asm
	add.f64 	%fd5, %fd17, %fd18;
	and.b32  	%r31, %r1, 31;
	setp.ne.s32 	%p14, %r31, 0;
	@%p14 bra 	$L__BB58_7;
	shr.u32 	%r32, %r1, 2;
	mov.u32 	%r33, __smem_d;
	add.s32 	%r34, %r33, %r32;
	st.shared.f64 	[%r34], %fd5;
$L__BB58_7:
	bar.sync 	0;
	setp.ne.s32 	%p15, %r1, 0;
	setp.eq.s32 	%p16, %r1, 0;
	mov.b32 	%r35, 3;
	vote.sync.ballot.b32 	%r7, %p16, %r35;
	@%p15 bra 	$L__BB58_9;
	ld.shared.f64 	%fd19, [__smem_d];
	// begin inline asm
	mov.b64 {%r36,%r37}, %fd19;
	// end inline asm
	shfl.sync.down.b32	%r39|%p18, %r37, 16, 31, %r7;
	shfl.sync.down.b32	%r38|%p19, %r36, 16, 31, %r7;
	// begin inline asm
	mov.b64 %fd20, {%r38,%r39};
	// end inline asm
	add.f64 	%fd21, %fd19, %fd20;
	// begin inline asm
	mov.b64 {%r40,%r41}, %fd21;
	// end inline asm
	shfl.sync.down.b32	%r43|%p20, %r41, 8, 31, %r7;
	shfl.sync.down.b32	%r42|%p21, %r40, 8, 31, %r7;
	// begin inline asm
	mov.b64 %fd22, {%r42,%r43};
	// end inline asm
	add.f64 	%fd23, %fd21, %fd22;
	// begin inline asm
	mov.b64 {%r44,%r45}, %fd23;
	// end inline asm
	shfl.sync.down.b32	%r47|%p22, %r45, 4, 31, %r7;
	shfl.sync.down.b32	%r46|%p23, %r44, 4, 31, %r7;
	// begin inline asm
	mov.b64 %fd24, {%r46,%r47};
	// end inline asm
	add.f64 	%fd25, %fd23, %fd24;
	// begin inline asm
	mov.b64 {%r48,%r49}, %fd25;
	// end inline asm
	shfl.sync.down.b32	%r51|%p24, %r49, 2, 31, %r7;
	shfl.sync.down.b32	%r50|%p25, %r48, 2, 31, %r7;
	// begin inline asm
	mov.b64 %fd26, {%r50,%r51};
	// end inline asm
	add.f64 	%fd27, %fd25, %fd26;
	// begin inline asm
	mov.b64 {%r52,%r53}, %fd27;
	// end inline asm
	shfl.sync.down.b32	%r55|%p26, %r53, 1, 31, %r7;
	shfl.sync.down.b32	%r54|%p27, %r52, 1, 31, %r7;
	// begin inline asm
	mov.b64 %fd28, {%r54,%r55};
	// end inline asm
	add.f64 	%fd29, %fd27, %fd28;
	cvta.to.global.u64 	%rd10, %rd5;
	mul.wide.u32 	%rd11, %r2, 8;
	add.s64 	%rd12, %rd10, %rd11;
	st.global.f64 	[%rd12], %fd29;
$L__BB58_9:
	ret;

}
	// .globl	_Z16kernelMaskReduceIdLj1ELb0EEvPKT_PKbPS0_j
.visible .entry _Z16kernelMaskReduceIdLj1ELb0EEvPKT_PKbPS0_j(
	.param .u64 .ptr .align 1 _Z16kernelMaskReduceIdLj1ELb0EEvPKT_PKbPS0_j_param_0,
	.param .u64 .ptr .align 1 _Z16kernelMaskReduceIdLj1ELb0EEvPKT_PKbPS0_j_param_1,
	.param .u64 .ptr .align 1 _Z16kernelMaskReduceIdLj1ELb0EEvPKT_PKbPS0_j_param_2,
	.param .u32 _Z16kernelMaskReduceIdLj1ELb0EEvPKT_PKbPS0_j_param_3
)
{
	.reg .pred 	%p<28>;
	.reg .b16 	%rs<3>;
	.reg .b32 	%r<55>;
	.reg .b64 	%rd<13>;
	.reg .b64 	%fd<33>;

	ld.param.u64 	%rd3, [_Z16kernelMaskReduceIdLj1ELb0EEvPKT_PKbPS0_j_param_0];
	ld.param.u64 	%rd4, [_Z16kernelMaskReduceIdLj1ELb0EEvPKT_PKbPS0_j_param_1];
	ld.param.u64 	%rd5, [_Z16kernelMaskReduceIdLj1ELb0EEvPKT_PKbPS0_j_param_2];
	ld.param.u32 	%r8, [_Z16kernelMaskReduceIdLj1ELb0EEvPKT_PKbPS0_j_param_3];
	mov.u32 	%r1, %tid.x;
	mov.u32 	%r2, %ctaid.x;
	add.s32 	%r54, %r2, %r1;
	setp.ge.u32 	%p1, %r54, %r8;
	mov.f64 	%fd31, 0d0000000000000000;
	@%p1 bra 	$L__BB59_5;
	mov.u32 	%r4, %nctaid.x;
	cvta.to.global.u64 	%rd1, %rd4;
	cvta.to.global.u64 	%rd2, %rd3;
	mov.f64 	%fd31, 0d0000000000000000;
$L__BB59_2:
	cvt.u64.u32 	%rd6, %r54;
	add.s64 	%rd7, %rd1, %rd6;
	ld.global.nc.u8 	%rs1, [%rd7];
	cvt.u16.u8 	%rs2, %rs1;
	setp.eq.s16 	%p2, %rs2, 0;
	@%p2 bra 	$L__BB59_4;
	mul.wide.u32 	%rd8, %r54, 8;
	add.s64 	%rd9, %rd2, %rd8;
	ld.global.nc.f64 	%fd8, [%rd9];
	add.f64 	%fd31, %fd31, %fd8;
$L__BB59_4:
	add.s32 	%r54, %r54, %r4;
	setp.lt.u32 	%p3, %r54, %r8;
	@%p3 bra 	$L__BB59_2;
$L__BB59_5:
	// begin inline asm
	mov.b64 {%r9,%r10}, %fd31;
	// end inline asm
	shfl.sync.down.b32	%r12|%p4, %r10, 16, 31, 1;
	shfl.sync.down.b32	%r11|%p5, %r9, 16, 31, 1;
	// begin inline asm
	mov.b64 %fd10, {%r11,%r12};
	// end inline asm
	add.f64 	%fd11, %fd31, %fd10;
	// begin inline asm
	mov.b64 {%r13,%r14}, %fd11;
	// end inline asm
	shfl.sync.down.b32	%r16|%p6, %r14, 8, 31, 1;
	shfl.sync.down.b32	%r15|%p7, %r13, 8, 31, 1;
	// begin inline asm
	mov.b64 %fd12, {%r15,%r16};
	// end inline asm
	add.f64 	%fd13, %fd11, %fd12;
	// begin inline asm
	mov.b64 {%r17,%r18}, %fd13;
	// end inline asm
	shfl.sync.down.b32	%r20|%p8, %r18, 4, 31, 1;
	shfl.sync.down.b32	%r19|%p9, %r17, 4, 31, 1;
	// begin inline asm
	mov.b64 %fd14, {%r19,%r20};
	// end inline asm
	add.f64 	%fd15, %fd13, %fd14;
	// begin inline asm
	mov.b64 {%r21,%r22}, %fd15;
	// end inline asm
	shfl.sync.down.b32	%r24|%p10, %r22, 2, 31, 1;
	shfl.sync.down.b32	%r23|%p11, %r21, 2, 31, 1;
	// begin inline asm
	mov.b64 %fd16, {%r23,%r24};
	// end inline asm
	add.f64 	%fd17, %fd15, %fd16;
	// begin inline asm
	mov.b64 {%r25,%r26}, %fd17;
	// end inline asm
	shfl.sync.down.b32	%r28|%p12, %r26, 1, 31, 1;
	shfl.sync.down.b32	%r27|%p13, %r25, 1, 31, 1;
	// begin inline asm
	mov.b64 %fd18, {%r27,%r28};
	// end inline asm
	add.f64 	%fd5, %fd17, %fd18;
	and.b32  	%r29, %r1, 31;
	setp.ne.s32 	%p14, %r29, 0;
	@%p14 bra 	$L__BB59_7;
	shr.u32 	%r30, %r1, 2;
	mov.u32 	%r31, __smem_d;
	add.s32 	%r32, %r31, %r30;
	st.shared.f64 	[%r32], %fd5;
$L__BB59_7:
	bar.sync 	0;
	setp.ne.s32 	%p15, %r1, 0;
	setp.eq.s32 	%p16, %r1, 0;
	mov.b32 	%r33, 1;
	vote.sync.ballot.b32 	%r7, %p16, %r33;
	@%p15 bra 	$L__BB59_9;
	ld.shared.f64 	%fd19, [__smem_d];
	// begin inline asm
	mov.b64 {%r34,%r35}, %fd19;
	// end inline asm
	shfl.sync.down.b32	%r37|%p18, %r35, 16, 31, %r7;
	shfl.sync.down.b32	%r36|%p19, %r34, 16, 31, %r7;
	// begin inline asm
	mov.b64 %fd20, {%r36,%r37};
	// end inline asm
	add.f64 	%fd21, %fd19, %fd20;
	// begin inline asm
	mov.b64 {%r38,%r39}, %fd21;
	// end inline asm
	shfl.sync.down.b32	%r41|%p20, %r39, 8, 31, %r7;
	shfl.sync.down.b32	%r40|%p21, %r38, 8, 31, %r7;
	// begin inline asm
	mov.b64 %fd22, {%r40,%r41};
	// end inline asm
	add.f64 	%fd23, %fd21, %fd22;
	// begin inline asm
	mov.b64 {%r42,%r43}, %fd23;
	// end inline asm
	shfl.sync.down.b32	%r45|%p22, %r43, 4, 31, %r7;
	shfl.sync.down.b32	%r44|%p23, %r42, 4, 31, %r7;
	// begin inline asm
	mov.b64 %fd24, {%r44,%r45};
	// end inline asm
	add.f64 	%fd25, %fd23, %fd24;
	// begin inline asm
	mov.b64 {%r46,%r47}, %fd25;
	// end inline asm
	shfl.sync.down.b32	%r49|%p24, %r47, 2, 31, %r7;
	shfl.sync.down.b32	%r48|%p25, %r46, 2, 31, %r7;
	// begin inline asm
	mov.b64 %fd26, {%r48,%r49};
	// end inline asm
	add.f64 	%fd27, %fd25, %fd26;
	// begin inline asm
	mov.b64 {%r50,%r51}, %fd27;
	// end inline asm
	shfl.sync.down.b32	%r53|%p26, %r51, 1, 31, %r7;
	shfl.sync.down.b32	%r52|%p27, %r50, 1, 31, %r7;
	// begin inline asm
	mov.b64 %fd28, {%r52,%r53};
	// end inline asm
	add.f64 	%fd29, %fd27, %fd28;
	cvta.to.global.u64 	%rd10, %rd5;
	mul.wide.u32 	%rd11, %r2, 8;
	add.s64 	%rd12, %rd10, %rd11;
	st.global.f64 	[%rd12], %fd29;
$L__BB59_9:
	ret;

}


// ===== COMPILED SASS (sm_100) =====

	.target	sm_100

	.elftype	@"ET_EXEC"


//--------------------- .note.nv.tkinfo           --------------------------
	.section	.note.nv.tkinfo,"",@"SHT_NOTE"
	.sectionflags	@"SHF_NOTE_NV_TKINFO"
	.tkinfo
        /*0018*/ 	.word	0x00000002
        /*0030*/ 	.string	""
        /*0030*/ 	.string	"ptxas"
        /*0030*/ 	.string	"Cuda compilation tools, release 13.0, V13.0.88"
        /*0030*/ 	.string	"Build cuda_13.0.r13.0/compiler.36424714_0"
        /*0030*/ 	.string	"-arch sm_100 -m 64 "



//--------------------- .note.nv.cuinfo           --------------------------
	.section	.note.nv.cuinfo,"",@"SHT_NOTE"
	.sectionflags	@"SHF_NOTE_NV_CUINFO"
        /*0018*/ 	.short	0x0002
        /*001a*/ 	.short	0x0064
        /*001c*/ 	.short	0x0082
	.zero		2


//--------------------- .nv.info                  --------------------------
	.section	.nv.info,"",@"SHT_CUDA_INFO"
	.align	4


	//----- nvinfo : EIATTR_REGCOUNT
	.align		4
        /*0000*/ 	.byte	0x04, 0x2f
        /*0002*/ 	.short	(.L_1 - .L_0)
	.align		4
.L_0:
        /*0004*/ 	.word	index@(_Z16kernelMaskReduceIiLj512ELb1EEvPKT_PKbPS0_j)
        /*0008*/ 	.word	0x00000011


	//----- nvinfo : EIATTR_FRAME_SIZE
	.align		4
.L_1:
        /*000c*/ 	.byte	0x04, 0x11
        /*000e*/ 	.short	(.L_3 - .L_2)
	.align		4
.L_2:
        /*0010*/ 	.word	index@(_Z16kernelMaskReduceIiLj512ELb1EEvPKT_PKbPS0_j)
        /*0014*/ 	.word	0x00000000


	//----- nvinfo : EIATTR_REGCOUNT
	.align		4
.L_3:
        /*0018*/ 	.byte	0x04, 0x2f
        /*001a*/ 	.short	(.L_5 - .L_4)
	.align		4
.L_4:
        /*001c*/ 	.word	index@(_Z16kernelMaskReduceIiLj256ELb1EEvPKT_PKbPS0_j)
        /*0020*/ 	.word	0x00000010


	//----- nvinfo : EIATTR_FRAME_SIZE
	.align		4
.L_5:
        /*0024*/ 	.byte	0x04, 0x11
        /*0026*/ 	.short	(.L_7 - .L_6)
	.align		4
.L_6:
        /*0028*/ 	.word	index@(_Z16kernelMaskReduceIiLj256ELb1EEvPKT_PKbPS0_j)
        /*002c*/ 	.word	0x00000000


	//----- nvinfo : EIATTR_REGCOUNT
	.align		4
.L_7:
        /*0030*/ 	.byte	0x04, 0x2f
        /*0032*/ 	.short	(.L_9 - .L_8)
	.align		4
.L_8:
        /*0034*/ 	.word	index@(_Z16kernelMaskReduceIiLj128ELb1EEvPKT_PKbPS0_j)
        /*0038*/ 	.word	0x00000010


	//----- nvinfo : EIATTR_FRAME_SIZE
	.align		4
.L_9:
        /*003c*/ 	.byte	0x04, 0x11
        /*003e*/ 	.short	(.L_11 - .L_10)
	.align		4
.L_10:
        /*0040*/ 	.word	index@(_Z16kernelMaskReduceIiLj128ELb1EEvPKT_PKbPS0_j)
        /*0044*/ 	.word	0x00000000


	//----- nvinfo : EIATTR_REGCOUNT
	.align		4
.L_11:
        /*0048*/ 	.byte	0x04, 0x2f
        /*004a*/ 	.short	(.L_13 - .L_12)
	.align		4
.L_12:
        /*004c*/ 	.word	index@(_Z16kernelMaskReduceIiLj64ELb1EEvPKT_PKbPS0_j)
        /*0050*/ 	.word	0x00000010


	//----- nvinfo : EIATTR_FRAME_SIZE
	.align		4
.L_13:
        /*0054*/ 	.byte	0x04, 0x11
        /*0056*/ 	.short	(.L_15 - .L_14)
	.align		4
.L_14:
        /*0058*/ 	.word	index@(_Z16kernelMaskReduceIiLj64ELb1EEvPKT_PKbPS0_j)
        /*005c*/ 	.word	0x00000000


	//----- nvinfo : EIATTR_REGCOUNT
	.align		4
.L_15:
        /*0060*/ 	.byte	0x04, 0x2f
        /*0062*/ 	.short	(.L_17 - .L_16)
	.align		4
.L_16:
        /*0064*/ 	.word	index@(_Z16kernelMaskReduceIiLj32ELb1EEvPKT_PKbPS0_j)
        /*0068*/ 	.word	0x00000010


	//----- nvinfo : EIATTR_FRAME_SIZE
	.align		4
.L_17:
        /*006c*/ 	.byte	0x04, 0x11
        /*006e*/ 	.short	(.L_19 - .L_18)
	.align		4
.L_18:
        /*0070*/ 	.word	index@(_Z16kernelMaskReduceIiLj32ELb1EEvPKT_PKbPS0_j)
        /*0074*/ 	.word	0x00000000


	//----- nvinfo : EIATTR_REGCOUNT
	.align		4
.L_19:
        /*0078*/ 	.byte	0x04, 0x2f
        /*007a*/ 	.short	(.L_21 - .L_20)
	.align		4
.L_20:
        /*007c*/ 	.word	index@(_Z16kernelMaskReduceIiLj16ELb1EEvPKT_PKbPS0_j)
        /*0080*/ 	.word	0x00000010


	//----- nvinfo : EIATTR_FRAME_SIZE
	.align		4
.L_21:
        /*0084*/ 	.byte	0x04, 0x11
        /*0086*/ 	.short	(.L_23 - .L_22)
	.align		4
.L_22:
        /*0088*/ 	.word	index@(_Z16kernelMaskReduceIiLj16ELb1EEvPKT_PKbPS0_j)
        /*008c*/ 	.word	0x00000000


	//----- nvinfo : EIATTR_REGCOUNT
	.align		4
.L_23:
        /*0090*/ 	.byte	0x04, 0x2f
        /*0092*/ 	.short	(.L_25 - .L_24)
	.align		4
.L_24:
        /*0094*/ 	.word	index@(_Z16kernelMaskReduceIiLj8ELb1EEvPKT_PKbPS0_j)
        /*0098*/ 	.word	0x00000010


	//----- nvinfo : EIATTR_FRAME_SIZE
	.align		4
.L_25:
        /*009c*/ 	.byte	0x04, 0x11
        /*009e*/ 	.short	(.L_27 - .L_26)
	.align		4
.L_26:
        /*00a0*/ 	.word	index@(_Z16kernelMaskReduceIiLj8ELb1EEvPKT_PKbPS0_j)
        /*00a4*/ 	.word	0x00000000


	//----- nvinfo : EIATTR_REGCOUNT
	.align		4
.L_27:
        /*00a8*/ 	.byte	0x04, 0x2f
        /*00aa*/ 	.short	(.L_29 - .L_28)
	.align		4
.L_28:
        /*00ac*/ 	.word	index@(_Z16kernelMaskReduceIiLj4ELb1EEvPKT_PKbPS0_j)
        /*00b0*/ 	.word	0x00000010


	//----- nvinfo : EIATTR_FRAME_SIZE
	.align		4
.L_29:
        /*00b4*/ 	.byte	0x04, 0x11
        /*00b6*/ 	.short	(.L_31 - .L_30)
	.align		4
.L_30:
        /*00b8*/ 	.word	index@(_Z16kernelMaskReduceIiLj4ELb1EEvPKT_PKbPS0_j)
        /*00bc*/ 	.word	0x00000000


	//----- nvinfo : EIATTR_REGCOUNT
	.align		4
.L_31:
        /*00c0*/ 	.byte	0x04, 0x2f
        /*00c2*/ 	.short	(.L_33 - .L_32)
	.align		4
.L_32:
        /*00c4*/ 	.word	index@(_Z16kernelMaskReduceIiLj2ELb1EEvPKT_PKbPS0_j)
        /*00c8*/ 	.word	0x00000010


	//----- nvinfo : EIATTR_FRAME_SIZE
	.align		4
.L_33:
        /*00cc*/ 	.byte	0x04, 0x11
        /*00ce*/ 	.short	(.L_35 - .L_34)
	.align		4
.L_34:
        /*00d0*/ 	.word	index@(_Z16kernelMaskReduceIiLj2ELb1EEvPKT_PKbPS0_j)
        /*00d4*/ 	.word	0x00000000


	//----- nvinfo : EIATTR_REGCOUNT
	.align		4
.L_35:
        /*00d8*/ 	.byte	0x04, 0x2f
        /*00da*/ 	.short	(.L_37 - .L_36)
	.align		4
.L_36:
        /*00dc*/ 	.word	index@(_Z16kernelMaskReduceIiLj1ELb1EEvPKT_PKbPS0_j)
        /*00e0*/ 	.word	0x00000012


	//----- nvinfo : EIATTR_FRAME_SIZE
	.align		4
.L_37:
        /*00e4*/ 	.byte	0x04, 0x11
        /*00e6*/ 	.short	(.L_39 - .L_38)
	.align		4
.L_38:
        /*00e8*/ 	.word	index@(_Z16kernelMaskReduceIiLj1ELb1EEvPKT_PKbPS0_j)
        /*00ec*/ 	.word	0x00000000


	//----- nvinfo : EIATTR_REGCOUNT
	.align		4
.L_39:
        /*00f0*/ 	.byte	0x04, 0x2f
        /*00f2*/ 	.short	(.L_41 - .L_40)
	.align		4
.L_40:
        /*00f4*/ 	.word	index@(_Z16kernelMaskReduceIiLj512ELb0EEvPKT_PKbPS0_j)
        /*00f8*/ 	.word	0x0000000c


	//----- nvinfo : EIATTR_FRAME_SIZE
	.align		4
.L_41:
        /*00fc*/ 	.byte	0x04, 0x11
        /*00fe*/ 	.short	(.L_43 - .L_42)
	.align		4
.L_42:
        /*0100*/ 	.word	index@(_Z16kernelMaskReduceIiLj512ELb0EEvPKT_PKbPS0_j)
        /*0104*/ 	.word	0x00000000


	//----- nvinfo : EIATTR_REGCOUNT
	.align		4
.L_43:
        /*0108*/ 	.byte	0x04, 0x2f
        /*010a*/ 	.short	(.L_45 - .L_44)
	.align		4
.L_44:
        /*010c*/ 	.word	index@(_Z16kernelMaskReduceIiLj256ELb0EEvPKT_PKbPS0_j)
        /*0110*/ 	.word	0x0000000c


	//----- nvinfo : EIATTR_FRAME_SIZE
	.align		4
.L_45:
        /*0114*/ 	.byte	0x04, 0x11
        /*0116*/ 	.short	(.L_47 - .L_46)
	.align		4
.L_46:
        /*0118*/ 	.word	index@(_Z16kernelMaskReduceIiLj256ELb0EEvPKT_PKbPS0_j)
        /*011c*/ 	.word	0x00000000


	//----- nvinfo : EIATTR_REGCOUNT
	.align		4
.L_47:
        /*0120*/ 	.byte	0x04, 0x2f
        /*0122*/ 	.short	(.L_49 - .L_48)
	.align		4
.L_48:
        /*0124*/ 	.word	index@(_Z16kernelMaskReduceIiLj128ELb0EEvPKT_PKbPS0_j)
        /*0128*/ 	.word	0x0000000c


	//----- nvinfo : EIATTR_FRAME_SIZE
	.align		4
.L_49:
        /*012c*/ 	.byte	0x04, 0x11
        /*012e*/ 	.short	(.L_51 - .L_50)
	.align		4
.L_50:
        /*0130*/ 	.word	index@(_Z16kernelMaskReduceIiLj128ELb0EEvPKT_PKbPS0_j)
        /*0134*/ 	.word	0x00000000


	//----- nvinfo : EIATTR_REGCOUNT
	.align		4
.L_51:
        /*0138*/ 	.byte	0x04, 0x2f
        /*013a*/ 	.short	(.L_53 - .L_52)
	.align		4
.L_52:
        /*013c*/ 	.word	index@(_Z16kernelMaskReduceIiLj64ELb0EEvPKT_PKbPS0_j)
        /*0140*/ 	.word	0x0000000c


	//----- nvinfo : EIATTR_FRAME_SIZE
	.align		4
.L_53:
        /*0144*/ 	.byte	0x04, 0x11
        /*0146*/ 	.short	(.L_55 - .L_54)
	.align		4
.L_54:
        /*0148*/ 	.word	index@(_Z16kernelMaskReduceIiLj64ELb0EEvPKT_PKbPS0_j)
        /*014c*/ 	.word	0x00000000


	//----- nvinfo : EIATTR_REGCOUNT
	.align		4
.L_55:
        /*0150*/ 	.byte	0x04, 0x2f
        /*0152*/ 	.short	(.L_57 - .L_56)
	.align		4
.L_56:
        /*0154*/ 	.word	index@(_Z16kernelMaskReduceIiLj32ELb0EEvPKT_PKbPS0_j)
        /*0158*/ 	.word	0x0000000c


	//----- nvinfo : EIATTR_FRAME_SIZE
	.align		4
.L_57:
        /*015c*/ 	.byte	0x04, 0x11
        /*015e*/ 	.short	(.L_59 - .L_58)
	.align		4
.L_58:
        /*0160*/ 	.word	index@(_Z16kernelMaskReduceIiLj32ELb0EEvPKT_PKbPS0_j)
        /*0164*/ 	.word	0x00000000


	//----- nvinfo : EIATTR_REGCOUNT
	.align		4
.L_59:
        /*0168*/ 	.byte	0x04, 0x2f
        /*016a*/ 	.short	(.L_61 - .L_60)
	.align		4
.L_60:
        /*016c*/ 	.word	index@(_Z16kernelMaskReduceIiLj16ELb0EEvPKT_PKbPS0_j)
        /*0170*/ 	.word	0x0000000c


	//----- nvinfo : EIATTR_FRAME_SIZE
	.align		4
.L_61:
        /*0174*/ 	.byte	0x04, 0x11
        /*0176*/ 	.short	(.L_63 - .L_62)
	.align		4
.L_62:
        /*0178*/ 	.word	index@(_Z16kernelMaskReduceIiLj16ELb0EEvPKT_PKbPS0_j)
        /*017c*/ 	.word	0x00000000


	//----- nvinfo : EIATTR_REGCOUNT
	.align		4
.L_63:
        /*0180*/ 	.byte	0x04, 0x2f
        /*0182*/ 	.short	(.L_65 - .L_64)
	.align		4
.L_64:
        /*0184*/ 	.word	index@(_Z16kernelMaskReduceIiLj8ELb0EEvPKT_PKbPS0_j)
        /*0188*/ 	.word	0x0000000c


	//----- nvinfo : EIATTR_FRAME_SIZE
	.align		4
.L_65:
        /*018c*/ 	.byte	0x04, 0x11
        /*018e*/ 	.short	(.L_67 - .L_66)
	.align		4
.L_66:
        /*0190*/ 	.word	index@(_Z16kernelMaskReduceIiLj8ELb0EEvPKT_PKbPS0_j)
        /*0194*/ 	.word	0x00000000


	//----- nvinfo : EIATTR_REGCOUNT
	.align		4
.L_67:
        /*0198*/ 	.byte	0x04, 0x2f
        /*019a*/ 	.short	(.L_69 - .L_68)
	.align		4
.L_68:
        /*019c*/ 	.word	index@(_Z16kernelMaskReduceIiLj4ELb0EEvPKT_PKbPS0_j)
        /*01a0*/ 	.word	0x0000000c


	//----- nvinfo : EIATTR_FRAME_SIZE
	.align		4
.L_69:
        /*01a4*/ 	.byte	0x04, 0x11
        /*01a6*/ 	.short	(.L_71 - .L_70)
	.align		4
.L_70:
        /*01a8*/ 	.word	index@(_Z16kernelMaskReduceIiLj4ELb0EEvPKT_PKbPS0_j)
        /*01ac*/ 	.word	0x00000000


	//----- nvinfo : EIATTR_REGCOUNT
	.align		4
.L_71:
        /*01b0*/ 	.byte	0x04, 0x2f
        /*01b2*/ 	.short	(.L_73 - .L_72)
	.align		4
.L_72:
        /*01b4*/ 	.word	index@(_Z16kernelMaskReduceIiLj2ELb0EEvPKT_PKbPS0_j)
        /*01b8*/ 	.word	0x0000000c


	//----- nvinfo : EIATTR_FRAME_SIZE
	.align		4
.L_73:
        /*01bc*/ 	.byte	0x04, 0x11
        /*01be*/ 	.short	(.L_75 - .L_74)
	.align		4
.L_74:
        /*01c0*/ 	.word	index@(_Z16kernelMaskReduceIiLj2ELb0EEvPKT_PKbPS0_j)
        /*01c4*/ 	.word	0x00000000


	//----- nvinfo : EIATTR_REGCOUNT
	.align		4
.L_75:
        /*01c8*/ 	.byte	0x04, 0x2f
        /*01ca*/ 	.short	(.L_77 - .L_76)
	.align		4
.L_76:
        /*01cc*/ 	.word	index@(_Z16kernelMaskReduceIiLj1ELb0EEvPKT_PKbPS0_j)
        /*01d0*/ 	.word	0x0000000c


	//----- nvinfo : EIATTR_FRAME_SIZE
	.align		4
.L_77:
        /*01d4*/ 	.byte	0x04, 0x11
        /*01d6*/ 	.short	(.L_79 - .L_78)
	.align		4
.L_78:
        /*01d8*/ 	.word	index@(_Z16kernelMaskReduceIiLj1ELb0EEvPKT_PKbPS0_j)
        /*01dc*/ 	.word	0x00000000


	//----- nvinfo : EIATTR_REGCOUNT
	.align		4
.L_79:
        /*01e0*/ 	.byte	0x04, 0x2f
        /*01e2*/ 	.short	(.L_81 - .L_80)
	.align		4
.L_80:
        /*01e4*/ 	.word	index@(_Z16kernelMaskReduceIfLj512ELb1EEvPKT_PKbPS0_j)
        /*01e8*/ 	.word	0x00000011


	//----- nvinfo : EIATTR_FRAME_SIZE
	.align		4
.L_81:
        /*01ec*/ 	.byte	0x04, 0x11
        /*01ee*/ 	.short	(.L_83 - .L_82)
	.align		4
.L_82:
        /*01f0*/ 	.word	index@(_Z16kernelMaskReduceIfLj512ELb1EEvPKT_PKbPS0_j)
        /*01f4*/ 	.word	0x00000000


	//----- nvinfo : EIATTR_REGCOUNT
	.align		4
.L_83:
        /*01f8*/ 	.byte	0x04, 0x2f
        /*01fa*/ 	.short	(.L_85 - .L_84)
	.align		4
.L_84:
        /*01fc*/ 	.word	index@(_Z16kernelMaskReduceIfLj256ELb1EEvPKT_PKbPS0_j)
        /*0200*/ 	.word	0x00000010


	//----- nvinfo : EIATTR_FRAME_SIZE
	.align		4
.L_85:
        /*0204*/ 	.byte	0x04, 0x11
        /*0206*/ 	.short	(.L_87 - .L_86)
	.align		4
.L_86:
        /*0208*/ 	.word	index@(_Z16kernelMaskReduceIfLj256ELb1EEvPKT_PKbPS0_j)
        /*020c*/ 	.word	0x00000000


	//----- nvinfo : EIATTR_REGCOUNT
	.align		4
.L_87:
        /*0210*/ 	.byte	0x04, 0x2f
        /*0212*/ 	.short	(.L_89 - .L_88)
	.align		4
.L_88:
        /*0214*/ 	.word	index@(_Z16kernelMaskReduceIfLj128ELb1EEvPKT_PKbPS0_j)
        /*0218*/ 	.word	0x00000010


	//----- nvinfo : EIATTR_FRAME_SIZE
	.align		4
.L_89:
        /*021c*/ 	.byte	0x04, 0x11
        /*021e*/ 	.short	(.L_91 - .L_90)
	.align		4
.L_90:
        /*0220*/ 	.word	index@(_Z16kernelMaskReduceIfLj128ELb1EEvPKT_PKbPS0_j)
        /*0224*/ 	.word	0x00000000


	//----- nvinfo : EIATTR_REGCOUNT
	.align		4
.L_91:
        /*0228*/ 	.byte	0x04, 0x2f
        /*022a*/ 	.short	(.L_93 - .L_92)
	.align		4
.L_92:
        /*022c*/ 	.word	index@(_Z16kernelMaskReduceIfLj64ELb1EEvPKT_PKbPS0_j)
        /*0230*/ 	.word	0x00000010


	//----- nvinfo : EIATTR_FRAME_SIZE
	.align		4
.L_93:
        /*0234*/ 	.byte	0x04, 0x11
        /*0236*/ 	.short	(.L_95 - .L_94)
	.align		4
.L_94:
        /*0238*/ 	.word	index@(_Z16kernelMaskReduceIfLj64ELb1EEvPKT_PKbPS0_j)
        /*023c*/ 	.word	0x00000000


	//----- nvinfo : EIATTR_REGCOUNT
	.align		4
.L_95:
        /*0240*/ 	.byte	0x04, 0x2f
        /*0242*/ 	.short	(.L_97 - .L_96)
	.align		4
.L_96:
        /*0244*/ 	.word	index@(_Z16kernelMaskReduceIfLj32ELb1EEvPKT_PKbPS0_j)
        /*0248*/ 	.word	0x00000010


	//----- nvinfo : EIATTR_FRAME_SIZE
	.align		4
.L_97:
        /*024c*/ 	.byte	0x04, 0x11
        /*024e*/ 	.short	(.L_99 - .L_98)
	.align		4
.L_98:
        /*0250*/ 	.word	index@(_Z16kernelMaskReduceIfLj32ELb1EEvPKT_PKbPS0_j)
        /*0254*/ 	.word	0x00000000


	//----- nvinfo : EIATTR_REGCOUNT
	.align		4
.L_99:
        /*0258*/ 	.byte	0x04, 0x2f
        /*025a*/ 	.short	(.L_101 - .L_100)
	.align		4
.L_100:
        /*025c*/ 	.word	index@(_Z16kernelMaskReduceIfLj16ELb1EEvPKT_PKbPS0_j)
        /*0260*/ 	.word	0x00000010


	//----- nvinfo : EIATTR_FRAME_SIZE
	.align		4
.L_101:
        /*0264*/ 	.byte	0x04, 0x11
        /*0266*/ 	.short	(.L_103 - .L_102)
	.align		4
.L_102:
        /*0268*/ 	.word	index@(_Z16kernelMaskReduceIfLj16ELb1EEvPKT_PKbPS0_j)
        /*026c*/ 	.word	0x00000000


	//----- nvinfo : EIATTR_REGCOUNT
	.align		4
.L_103:
        /*0270*/ 	.byte	0x04, 0x2f
        /*0272*/ 	.short	(.L_105 - .L_104)
	.align		4
.L_104:
        /*0274*/ 	.word	index@(_Z16kernelMaskReduceIfLj8ELb1EEvPKT_PKbPS0_j)
        /*0278*/ 	.word	0x00000010


	//----- nvinfo : EIATTR_FRAME_SIZE
	.align		4
.L_105:
        /*027c*/ 	.byte	0x04, 0x11
        /*027e*/ 	.short	(.L_107 - .L_106)
	.align		4
.L_106:
        /*0280*/ 	.word	index@(_Z16kernelMaskReduceIfLj8ELb1EEvPKT_PKbPS0_j)
        /*0284*/ 	.word	0x00000000


	//----- nvinfo : EIATTR_REGCOUNT
	.align		4
.L_107:
        /*0288*/ 	.byte	0x04, 0x2f
        /*028a*/ 	.short	(.L_109 - .L_108)
	.align		4
.L_108:
        /*028c*/ 	.word	index@(_Z16kernelMaskReduceIfLj4ELb1EEvPKT_PKbPS0_j)
        /*0290*/ 	.word	0x00000010


	//----- nvinfo : EIATTR_FRAME_SIZE
	.align		4
.L_109:
        /*0294*/ 	.byte	0x04, 0x11
        /*0296*/ 	.short	(.L_111 - .L_110)
	.align		4
.L_110:
        /*0298*/ 	.word	index@(_Z16kernelMaskReduceIfLj4ELb1EEvPKT_PKbPS0_j)
        /*029c*/ 	.word	0x00000000


	//----- nvinfo : EIATTR_REGCOUNT
	.align		4
.L_111:
        /*02a0*/ 	.byte	0x04, 0x2f
        /*02a2*/ 	.short	(.L_113 - .L_112)
	.align		4
.L_112:
        /*02a4*/ 	.word	index@(_Z16kernelMaskReduceIfLj2ELb1EEvPKT_PKbPS0_j)
        /*02a8*/ 	.word	0x00000010


	//----- nvinfo : EIATTR_FRAME_SIZE
	.align		4
.L_113:
        /*02ac*/ 	.byte	0x04, 0x11
        /*02ae*/ 	.short	(.L_115 - .L_114)
	.align		4
.L_114:
        /*02b0*/ 	.word	index@(_Z16kernelMaskReduceIfLj2ELb1EEvPKT_PKbPS0_j)
        /*02b4*/ 	.word	0x00000000


	//----- nvinfo : EIATTR_REGCOUNT
	.align		4
.L_115:
        /*02b8*/ 	.byte	0x04, 0x2f
        /*02ba*/ 	.short	(.L_117 - .L_116)
	.align		4
.L_116:
        /*02bc*/ 	.word	index@(_Z16kernelMaskReduceIfLj1ELb1EEvPKT_PKbPS0_j)
        /*02c0*/ 	.word	0x00000012


	//----- nvinfo : EIATTR_FRAME_SIZE
	.align		4
.L_117:
        /*02c4*/ 	.byte	0x04, 0x11
        /*02c6*/ 	.short	(.L_119 - .L_118)
	.align		4
.L_118:
        /*02c8*/ 	.word	index@(_Z16kernelMaskReduceIfLj1ELb1EEvPKT_PKbPS0_j)
        /*02cc*/ 	.word	0x00000000


	//----- nvinfo : EIATTR_REGCOUNT
	.align		4
.L_119:
        /*02d0*/ 	.byte	0x04, 0x2f
        /*02d2*/ 	.short	(.L_121 - .L_120)
	.align		4
.L_120:
        /*02d4*/ 	.word	index@(_Z16kernelMaskReduceIfLj512ELb0EEvPKT_PKbPS0_j)
        /*02d8*/ 	.word	0x00000010


	//----- nvinfo : EIATTR_FRAME_SIZE
	.align		4
.L_121:
        /*02dc*/ 	.byte	0x04, 0x11
        /*02de*/ 	.short	(.L_123 - .L_122)
	.align		4
.L_122:
        /*02e0*/ 	.word	index@(_Z16kernelMaskReduceIfLj512ELb0EEvPKT_PKbPS0_j)
        /*02e4*/ 	.word	0x00000000


	//----- nvinfo : EIATTR_REGCOUNT
	.align		4
.L_123:
        /*02e8*/ 	.byte	0x04, 0x2f
        /*02ea*/ 	.short	(.L_125 - .L_124)
	.align		4
.L_124:
        /*02ec*/ 	.word	index@(_Z16kernelMaskReduceIfLj256ELb0EEvPKT_PKbPS0_j)
        /*02f0*/ 	.word	0x00000010


	//----- nvinfo : EIATTR_FRAME_SIZE
	.align		4
.L_125:
        /*02f4*/ 	.byte	0x04, 0x11
        /*02f6*/ 	.short	(.L_127 - .L_126)
	.align		4
.L_126:
        /*02f8*/ 	.word	index@(_Z16kernelMaskReduceIfLj256ELb0EEvPKT_PKbPS0_j)
        /*02fc*/ 	.word	0x00000000


	//----- nvinfo : EIATTR_REGCOUNT
	.align		4
.L_127:
        /*0300*/ 	.byte	0x04, 0x2f
        /*0302*/ 	.short	(.L_129 - .L_128)
	.align		4
.L_128:
        /*0304*/ 	.word	index@(_Z16kernelMaskReduceIfLj128ELb0EEvPKT_PKbPS0_j)
        /*0308*/ 	.word	0x00000010


	//----- nvinfo : EIATTR_FRAME_SIZE
	.align		4
.L_129:
        /*030c*/ 	.byte	0x04, 0x11
        /*030e*/ 	.short	(.L_131 - .L_130)
	.align		4
.L_130:
        /*0310*/ 	.word	index@(_Z16kernelMaskReduceIfLj128ELb0EEvPKT_PKbPS0_j)
        /*0314*/ 	.word	0x00000000


	//----- nvinfo : EIATTR_REGCOUNT
	.align		4
.L_131:
        /*0318*/ 	.byte	0x04, 0x2f
        /*031a*/ 	.short	(.L_133 - .L_132)
	.align		4
.L_132:
        /*031c*/ 	.word	index@(_Z16kernelMaskReduceIfLj64ELb0EEvPKT_PKbPS0_j)
        /*0320*/ 	.word	0x00000010


	//----- nvinfo : EIATTR_FRAME_SIZE
	.align		4
.L_133:
        /*0324*/ 	.byte	0x04, 0x11
        /*0326*/ 	.short	(.L_135 - .L_134)
	.align		4
.L_134:
        /*0328*/ 	.word	index@(_Z16kernelMaskReduceIfLj64ELb0EEvPKT_PKbPS0_j)
        /*032c*/ 	.word	0x00000000


	//----- nvinfo : EIATTR_REGCOUNT
	.align		4
.L_135:
        /*0330*/ 	.byte	0x04, 0x2f
        /*0332*/ 	.short	(.L_137 - .L_136)
	.align		4
.L_136:
        /*0334*/ 	.word	index@(_Z16kernelMaskReduceIfLj32ELb0EEvPKT_PKbPS0_j)
        /*0338*/ 	.word	0x0000000e


	//----- nvinfo : EIATTR_FRAME_SIZE
	.align		4
.L_137:
        /*033c*/ 	.byte	0x04, 0x11
        /*033e*/ 	.short	(.L_139 - .L_138)
	.align		4
.L_138:
        /*0340*/ 	.word	index@(_Z16kernelMaskReduceIfLj32ELb0EEvPKT_PKbPS0_j)
        /*0344*/ 	.word	0x00000000


	//----- nvinfo : EIATTR_REGCOUNT
	.align		4
.L_139:
        /*0348*/ 	.byte	0x04, 0x2f
        /*034a*/ 	.short	(.L_141 - .L_140)
	.align		4
.L_140:
        /*034c*/ 	.word	index@(_Z16kernelMaskReduceIfLj16ELb0EEvPKT_PKbPS0_j)
        /*0350*/ 	.word	0x00000010


	//----- nvinfo : EIATTR_FRAME_SIZE
	.align		4
.L_141:
        /*0354*/ 	.byte	0x04, 0x11
        /*0356*/ 	.short	(.L_143 - .L_142)
	.align		4
.L_142:
        /*0358*/ 	.word	index@(_Z16kernelMaskReduceIfLj16ELb0EEvPKT_PKbPS0_j)
        /*035c*/ 	.word	0x00000000


	//----- nvinfo : EIATTR_REGCOUNT
	.align		4
.L_143:
        /*0360*/ 	.byte	0x04, 0x2f
        /*0362*/ 	.short	(.L_145 - .L_144)
	.align		4
.L_144:
        /*0364*/ 	.word	index@(_Z16kernelMaskReduceIfLj8ELb0EEvPKT_PKbPS0_j)
        /*0368*/ 	.word	0x00000010


	//----- nvinfo : EIATTR_FRAME_SIZE
	.align		4
.L_145:
        /*036c*/ 	.byte	0x04, 0x11
        /*036e*/ 	.short	(.L_147 - .L_146)
	.align		4
.L_146:
        /*0370*/ 	.word	index@(_Z16kernelMaskReduceIfLj8ELb0EEvPKT_PKbPS0_j)
        /*0374*/ 	.word	0x00000000


	//----- nvinfo : EIATTR_REGCOUNT
	.align		4
.L_147:
        /*0378*/ 	.byte	0x04, 0x2f
        /*037a*/ 	.short	(.L_149 - .L_148)
	.align		4
.L_148:
        /*037c*/ 	.word	index@(_Z16kernelMaskReduceIfLj4ELb0EEvPKT_PKbPS0_j)
        /*0380*/ 	.word	0x00000010


	//----- nvinfo : EIATTR_FRAME_SIZE
	.align		4
.L_149:
        /*0384*/ 	.byte	0x04, 0x11
        /*0386*/ 	.short	(.L_151 - .L_150)
	.align		4
.L_150:
        /*0388*/ 	.word	index@(_Z16kernelMaskReduceIfLj4ELb0EEvPKT_PKbPS0_j)
        /*038c*/ 	.word	0x00000000


	//----- nvinfo : EIATTR_REGCOUNT
	.align		4
.L_151:
        /*0390*/ 	.byte	0x04, 0x2f
        /*0392*/ 	.short	(.L_153 - .L_152)
	.align		4
.L_152:
        /*0394*/ 	.word	index@(_Z16kernelMaskReduceIfLj2ELb0EEvPKT_PKbPS0_j)
        /*0398*/ 	.word	0x00000010


	//----- nvinfo : EIATTR_FRAME_SIZE
	.align		4
.L_153:
        /*039c*/ 	.byte	0x04, 0x11
        /*039e*/ 	.short	(.L_155 - .L_154)
	.align		4
.L_154:
        /*03a0*/ 	.word	index@(_Z16kernelMaskReduceIfLj2ELb0EEvPKT_PKbPS0_j)
        /*03a4*/ 	.word	0x00000000


	//----- nvinfo : EIATTR_REGCOUNT
	.align		4
.L_155:
        /*03a8*/ 	.byte	0x04, 0x2f
        /*03aa*/ 	.short	(.L_157 - .L_156)
	.align		4
.L_156:
        /*03ac*/ 	.word	index@(_Z16kernelMaskReduceIfLj1ELb0EEvPKT_PKbPS0_j)
        /*03b0*/ 	.word	0x00000010


	//----- nvinfo : EIATTR_FRAME_SIZE
	.align		4
.L_157:
        /*03b4*/ 	.byte	0x04, 0x11
        /*03b6*/ 	.short	(.L_159 - .L_158)
	.align		4
.L_158:
        /*03b8*/ 	.word	index@(_Z16kernelMaskReduceIfLj1ELb0EEvPKT_PKbPS0_j)
        /*03bc*/ 	.word	0x00000000


	//----- nvinfo : EIATTR_REGCOUNT
	.align		4
.L_159:
        /*03c0*/ 	.byte	0x04, 0x2f
        /*03c2*/ 	.short	(.L_161 - .L_160)
	.align		4
.L_160:
        /*03c4*/ 	.word	index@(_Z16kernelMaskReduceIdLj512ELb1EEvPKT_PKbPS0_j)
        /*03c8*/ 	.word	0x00000012


	//----- nvinfo : EIATTR_FRAME_SIZE
	.align		4
.L_161:
        /*03cc*/ 	.byte	0x04, 0x11
        /*03ce*/ 	.short	(.L_163 - .L_162)
	.align		4
.L_162:
        /*03d0*/ 	.word	index@(_Z16kernelMaskReduceIdLj512ELb1EEvPKT_PKbPS0_j)
        /*03d4*/ 	.word	0x00000000


	//----- nvinfo : EIATTR_REGCOUNT
	.align		4
.L_163:
        /*03d8*/ 	.byte	0x04, 0x2f
        /*03da*/ 	.short	(.L_165 - .L_164)
	.align		4
.L_164:
        /*03dc*/ 	.word	index@(_Z16kernelMaskReduceIdLj256ELb1EEvPKT_PKbPS0_j)
        /*03e0*/ 	.word	0x00000012


	//----- nvinfo : EIATTR_FRAME_SIZE
	.align		4
.L_165:
        /*03e4*/ 	.byte	0x04, 0x11
        /*03e6*/ 	.short	(.L_167 - .L_166)
	.align		4
.L_166:
        /*03e8*/ 	.word	index@(_Z16kernelMaskReduceIdLj256ELb1EEvPKT_PKbPS0_j)
        /*03ec*/ 	.word	0x00000000


	//----- nvinfo : EIATTR_REGCOUNT
	.align		4
.L_167:
        /*03f0*/ 	.byte	0x04, 0x2f
        /*03f2*/ 	.short	(.L_169 - .L_168)
	.align		4
.L_168:
        /*03f4*/ 	.word	index@(_Z16kernelMaskReduceIdLj128ELb1EEvPKT_PKbPS0_j)
        /*03f8*/ 	.word	0x00000012


	//----- nvinfo : EIATTR_FRAME_SIZE
	.align		4
.L_169:
        /*03fc*/ 	.byte	0x04, 0x11
        /*03fe*/ 	.short	(.L_171 - .L_170)
	.align		4
.L_170:
        /*0400*/ 	.word	index@(_Z16kernelMaskReduceIdLj128ELb1EEvPKT_PKbPS0_j)
        /*0404*/ 	.word	0x00000000


	//----- nvinfo : EIATTR_REGCOUNT
	.align		4
.L_171:
        /*0408*/ 	.byte	0x04, 0x2f
        /*040a*/ 	.short	(.L_173 - .L_172)
	.align		4
.L_172:
        /*040c*/ 	.word	index@(_Z16kernelMaskReduceIdLj64ELb1EEvPKT_PKbPS0_j)
        /*0410*/ 	.word	0x00000012


	//----- nvinfo : EIATTR_FRAME_SIZE
	.align		4
.L_173:
        /*0414*/ 	.byte	0x04, 0x11
        /*0416*/ 	.short	(.L_175 - .L_174)
	.align		4
.L_174:
        /*0418*/ 	.word	index@(_Z16kernelMaskReduceIdLj64ELb1EEvPKT_PKbPS0_j)
        /*041c*/ 	.word	0x00000000


	//----- nvinfo : EIATTR_REGCOUNT
	.align		4
.L_175:
        /*0420*/ 	.byte	0x04, 0x2f
        /*0422*/ 	.short	(.L_177 - .L_176)
	.align		4
.L_176:
        /*0424*/ 	.word	index@(_Z16kernelMaskReduceIdLj32ELb1EEvPKT_PKbPS0_j)
        /*0428*/ 	.word	0x00000012


	//----- nvinfo : EIATTR_FRAME_SIZE
	.align		4
.L_177:
        /*042c*/ 	.byte	0x04, 0x11
        /*042e*/ 	.short	(.L_179 - .L_178)
	.align		4
.L_178:
        /*0430*/ 	.word	index@(_Z16kernelMaskReduceIdLj32ELb1EEvPKT_PKbPS0_j)
        /*0434*/ 	.word	0x00000000


	//----- nvinfo : EIATTR_REGCOUNT
	.align		4
.L_179:
        /*0438*/ 	.byte	0x04, 0x2f
        /*043a*/ 	.short	(.L_181 - .L_180)
	.align		4
.L_180:
        /*043c*/ 	.word	index@(_Z16kernelMaskReduceIdLj16ELb1EEvPKT_PKbPS0_j)
        /*0440*/ 	.word	0x00000014


	//----- nvinfo : EIATTR_FRAME_SIZE
	.align		4
.L_181:
        /*0444*/ 	.byte	0x04, 0x11
        /*0446*/ 	.short	(.L_183 - .L_182)
	.align		4
.L_182:
        /*0448*/ 	.word	index@(_Z16kernelMaskReduceIdLj16ELb1EEvPKT_PKbPS0_j)
        /*044c*/ 	.word	0x00000000


	//----- nvinfo : EIATTR_REGCOUNT
	.align		4
.L_183:
        /*0450*/ 	.byte	0x04, 0x2f
        /*0452*/ 	.short	(.L_185 - .L_184)
	.align		4
.L_184:
        /*0454*/ 	.word	index@(_Z16kernelMaskReduceIdLj8ELb1EEvPKT_PKbPS0_j)
        /*0458*/ 	.word	0x00000014


	//----- nvinfo : EIATTR_FRAME_SIZE
	.align		4
.L_185:
        /*045c*/ 	.byte	0x04, 0x11
        /*045e*/ 	.short	(.L_187 - .L_186)
	.align		4
.L_186:
        /*0460*/ 	.word	index@(_Z16kernelMaskReduceIdLj8ELb1EEvPKT_PKbPS0_j)
        /*0464*/ 	.word	0x00000000


	//----- nvinfo : EIATTR_REGCOUNT
	.align		4
.L_187:
        /*0468*/ 	.byte	0x04, 0x2f
        /*046a*/ 	.short	(.L_189 - .L_188)
	.align		4
.L_188:
        /*046c*/ 	.word	index@(_Z16kernelMaskReduceIdLj4ELb1EEvPKT_PKbPS0_j)
        /*0470*/ 	.word	0x00000014


	//----- nvinfo : EIATTR_FRAME_SIZE
	.align		4
.L_189:
        /*0474*/ 	.byte	0x04, 0x11
        /*0476*/ 	.short	(.L_191 - .L_190)
	.align		4
.L_190:
        /*0478*/ 	.word	index@(_Z16kernelMaskReduceIdLj4ELb1EEvPKT_PKbPS0_j)
        /*047c*/ 	.word	0x00000000


	//----- nvinfo : EIATTR_REGCOUNT
	.align		4
.L_191:
        /*0480*/ 	.byte	0x04, 0x2f
        /*0482*/ 	.short	(.L_193 - .L_192)
	.align		4
.L_192:
        /*0484*/ 	.word	index@(_Z16kernelMaskReduceIdLj2ELb1EEvPKT_PKbPS0_j)
        /*0488*/ 	.word	0x00000014


	//----- nvinfo : EIATTR_FRAME_SIZE
	.align		4
.L_193:
        /*048c*/ 	.byte	0x04, 0x11
        /*048e*/ 	.short	(.L_195 - .L_194)
	.align		4
.L_194:
        /*0490*/ 	.word	index@(_Z16kernelMaskReduceIdLj2ELb1EEvPKT_PKbPS0_j)
        /*0494*/ 	.word	0x00000000


	//----- nvinfo : EIATTR_REGCOUNT
	.align		4
.L_195:
        /*0498*/ 	.byte	0x04, 0x2f
        /*049a*/ 	.short	(.L_197 - .L_196)
	.align		4
.L_196:
        /*049c*/ 	.word	index@(_Z16kernelMaskReduceIdLj1ELb1EEvPKT_PKbPS0_j)
        /*04a0*/ 	.word	0x00000014


	//----- nvinfo : EIATTR_FRAME_SIZE
	.align		4
.L_197:
        /*04a4*/ 	.byte	0x04, 0x11
        /*04a6*/ 	.short	(.L_199 - .L_198)
	.align		4
.L_198:
        /*04a8*/ 	.word	index@(_Z16kernelMaskReduceIdLj1ELb1EEvPKT_PKbPS0_j)
        /*04ac*/ 	.word	0x00000000


	//----- nvinfo : EIATTR_REGCOUNT
	.align		4
.L_199:
        /*04b0*/ 	.byte	0x04, 0x2f
        /*04b2*/ 	.short	(.L_201 - .L_200)
	.align		4
.L_200:
        /*04b4*/ 	.word	index@(_Z16kernelMaskReduceIdLj512ELb0EEvPKT_PKbPS0_j)
        /*04b8*/ 	.word	0x00000012


	//----- nvinfo : EIATTR_FRAME_SIZE
	.align		4
.L_201:
        /*04bc*/ 	.byte	0x04, 0x11
        /*04be*/ 	.short	(.L_203 - .L_202)
	.align		4
.L_202:
        /*04c0*/ 	.word	index@(_Z16kernelMaskReduceIdLj512ELb0EEvPKT_PKbPS0_j)
        /*04c4*/ 	.word	0x00000000


	//----- nvinfo : EIATTR_REGCOUNT
	.align		4
.L_203:
        /*04c8*/ 	.byte	0x04, 0x2f
        /*04ca*/ 	.short	(.L_205 - .L_204)
	.align		4
.L_204:
        /*04cc*/ 	.word	index@(_Z16kernelMaskReduceIdLj256ELb0EEvPKT_PKbPS0_j)
        /*04d0*/ 	.word	0x00000012


	//----- nvinfo : EIATTR_FRAME_SIZE
	.align		4
.L_205:
        /*04d4*/ 	.byte	0x04, 0x11
        /*04d6*/ 	.short	(.L_207 - .L_206)
	.align		4
.L_206:
        /*04d8*/ 	.word	index@(_Z16kernelMaskReduceIdLj256ELb0EEvPKT_PKbPS0_j)
        /*04dc*/ 	.word	0x00000000


	//----- nvinfo : EIATTR_REGCOUNT
	.align		4
.L_207:
        /*04e0*/ 	.byte	0x04, 0x2f
        /*04e2*/ 	.short	(.L_209 - .L_208)
	.align		4
.L_208:
        /*04e4*/ 	.word	index@(_Z16kernelMaskReduceIdLj128ELb0EEvPKT_PKbPS0_j)
        /*04e8*/ 	.word	0x00000012


	//----- nvinfo : EIATTR_FRAME_SIZE
	.align		4
.L_209:
        /*04ec*/ 	.byte	0x04, 0x11
        /*04ee*/ 	.short	(.L_211 - .L_210)
	.align		4
.L_210:
        /*04f0*/ 	.word	index@(_Z16kernelMaskReduceIdLj128ELb0EEvPKT_PKbPS0_j)
        /*04f4*/ 	.word	0x00000000


	//----- nvinfo : EIATTR_REGCOUNT
	.align		4
.L_211:
        /*04f8*/ 	.byte	0x04, 0x2f
        /*04fa*/ 	.short	(.L_213 - .L_212)
	.align		4
.L_212:
        /*04fc*/ 	.word	index@(_Z16kernelMaskReduceIdLj64ELb0EEvPKT_PKbPS0_j)
        /*0500*/ 	.word	0x00000012


	//----- nvinfo : EIATTR_FRAME_SIZE
	.align		4
.L_213:
        /*0504*/ 	.byte	0x04, 0x11
        /*0506*/ 	.short	(.L_215 - .L_214)
	.align		4
.L_214:
        /*0508*/ 	.word	index@(_Z16kernelMaskReduceIdLj64ELb0EEvPKT_PKbPS0_j)
        /*050c*/ 	.word	0x00000000


	//----- nvinfo : EIATTR_REGCOUNT
	.align		4
.L_215:
        /*0510*/ 	.byte	0x04, 0x2f
        /*0512*/ 	.short	(.L_217 - .L_216)
	.align		4
.L_216:
        /*0514*/ 	.word	index@(_Z16kernelMaskReduceIdLj32ELb0EEvPKT_PKbPS0_j)
        /*0518*/ 	.word	0x00000012


	//----- nvinfo : EIATTR_FRAME_SIZE
	.align		4
.L_217:
        /*051c*/ 	.byte	0x04, 0x11
        /*051e*/ 	.short	(.L_219 - .L_218)
	.align		4
.L_218:
        /*0520*/ 	.word	index@(_Z16kernelMaskReduceIdLj32ELb0EEvPKT_PKbPS0_j)
        /*0524*/ 	.word	0x00000000


	//----- nvinfo : EIATTR_REGCOUNT
	.align		4
.L_219:
        /*0528*/ 	.byte	0x04, 0x2f
        /*052a*/ 	.short	(.L_221 - .L_220)
	.align		4
.L_220:
        /*052c*/ 	.word	index@(_Z16kernelMaskReduceIdLj16ELb0EEvPKT_PKbPS0_j)
        /*0530*/ 	.word	0x00000014


	//----- nvinfo : EIATTR_FRAME_SIZE
	.align		4
.L_221:
        /*0534*/ 	.byte	0x04, 0x11
        /*0536*/ 	.short	(.L_223 - .L_222)
	.align		4
.L_222:
        /*0538*/ 	.word	index@(_Z16kernelMaskReduceIdLj16ELb0EEvPKT_PKbPS0_j)
        /*053c*/ 	.word	0x00000000


	//----- nvinfo : EIATTR_REGCOUNT
	.align		4
.L_223:
        /*0540*/ 	.byte	0x04, 0x2f
        /*0542*/ 	.short	(.L_225 - .L_224)
	.align		4
.L_224:
        /*0544*/ 	.word	index@(_Z16kernelMaskReduceIdLj8ELb0EEvPKT_PKbPS0_j)
        /*0548*/ 	.word	0x00000014


	//----- nvinfo : EIATTR_FRAME_SIZE
	.align		4
.L_225:
        /*054c*/ 	.byte	0x04, 0x11
        /*054e*/ 	.short	(.L_227 - .L_226)
	.align		4
.L_226:
        /*0550*/ 	.word	index@(_Z16kernelMaskReduceIdLj8ELb0EEvPKT_PKbPS0_j)
        /*0554*/ 	.word	0x00000000


	//----- nvinfo : EIATTR_REGCOUNT
	.align		4
.L_227:
        /*0558*/ 	.byte	0x04, 0x2f
        /*055a*/ 	.short	(.L_229 - .L_228)
	.align		4
.L_228:
        /*055c*/ 	.word	index@(_Z16kernelMaskReduceIdLj4ELb0EEvPKT_PKbPS0_j)
        /*0560*/ 	.word	0x00000014


	//----- nvinfo : EIATTR_FRAME_SIZE
	.align		4
.L_229:
        /*0564*/ 	.byte	0x04, 0x11
        /*0566*/ 	.short	(.L_231 - .L_230)
	.align		4
.L_230:
        /*0568*/ 	.word	index@(_Z16kernelMaskReduceIdLj4ELb0EEvPKT_PKbPS0_j)
        /*056c*/ 	.word	0x00000000


	//----- nvinfo : EIATTR_REGCOUNT
	.align		4
.L_231:
        /*0570*/ 	.byte	0x04, 0x2f
        /*0572*/ 	.short	(.L_233 - .L_232)
	.align		4
.L_232:
        /*0574*/ 	.word	index@(_Z16kernelMaskReduceIdLj2ELb0EEvPKT_PKbPS0_j)
        /*0578*/ 	.word	0x00000014


	//----- nvinfo : EIATTR_FRAME_SIZE
	.align		4
.L_233:
        /*057c*/ 	.byte	0x04, 0x11
        /*057e*/ 	.short	(.L_235 - .L_234)
	.align		4
.L_234:
        /*0580*/ 	.word	index@(_Z16kernelMaskReduceIdLj2ELb0EEvPKT_PKbPS0_j)
        /*0584*/ 	.word	0x00000000


	//----- nvinfo : EIATTR_REGCOUNT
	.align		4
.L_235:
        /*0588*/ 	.byte	0x04, 0x2f
        /*058a*/ 	.short	(.L_237 - .L_236)
	.align		4
.L_236:
        /*058c*/ 	.word	index@(_Z16kernelMaskReduceIdLj1ELb0EEvPKT_PKbPS0_j)
        /*0590*/ 	.word	0x00000014


	//----- nvinfo : EIATTR_FRAME_SIZE
	.align		4
.L_237:
        /*0594*/ 	.byte	0x04, 0x11
        /*0596*/ 	.short	(.L_239 - .L_238)
	.align		4
.L_238:
        /*0598*/ 	.word	index@(_Z16kernelMaskReduceIdLj1ELb0EEvPKT_PKbPS0_j)
        /*059c*/ 	.word	0x00000000


	//----- nvinfo : EIATTR_MIN_STACK_SIZE
	.align		4
.L_239:
        /*05a0*/ 	.byte	0x04, 0x12
        /*05a2*/ 	.short	(.L_241 - .L_240)
	.align		4
.L_240:
        /*05a4*/ 	.word	index@(_Z16kernelMaskReduceIdLj1ELb0EEvPKT_PKbPS0_j)
        /*05a8*/ 	.word	0x00000000


	//----- nvinfo : EIATTR_MIN_STACK_SIZE
	.align		4
.L_241:
        /*05ac*/ 	.byte	0x04, 0x12
        /*05ae*/ 	.short	(.L_243 - .L_242)
	.align		4
.L_242:
        /*05b0*/ 	.word	index@(_Z16kernelMaskReduceIdLj2ELb0EEvPKT_PKbPS0_j)
        /*05b4*/ 	.word	0x00000000


	//----- nvinfo : EIATTR_MIN_STACK_SIZE
	.align		4
.L_243:
        /*05b8*/ 	.byte	0x04, 0x12
        /*05ba*/ 	.short	(.L_245 - .L_244)
	.align		4
.L_244:
        /*05bc*/ 	.word	index@(_Z16kernelMaskReduceIdLj4ELb0EEvPKT_PKbPS0_j)
        /*05c0*/ 	.word	0x00000000


	//----- nvinfo : EIATTR_MIN_STACK_SIZE
	.align		4
.L_245:
        /*05c4*/ 	.byte	0x04, 0x12
        /*05c6*/ 	.short	(.L_247 - .L_246)
	.align		4
.L_246:
        /*05c8*/ 	.word	index@(_Z16kernelMaskReduceIdLj8ELb0EEvPKT_PKbPS0_j)
        /*05cc*/ 	.word	0x00000000


	//----- nvinfo : EIATTR_MIN_STACK_SIZE
	.align		4
.L_247:
        /*05d0*/ 	.byte	0x04, 0x12
        /*05d2*/ 	.short	(.L_249 - .L_248)
	.align		4
.L_248:
        /*05d4*/ 	.word	index@(_Z16kernelMaskReduceIdLj16ELb0EEvPKT_PKbPS0_j)
        /*05d8*/ 	.word	0x00000000


	//----- nvinfo : EIATTR_MIN_STACK_SIZE
	.align		4
.L_249:
        /*05dc*/ 	.byte	0x04, 0x12
        /*05de*/ 	.short	(.L_251 - .L_250)
	.align		4
.L_250:
        /*05e0*/ 	.word	index@(_Z16kernelMaskReduceIdLj32ELb0EEvPKT_PKbPS0_j)
        /*05e4*/ 	.word	0x00000000


	//----- nvinfo : EIATTR_MIN_STACK_SIZE
	.align		4
.L_251:
        /*05e8*/ 	.byte	0x04, 0x12
        /*05ea*/ 	.short	(.L_253 - .L_252)
	.align		4
.L_252:
        /*05ec*/ 	.word	index@(_Z16kernelMaskReduceIdLj64ELb0EEvPKT_PKbPS0_j)
        /*05f0*/ 	.word	0x00000000


	//----- nvinfo : EIATTR_MIN_STACK_SIZE
	.align		4
.L_253:
        /*05f4*/ 	.byte	0x04, 0x12
        /*05f6*/ 	.short	(.L_255 - .L_254)
	.align		4
.L_254:
        /*05f8*/ 	.word	index@(_Z16kernelMaskReduceIdLj128ELb0EEvPKT_PKbPS0_j)
        /*05fc*/ 	.word	0x00000000


	//----- nvinfo : EIATTR_MIN_STACK_SIZE
	.align		4
.L_255:
        /*0600*/ 	.byte	0x04, 0x12
        /*0602*/ 	.short	(.L_257 - .L_256)
	.align		4
.L_256:
        /*0604*/ 	.word	index@(_Z16kernelMaskReduceIdLj256ELb0EEvPKT_PKbPS0_j)
        /*0608*/ 	.word	0x00000000


	//----- nvinfo : EIATTR_MIN_STACK_SIZE
	.align		4
.L_257:
        /*060c*/ 	.byte	0x04, 0x12
        /*060e*/ 	.short	(.L_259 - .L_258)
	.align		4
.L_258:
        /*0610*/ 	.word	index@(_Z16kernelMaskReduceIdLj512ELb0EEvPKT_PKbPS0_j)
        /*0614*/ 	.word	0x00000000


	//----- nvinfo : EIATTR_MIN_STACK_SIZE
	.align		4
.L_259:
        /*0618*/ 	.byte	0x04, 0x12
        /*061a*/ 	.short	(.L_261 - .L_260)
	.align		4
.L_260:
        /*061c*/ 	.word	index@(_Z16kernelMaskReduceIdLj1ELb1EEvPKT_PKbPS0_j)
        /*0620*/ 	.word	0x00000000


	//----- nvinfo : EIATTR_MIN_STACK_SIZE
	.align		4
.L_261:
        /*0624*/ 	.byte	0x04, 0x12
        /*0626*/ 	.short	(.L_263 - .L_262)
	.align		4
.L_262:
        /*0628*/ 	.word	index@(_Z16kernelMaskReduceIdLj2ELb1EEvPKT_PKbPS0_j)
        /*062c*/ 	.word	0x00000000


	//----- nvinfo : EIATTR_MIN_STACK_SIZE
	.align		4
.L_263:
        /*0630*/ 	.byte	0x04, 0x12
        /*0632*/ 	.short	(.L_265 - .L_264)
	.align		4
.L_264:
        /*0634*/ 	.word	index@(_Z16kernelMaskReduceIdLj4ELb1EEvPKT_PKbPS0_j)
        /*0638*/ 	.word	0x00000000


	//----- nvinfo : EIATTR_MIN_STACK_SIZE
	.align		4
.L_265:
        /*063c*/ 	.byte	0x04, 0x12
        /*063e*/ 	.short	(.L_267 - .L_266)
	.align		4
.L_266:
        /*0640*/ 	.word	index@(_Z16kernelMaskReduceIdLj8ELb1EEvPKT_PKbPS0_j)
        /*0644*/ 	.word	0x00000000


	//----- nvinfo : EIATTR_MIN_STACK_SIZE
	.align		4
.L_267:
        /*0648*/ 	.byte	0x04, 0x12
        /*064a*/ 	.short	(.L_269 - .L_268)
	.align		4
.L_268:
        /*064c*/ 	.word	index@(_Z16kernelMaskReduceIdLj16ELb1EEvPKT_PKbPS0_j)
        /*0650*/ 	.word	0x00000000


	//----- nvinfo : EIATTR_MIN_STACK_SIZE
	.align		4
.L_269:
        /*0654*/ 	.byte	0x04, 0x12
        /*0656*/ 	.short	(.L_271 - .L_270)
	.align		4
.L_270:
        /*0658*/ 	.word	index@(_Z16kernelMaskReduceIdLj32ELb1EEvPKT_PKbPS0_j)
        /*065c*/ 	.word	0x00000000


	//----- nvinfo : EIATTR_MIN_STACK_SIZE
	.align		4
.L_271:
        /*0660*/ 	.byte	0x04, 0x12
        /*0662*/ 	.short	(.L_273 - .L_272)
	.align		4
.L_272:
        /*0664*/ 	.word	index@(_Z16kernelMaskReduceIdLj64ELb1EEvPKT_PKbPS0_j)
        /*0668*/ 	.word	0x00000000


	//----- nvinfo : EIATTR_MIN_STACK_SIZE
	.align		4
.L_273:
        /*066c*/ 	.byte	0x04, 0x12
        /*066e*/ 	.short	(.L_275 - .L_274)
	.align		4
.L_274:
        /*0670*/ 	.word	index@(_Z16kernelMaskReduceIdLj128ELb1EEvPKT_PKbPS0_j)
        /*0674*/ 	.word	0x00000000


	//----- nvinfo : EIATTR_MIN_STACK_SIZE
	.align		4
.L_275:
        /*0678*/ 	.byte	0x04, 0x12
        /*067a*/ 	.short	(.L_277 - .L_276)
	.align		4
.L_276:
        /*067c*/ 	.word	index@(_Z16kernelMaskReduceIdLj256ELb1EEvPKT_PKbPS0_j)
        /*0680*/ 	.word	0x00000000


	//----- nvinfo : EIATTR_MIN_STACK_SIZE
	.align		4
.L_277:
        /*0684*/ 	.byte	0x04, 0x12
        /*0686*/ 	.short	(.L_279 - .L_278)
	.align		4
.L_278:
        /*0688*/ 	.word	index@(_Z16kernelMaskReduceIdLj512ELb1EEvPKT_PKbPS0_j)
        /*068c*/ 	.word	0x00000000


	//----- nvinfo : EIATTR_MIN_STACK_SIZE
	.align		4
.L_279:
        /*0690*/ 	.byte	0x04, 0x12
        /*0692*/ 	.short	(.L_281 - .L_280)
	.align		4
.L_280:
        /*0694*/ 	.word	index@(_Z16kernelMaskReduceIfLj1ELb0EEvPKT_PKbPS0_j)
        /*0698*/ 	.word	0x00000000


	//----- nvinfo : EIATTR_MIN_STACK_SIZE
	.align		4
.L_281:
        /*069c*/ 	.byte	0x04, 0x12
        /*069e*/ 	.short	(.L_283 - .L_282)
	.align		4
.L_282:
        /*06a0*/ 	.word	index@(_Z16kernelMaskReduceIfLj2ELb0EEvPKT_PKbPS0_j)
        /*06a4*/ 	.word	0x00000000


	//----- nvinfo : EIATTR_MIN_STACK_SIZE
	.align		4
.L_283:
        /*06a8*/ 	.byte	0x04, 0x12
        /*06aa*/ 	.short	(.L_285 - .L_284)
	.align		4
.L_284:
        /*06ac*/ 	.word	index@(_Z16kernelMaskReduceIfLj4ELb0EEvPKT_PKbPS0_j)
        /*06b0*/ 	.word	0x00000000


	//----- nvinfo : EIATTR_MIN_STACK_SIZE
	.align		4
.L_285:
        /*06b4*/ 	.byte	0x04, 0x12
        /*06b6*/ 	.short	(.L_287 - .L_286)
	.align		4
.L_286:
        /*06b8*/ 	.word	index@(_Z16kernelMaskReduceIfLj8ELb0EEvPKT_PKbPS0_j)
        /*06bc*/ 	.word	0x00000000


	//----- nvinfo : EIATTR_MIN_STACK_SIZE
	.align		4
.L_287:
        /*06c0*/ 	.byte	0x04, 0x12
        /*06c2*/ 	.short	(.L_289 - .L_288)
	.align		4
.L_288:
        /*06c4*/ 	.word	index@(_Z16kernelMaskReduceIfLj16ELb0EEvPKT_PKbPS0_j)
        /*06c8*/ 	.word	0x00000000


	//----- nvinfo : EIATTR_MIN_STACK_SIZE
	.align		4
.L_289:
        /*06cc*/ 	.byte	0x04, 0x12
        /*06ce*/ 	.short	(.L_291 - .L_290)
	.align		4
.L_290:
        /*06d0*/ 	.word	index@(_Z16kernelMaskReduceIfLj32ELb0EEvPKT_PKbPS0_j)
        /*06d4*/ 	.word	0x00000000


	//----- nvinfo : EIATTR_MIN_STACK_SIZE
	.align		4
.L_291:
        /*06d8*/ 	.byte	0x04, 0x12
        /*06da*/ 	.short	(.L_293 - .L_292)
	.align		4
.L_292:
        /*06dc*/ 	.word	index@(_Z16kernelMaskReduceIfLj64ELb0EEvPKT_PKbPS0_j)
        /*06e0*/ 	.word	0x00000000


	//----- nvinfo : EIATTR_MIN_STACK_SIZE
	.align		4
.L_293:
        /*06e4*/ 	.byte	0x04, 0x12
        /*06e6*/ 	.short	(.L_295 - .L_294)
	.align		4
.L_294:
        /*06e8*/ 	.word	index@(_Z16kernelMaskReduceIfLj128ELb0EEvPKT_PKbPS0_j)
        /*06ec*/ 	.word	0x00000000


	//----- nvinfo : EIATTR_MIN_STACK_SIZE
	.align		4
.L_295:
        /*06f0*/ 	.byte	0x04, 0x12
        /*06f2*/ 	.short	(.L_297 - .L_296)
	.align		4
.L_296:
        /*06f4*/ 	.word	index@(_Z16kernelMaskReduceIfLj256ELb0EEvPKT_PKbPS0_j)
        /*06f8*/ 	.word	0x00000000


	//----- nvinfo : EIATTR_MIN_STACK_SIZE
	.align		4
.L_297:
        /*06fc*/ 	.byte	0x04, 0x12
        /*06fe*/ 	.short	(.L_299 - .L_298)
	.align		4
.L_298:
        /*0700*/ 	.word	index@(_Z16kernelMaskReduceIfLj512ELb0EEvPKT_PKbPS0_j)
        /*0704*/ 	.word	0x00000000


	//----- nvinfo : EIATTR_MIN_STACK_SIZE
	.align		4
.L_299:
        /*0708*/ 	.byte	0x04, 0x12
        /*070a*/ 	.short	(.L_301 - .L_300)
	.align		4
.L_300:
        /*070c*/ 	.word	index@(_Z16kernelMaskReduceIfLj1ELb1EEvPKT_PKbPS0_j)
        /*0710*/ 	.word	0x00000000


	//----- nvinfo : EIATTR_MIN_STACK_SIZE
	.align		4
.L_301:
        /*0714*/ 	.byte	0x04, 0x12
        /*0716*/ 	.short	(.L_303 - .L_302)
	.align		4
.L_302:
        /*0718*/ 	.word	index@(_Z16kernelMaskReduceIfLj2ELb1EEvPKT_PKbPS0_j)
        /*071c*/ 	.word	0x00000000


	//----- nvinfo : EIATTR_MIN_STACK_SIZE
	.align		4
.L_303:
        /*0720*/ 	.byte	0x04, 0x12
        /*0722*/ 	.short	(.L_305 - .L_304)
	.align		4
.L_304:
        /*0724*/ 	.word	index@(_Z16kernelMaskReduceIfLj4ELb1EEvPKT_PKbPS0_j)
        /*0728*/ 	.word	0x00000000


	//----- nvinfo : EIATTR_MIN_STACK_SIZE
	.align		4
.L_305:
        /*072c*/ 	.byte	0x04, 0x12
        /*072e*/ 	.short	(.L_307 - .L_306)
	.align		4
.L_306:
        /*0730*/ 	.word	index@(_Z16kernelMaskReduceIfLj8ELb1EEvPKT_PKbPS0_j)
        /*0734*/ 	.word	0x00000000


	//----- nvinfo : EIATTR_MIN_STACK_SIZE
	.align		4
.L_307:
        /*0738*/ 	.byte	0x04, 0x12
        /*073a*/ 	.short	(.L_309 - .L_308)
	.align		4
.L_308:
        /*073c*/ 	.word	index@(_Z16kernelMaskReduceIfLj16ELb1EEvPKT_PKbPS0_j)
        /*0740*/ 	.word	0x00000000


	//----- nvinfo : EIATTR_MIN_STACK_SIZE
	.align		4
.L_309:
        /*0744*/ 	.byte	0x04, 0x12
        /*0746*/ 	.short	(.L_311 - .L_310)
	.align		4
.L_310:
        /*0748*/ 	.word	index@(_Z16kernelMaskReduceIfLj32ELb1EEvPKT_PKbPS0_j)
        /*074c*/ 	.word	0x00000000


	//----- nvinfo : EIATTR_MIN_STACK_SIZE
	.align		4
.L_311:
        /*0750*/ 	.byte	0x04, 0x12
        /*0752*/ 	.short	(.L_313 - .L_312)
	.align		4
.L_312:
        /*0754*/ 	.word	index@(_Z16kernelMaskReduceIfLj64ELb1EEvPKT_PKbPS0_j)
        /*0758*/ 	.word	0x00000000


	//----- nvinfo : EIATTR_MIN_STACK_SIZE
	.align		4
.L_313:
        /*075c*/ 	.byte	0x04, 0x12
        /*075e*/ 	.short	(.L_315 - .L_314)
	.align		4
.L_314:
        /*0760*/ 	.word	index@(_Z16kernelMaskReduceIfLj128ELb1EEvPKT_PKbPS0_j)
        /*0764*/ 	.word	0x00000000


	//----- nvinfo : EIATTR_MIN_STACK_SIZE
	.align		4
.L_315:
        /*0768*/ 	.byte	0x04, 0x12
        /*076a*/ 	.short	(.L_317 - .L_316)
	.align		4
.L_316:
        /*076c*/ 	.word	index@(_Z16kernelMaskReduceIfLj256ELb1EEvPKT_PKbPS0_j)
        /*0770*/ 	.word	0x00000000


	//----- nvinfo : EIATTR_MIN_STACK_SIZE
	.align		4
.L_317:
        /*0774*/ 	.byte	0x04, 0x12
        /*0776*/ 	.short	(.L_319 - .L_318)
	.align		4
.L_318:
        /*0778*/ 	.word	index@(_Z16kernelMaskReduceIfLj512ELb1EEvPKT_PKbPS0_j)
        /*077c*/ 	.word	0x00000000


	//----- nvinfo : EIATTR_MIN_STACK_SIZE
	.align		4
.L_319:
        /*0780*/ 	.byte	0x04, 0x12
        /*0782*/ 	.short	(.L_321 - .L_320)
	.align		4
.L_320:
        /*0784*/ 	.word	index@(_Z16kernelMaskReduceIiLj1ELb0EEvPKT_PKbPS0_j)
        /*0788*/ 	.word	0x00000000


	//----- nvinfo : EIATTR_MIN_STACK_SIZE
	.align		4
.L_321:
        /*078c*/ 	.byte	0x04, 0x12
        /*078e*/ 	.short	(.L_323 - .L_322)
	.align		4
.L_322:
        /*0790*/ 	.word	index@(_Z16kernelMaskReduceIiLj2ELb0EEvPKT_PKbPS0_j)
        /*0794*/ 	.word	0x00000000


	//----- nvinfo : EIATTR_MIN_STACK_SIZE
	.align		4
.L_323:
        /*0798*/ 	.byte	0x04, 0x12
        /*079a*/ 	.short	(.L_325 - .L_324)
	.align		4
.L_324:
        /*079c*/ 	.word	index@(_Z16kernelMaskReduceIiLj4ELb0EEvPKT_PKbPS0_j)
        /*07a0*/ 	.word	0x00000000


	//----- nvinfo : EIATTR_MIN_STACK_SIZE
	.align		4
.L_325:
        /*07a4*/ 	.byte	0x04, 0x12
        /*07a6*/ 	.short	(.L_327 - .L_326)
	.align		4
.L_326:
        /*07a8*/ 	.word	index@(_Z16kernelMaskReduceIiLj8ELb0EEvPKT_PKbPS0_j)
        /*07ac*/ 	.word	0x00000000


	//----- nvinfo : EIATTR_MIN_STACK_SIZE
	.align		4
.L_327:
        /*07b0*/ 	.byte	0x04, 0x12
        /*07b2*/ 	.short	(.L_329 - .L_328)
	.align		4
.L_328:
        /*07b4*/ 	.word	index@(_Z16kernelMaskReduceIiLj16ELb0EEvPKT_PKbPS0_j)
        /*07b8*/ 	.word	0x00000000


	//----- nvinfo : EIATTR_MIN_STACK_SIZE
	.align		4
.L_329:
        /*07bc*/ 	.byte	0x04, 0x12
        /*07be*/ 	.short	(.L_331 - .L_330)
	.align		4
.L_330:
        /*07c0*/ 	.word	index@(_Z16kernelMaskReduceIiLj32ELb0EEvPKT_PKbPS0_j)
        /*07c4*/ 	.word	0x00000000


	//----- nvinfo : EIATTR_MIN_STACK_SIZE
	.align		4
.L_331:
        /*07c8*/ 	.byte	0x04, 0x12
        /*07ca*/ 	.short	(.L_333 - .L_332)
	.align		4
.L_332:
        /*07cc*/ 	.word	index@(_Z16kernelMaskReduceIiLj64ELb0EEvPKT_PKbPS0_j)
        /*07d0*/ 	.word	0x00000000


	//----- nvinfo : EIATTR_MIN_STACK_SIZE
	.align		4
.L_333:
        /*07d4*/ 	.byte	0x04, 0x12
        /*07d6*/ 	.short	(.L_335 - .L_334)
	.align		4
.L_334:
        /*07d8*/ 	.word	index@(_Z16kernelMaskReduceIiLj128ELb0EEvPKT_PKbPS0_j)
        /*07dc*/ 	.word	0x00000000


	//----- nvinfo : EIATTR_MIN_STACK_SIZE
	.align		4
.L_335:
        /*07e0*/ 	.byte	0x04, 0x12
        /*07e2*/ 	.short	(.L_337 - .L_336)
	.align		4
.L_336:
        /*07e4*/ 	.word	index@(_Z16kernelMaskReduceIiLj256ELb0EEvPKT_PKbPS0_j)
        /*07e8*/ 	.word	0x00000000


	//----- nvinfo : EIATTR_MIN_STACK_SIZE
	.align		4
.L_337:
        /*07ec*/ 	.byte	0x04, 0x12
        /*07ee*/ 	.short	(.L_339 - .L_338)
	.align		4
.L_338:
        /*07f0*/ 	.word	index@(_Z16kernelMaskReduceIiLj512ELb0EEvPKT_PKbPS0_j)
        /*07f4*/ 	.word	0x00000000


	//----- nvinfo : EIATTR_MIN_STACK_SIZE
	.align		4
.L_339:
        /*07f8*/ 	.byte	0x04, 0x12
        /*07fa*/ 	.short	(.L_341 - .L_340)
	.align		4
.L_340:
        /*07fc*/ 	.word	index@(_Z16kernelMaskReduceIiLj1ELb1EEvPKT_PKbPS0_j)
        /*0800*/ 	.word	0x00000000


	//----- nvinfo : EIATTR_MIN_STACK_SIZE
	.align		4
.L_341:
        /*0804*/ 	.byte	0x04, 0x12
        /*0806*/ 	.short	(.L_343 - .L_342)
	.align		4
.L_342:
        /*0808*/ 	.word	index@(_Z16kernelMaskReduceIiLj2ELb1EEvPKT_PKbPS0_j)
        /*080c*/ 	.word	0x00000000


	//----- nvinfo : EIATTR_MIN_STACK_SIZE
	.align		4
.L_343:
        /*0810*/ 	.byte	0x04, 0x12
        /*0812*/ 	.short	(.L_345 - .L_344)
	.align		4
.L_344:
        /*0814*/ 	.word	index@(_Z16kernelMaskReduceIiLj4ELb1EEvPKT_PKbPS0_j)
        /*0818*/ 	.word	0x00000000


	//----- nvinfo : EIATTR_MIN_STACK_SIZE
	.align		4
.L_345:
        /*081c*/ 	.byte	0x04, 0x12
        /*081e*/ 	.short	(.L_347 - .L_346)
	.align		4
.L_346:
        /*0820*/ 	.word	index@(_Z16kernelMaskReduceIiLj8ELb1EEvPKT_PKbPS0_j)
        /*0824*/ 	.word	0x00000000


	//----- nvinfo : EIATTR_MIN_STACK_SIZE
	.align		4
.L_347:
        /*0828*/ 	.byte	0x04, 0x12
        /*082a*/ 	.short	(.L_349 - .L_348)
	.align		4
.L_348:
        /*082c*/ 	.word	index@(_Z16kernelMaskReduceIiLj16ELb1EEvPKT_PKbPS0_j)
        /*0830*/ 	.word	0x00000000


	//----- nvinfo : EIATTR_MIN_STACK_SIZE
	.align		4
.L_349:
        /*0834*/ 	.byte	0x04, 0x12
        /*0836*/ 	.short	(.L_351 - .L_350)
	.align		4
.L_350:
        /*0838*/ 	.word	index@(_Z16kernelMaskReduceIiLj32ELb1EEvPKT_PKbPS0_j)
        /*083c*/ 	.word	0x00000000


	//----- nvinfo : EIATTR_MIN_STACK_SIZE
	.align		4
.L_351:
        /*0840*/ 	.byte	0x04, 0x12
        /*0842*/ 	.short	(.L_353 - .L_352)
	.align		4
.L_352:
        /*0844*/ 	.word	index@(_Z16kernelMaskReduceIiLj64ELb1EEvPKT_PKbPS0_j)
        /*0848*/ 	.word	0x00000000


	//----- nvinfo : EIATTR_MIN_STACK_SIZE
	.align		4
.L_353:
        /*084c*/ 	.byte	0x04, 0x12
        /*084e*/ 	.short	(.L_355 - .L_354)
	.align		4
.L_354:
        /*0850*/ 	.word	index@(_Z16kernelMaskReduceIiLj128ELb1EEvPKT_PKbPS0_j)
        /*0854*/ 	.word	0x00000000


	//----- nvinfo : EIATTR_MIN_STACK_SIZE
	.align		4
.L_355:
        /*0858*/ 	.byte	0x04, 0x12
        /*085a*/ 	.short	(.L_357 - .L_356)
	.align		4
.L_356:
        /*085c*/ 	.word	index@(_Z16kernelMaskReduceIiLj256ELb1EEvPKT_PKbPS0_j)
        /*0860*/ 	.word	0x00000000


	//----- nvinfo : EIATTR_MIN_STACK_SIZE
	.align		4
.L_357:
        /*0864*/ 	.byte	0x04, 0x12
        /*0866*/ 	.short	(.L_359 - .L_358)
	.align		4
.L_358:
        /*0868*/ 	.word	index@(_Z16kernelMaskReduceIiLj512ELb1EEvPKT_PKbPS0_j)
        /*086c*/ 	.word	0x00000000
.L_359:


//--------------------- .nv.compat                --------------------------
	.section	.nv.compat,"",@"SHT_CUDA_COMPAT_INFO"
	.align	4
        /*0000*/ 	.byte	0x02, 0x09, 0x00, 0x00, 0x02, 0x02, 0x01, 0x00, 0x02, 0x05, 0x05, 0x00, 0x03, 0x07, 0x01, 0x01
        /*0010*/ 	.byte	0x02, 0x03, 0x00, 0x00, 0x02, 0x06, 0x01, 0x00, 0x04, 0x0b, 0x08, 0x00, 0x01, 0x00, 0x00, 0x00
        /*0020*/ 	.byte	0x00, 0x00, 0x00, 0x00


//--------------------- .nv.info._Z16kernelMaskReduceIdLj1ELb0EEvPKT_PKbPS0_j --------------------------
	.section	.nv.info._Z16kernelMaskReduceIdLj1ELb0EEvPKT_PKbPS0_j,"",@"SHT_CUDA_INFO"
	.sectionflags	@""
	.align	4


	//----- nvinfo : EIATTR_CUDA_API_VERSION
	.align		4
        /*0000*/ 	.byte	0x04, 0x37
        /*0002*/ 	.short	(.L_361 - .L_360)
.L_360:
        /*0004*/ 	.word	0x00000082


	//----- nvinfo : EIATTR_KPARAM_INFO
	.align		4
.L_361:
        /*0008*/ 	.byte	0x04, 0x17
        /*000a*/ 	.short	(.L_363 - .L_362)
.L_362:
        /*000c*/ 	.word	0x00000000
        /*0010*/ 	.short	0x0003
        /*0012*/ 	.short	0x0018
        /*0014*/ 	.byte	0x00, 0xf0, 0x11, 0x00


	//----- nvinfo : EIATTR_KPARAM_INFO
	.align		4
.L_363:
        /*0018*/ 	.byte	0x04, 0x17
        /*001a*/ 	.short	(.L_365 - .L_364)
.L_364:
        /*001c*/ 	.word	0x00000000
        /*0020*/ 	.short	0x0002
        /*0022*/ 	.short	0x0010
        /*0024*/ 	.byte	0x00, 0xf5, 0x21, 0x00


	//----- nvinfo : EIATTR_KPARAM_INFO
	.align		4
.L_365:
        /*0028*/ 	.byte	0x04, 0x17
        /*002a*/ 	.short	(.L_367 - .L_366)
.L_366:
        /*002c*/ 	.word	0x00000000
        /*0030*/ 	.short	0x0001
        /*0032*/ 	.short	0x0008
        /*0034*/ 	.byte	0x00, 0xf5, 0x21, 0x00


	//----- nvinfo : EIATTR_KPARAM_INFO
	.align		4
.L_367:
        /*0038*/ 	.byte	0x04, 0x17
        /*003a*/ 	.short	(.L_369 - .L_368)
.L_368:
        /*003c*/ 	.word	0x00000000
        /*0040*/ 	.short	0x0000
        /*0042*/ 	.short	0x0000
        /*0044*/ 	.byte	0x00, 0xf5, 0x21, 0x00


	//----- nvinfo : EIATTR_SPARSE_MMA_MASK
	.align		4
.L_369:
        /*0048*/ 	.byte	0x03, 0x50
        /*004a*/ 	.short	0x0000


	//----- nvinfo : EIATTR_MAXREG_COUNT
	.align		4
        /*004c*/ 	.byte	0x03, 0x1b
        /*004e*/ 	.short	0x00ff


	//----- nvinfo : EIATTR_NUM_BARRIERS
	.align		4
        /*0050*/ 	.byte	0x02, 0x4c
        /*0052*/ 	.byte	0x01
	.zero		1


	//----- nvinfo : EIATTR_MERCURY_ISA_VERSION
	.align		4
        /*0054*/ 	.byte	0x03, 0x5f
        /*0056*/ 	.short	0x0101


	//----- nvinfo : EIATTR_COOP_GROUP_MASK_REGIDS
	.align		4
        /*0058*/ 	.byte	0x04, 0x29
        /*005a*/ 	.short	(.L_371 - .L_370)


	//   ....[0]....
.L_370:
        /*005c*/ 	.word	0x05000011


	//   ....[1]....
        /*0060*/ 	.word	0x05000011


	//   ....[2]....
        /*0064*/ 	.word	0x05000011


	//   ....[3]....
        /*0068*/ 	.word	0x05000011


	//   ....[4]....
        /*006c*/ 	.word	0x05000011


	//   ....[5]....
        /*0070*/ 	.word	0x05000011


	//   ....[6]....
        /*0074*/ 	.word	0x05000011


	//   ....[7]....
        /*0078*/ 	.word	0x05000011


	//   ....[8]....
        /*007c*/ 	.word	0x05000011


	//   ....[9]....
        /*0080*/ 	.word	0x05000011


	//----- nvinfo : EIATTR_COOP_GROUP_INSTR_OFFSETS
	.align		4
.L_371:
        /*0084*/ 	.byte	0x04, 0x28
        /*0086*/ 	.short	(.L_373 - .L_372)


	//   ....[0]....
.L_372:
        /*0088*/ 	.word	0x00000200


	//   ....[1]....
        /*008c*/ 	.word	0x00000210


	//   ....[2]....
        /*0090*/ 	.word	0x00000250


	//   ....[3]....
        /*0094*/ 	.word	0x00000260


	//   ....[4]....
        /*0098*/ 	.word	0x000002a0


	//   ....[5]....
        /*009c*/ 	.word	0x000002b0


	//   ....[6]....
        /*00a0*/ 	.word	0x000002d0


	//   ....[7]....
        /*00a4*/ 	.word	0x000002e0


	//   ....[8]....
        /*00a8*/ 	.word	0x00000300


	//   ....[9]....
        /*00ac*/ 	.word	0x00000310


	//----- nvinfo : EIATTR_VRC_CTA_INIT_COUNT
	.align		4
.L_373:
        /*00b0*/ 	.byte	0x02, 0x4a
	.zero		1
	.zero		1


	//----- nvinfo : EIATTR_EXIT_INSTR_OFFSETS
	.align		4
        /*00b4*/ 	.byte	0x04, 0x1c
        /*00b6*/ 	.short	(.L_375 - .L_374)


	//   ....[0]....
.L_374:
        /*00b8*/ 	.word	0x00000350


	//   ....[1]....
        /*00bc*/ 	.word	0x00000420


	//----- nvinfo : EIATTR_CRS_STACK_SIZE
	.align		4
.L_375:
        /*00c0*/ 	.byte	0x04, 0x1e
        /*00c2*/ 	.short	(.L_377 - .L_376)
.L_376:
        /*00c4*/ 	.word	0x00000000


	//----- nvinfo : EIATTR_CBANK_PARAM_SIZE
	.align		4
.L_377:
        /*00c8*/ 	.byte	0x03, 0x19
        /*00ca*/ 	.short	0x001c


	//----- nvinfo : EIATTR_PARAM_CBANK
	.align		4
        /*00cc*/ 	.byte	0x04, 0x0a
        /*00ce*/ 	.short	(.L_379 - .L_378)
	.align		4
.L_378:
        /*00d0*/ 	.word	index@(.nv.constant0._Z16kernelMaskReduceIdLj1ELb0EEvPKT_PKbPS0_j)
        /*00d4*/ 	.short	0x0380
        /*00d6*/ 	.short	0x001c


	//----- nvinfo : EIATTR_SW_WAR
	.align		4
.L_379:
        /*00d8*/ 	.byte	0x04, 0x36
        /*00da*/ 	.short	(.L_381 - .L_380)
.L_380:
        /*00dc*/ 	.word	0x00000008
.L_381:


//--------------------- .nv.info._Z16kernelMaskReduceIdLj2ELb0EEvPKT_PKbPS0_j --------------------------
	.section	.nv.info._Z16kernelMaskReduceIdLj2ELb0EEvPKT_PKbPS0_j,"",@"SHT_CUDA_INFO"
	.sectionflags	@""
	.align	4


	//----- nvinfo : EIATTR_CUDA_API_VERSION
	.align		4
        /*0000*/ 	.byte	0x04, 0x37
        /*0002*/ 	.short	(.L_383 - .L_382)
.L_382:
        /*0004*/ 	.word	0x00000082


	//----- nvinfo : EIATTR_KPARAM_INFO
	.align		4
.L_383:
        /*0008*/ 	.byte	0x04, 0x17
        /*000a*/ 	.short	(.L_385 - .L_384)
.L_384:
        /*000c*/ 	.word	0x00000000
        /*0010*/ 	.short	0x0003
        /*0012*/ 	.short	0x0018
        /*0014*/ 	.byte	0x00, 0xf0, 0x11, 0x00


	//----- nvinfo : EIATTR_KPARAM_INFO
	.align		4
.L_385:
        /*0018*/ 	.byte	0x04, 0x17
        /*001a*/ 	.short	(.L_387 - .L_386)
.L_386:
        /*001c*/ 	.word	0x00000000
        /*0020*/ 	.short	0x0002
        /*0022*/ 	.short	0x0010
        /*0024*/ 	.byte	0x00, 0xf5, 0x21, 0x00


	//----- nvinfo : EIATTR_KPARAM_INFO
	.align		4
.L_387:
        /*0028*/ 	.byte	0x04, 0x17
        /*002a*/ 	.short	(.L_389 - .L_388)
.L_388:
        /*002c*/ 	.word	0x00000000
        /*0030*/ 	.short	0x0001
        /*0032*/ 	.short	0x0008
        /*0034*/ 	.byte	0x00, 0xf5, 0x21, 0x00


	//----- nvinfo : EIATTR_KPARAM_INFO
	.align		4
.L_389:
        /*0038*/ 	.byte	0x04, 0x17
        /*003a*/ 	.short	(.L_391 - .L_390)
.L_390:
        /*003c*/ 	.word	0x00000000
        /*0040*/ 	.short	0x0000
        /*0042*/ 	.short	0x0000
        /*0044*/ 	.byte	0x00, 0xf5, 0x21, 0x00


	//----- nvinfo : EIATTR_SPARSE_MMA_MASK
	.align		4
.L_391:
        /*0048*/ 	.byte	0x03, 0x50
        /*004a*/ 	.short	0x0000


	//----- nvinfo : EIATTR_MAXREG_COUNT
	.align		4
        /*004c*/ 	.byte	0x03, 0x1b
        /*004e*/ 	.short	0x00ff


	//----- nvinfo : EIATTR_NUM_BARRIERS
	.align		4
        /*0050*/ 	.byte	0x02, 0x4c
        /*0052*/ 	.byte	0x01
	.zero		1


	//----- nvinfo : EIATTR_MERCURY_ISA_VERSION
	.align		4
        /*0054*/ 	.byte	0x03, 0x5f
        /*0056*/ 	.short	0x0101


	//----- nvinfo : EIATTR_COOP_GROUP_MASK_REGIDS
	.align		4
        /*0058*/ 	.byte	0x04, 0x29
        /*005a*/ 	.short	(.L_393 - .L_392)


	//   ....[0]....
.L_392:
        /*005c*/ 	.word	0x05000011


	//   ....[1]....
        /*0060*/ 	.word	0x05000011


	//   ....[2]....
        /*0064*/ 	.word	0x05000011


	//   ....[3]....
        /*0068*/ 	.word	0x05000011


	//   ....[4]....
        /*006c*/ 	.word	0x05000011


	//   ....[5]....
        /*0070*/ 	.word	0x05000011


	//   ....[6]....
        /*0074*/ 	.word	0x05000011


	//   ....[7]....
        /*0078*/ 	.word	0x05000011


	//   ....[8]....
        /*007c*/ 	.word	0x05000011


	//   ....[9]....
        /*0080*/ 	.word	0x05000011


	//----- nvinfo : EIATTR_COOP_GROUP_INSTR_OFFSETS
	.align		4
.L_393:
        /*0084*/ 	.byte	0x04, 0x28
        /*0086*/ 	.short	(.L_395 - .L_394)


	//   ....[0]....
.L_394:
        /*0088*/ 	.word	0x00000200


	//   ....[1]....
        /*008c*/ 	.word	0x00000210


	//   ....[2]....
        /*0090*/ 	.word	0x00000250


	//   ....[3]....
        /*0094*/ 	.word	0x00000260


	//   ....[4]....
        /*0098*/ 	.word	0x000002a0


	//   ....[5]....
        /*009c*/ 	.word	0x000002b0


	//   ....[6]....
        /*00a0*/ 	.word	0x000002d0


	//   ....[7]....
        /*00a4*/ 	.word	0x000002e0


	//   ....[8]....
        /*00a8*/ 	.word	0x00000300


	//   ....[9]....
        /*00ac*/ 	.word	0x00000310


	//----- nvinfo : EIATTR_VRC_CTA_INIT_COUNT
	.align		4
.L_395:
        /*00b0*/ 	.byte	0x02, 0x4a
	.zero		1
	.zero		1


	//----- nvinfo : EIATTR_EXIT_INSTR_OFFSETS
	.align		4
        /*00b4*/ 	.byte	0x04, 0x1c
        /*00b6*/ 	.short	(.L_397 - .L_396)


	//   ....[0]....
.L_396:
        /*00b8*/ 	.word	0x00000350


	//   ....[1]....
        /*00bc*/ 	.word	0x00000420


	//----- nvinfo : EIATTR_CRS_STACK_SIZE
	.align		4
.L_397:
        /*00c0*/ 	.byte	0x04, 0x1e
        /*00c2*/ 	.short	(.L_399 - .L_398)
.L_398:
        /*00c4*/ 	.word	0x00000000


	//----- nvinfo : EIATTR_CBANK_PARAM_SIZE
	.align		4
.L_399:
        /*00c8*/ 	.byte	0x03, 0x19
        /*00ca*/ 	.short	0x001c


	//----- nvinfo : EIATTR_PARAM_CBANK
	.align		4
        /*00cc*/ 	.byte	0x04, 0x0a
        /*00ce*/ 	.short	(.L_401 - .L_400)
	.align		4
.L_400:
        /*00d0*/ 	.word	index@(.nv.constant0._Z16kernelMaskReduceIdLj2ELb0EEvPKT_PKbPS0_j)
        /*00d4*/ 	.short	0x0380
        /*00d6*/ 	.short	0x001c


	//----- nvinfo : EIATTR_SW_WAR
	.align		4
.L_401:
        /*00d8*/ 	.byte	0x04, 0x36
        /*00da*/ 	.short	(.L_403 - .L_402)
.L_402:
        /*00dc*/ 	.word	0x00000008
.L_403:


//--------------------- .nv.info._Z16kernelMaskReduceIdLj4ELb0EEvPKT_PKbPS0_j --------------------------
	.section	.nv.info._Z16kernelMaskReduceIdLj4ELb0EEvPKT_PKbPS0_j,"",@"SHT_CUDA_INFO"
	.sectionflags	@""
	.align	4


	//----- nvinfo : EIATTR_CUDA_API_VERSION
	.align		4
        /*0000*/ 	.byte	0x04, 0x37
        /*0002*/ 	.short	(.L_405 - .L_404)
.L_404:
        /*0004*/ 	.word	0x00000082


	//----- nvinfo : EIATTR_KPARAM_INFO
	.align		4
.L_405:
        /*0008*/ 	.byte	0x04, 0x17
        /*000a*/ 	.short	(.L_407 - .L_406)
.L_406:
        /*000c*/ 	.word	0x00000000
        /*0010*/ 	.short	0x0003
        /*0012*/ 	.short	0x0018
        /*0014*/ 	.byte	0x00, 0xf0, 0x11, 0x00


	//----- nvinfo : EIATTR_KPARAM_INFO
	.align		4
.L_407:
        /*0018*/ 	.byte	0x04, 0x17
        /*001a*/ 	.short	(.L_409 - .L_408)
.L_408:
        /*001c*/ 	.word	0x00000000
        /*0020*/ 	.short	0x0002
        /*0022*/ 	.short	0x0010
        /*0024*/ 	.byte	0x00, 0xf5, 0x21, 0x00


	//----- nvinfo : EIATTR_KPARAM_INFO
	.align		4
.L_409:
        /*0028*/ 	.byte	0x04, 0x17
        /*002a*/ 	.short	(.L_411 - .L_410)
.L_410:
        /*002c*/ 	.word	0x00000000
        /*0030*/ 	.short	0x0001
        /*0032*/ 	.short	0x0008
        /*0034*/ 	.byte	0x00, 0xf5, 0x21, 0x00


	//----- nvinfo : EIATTR_KPARAM_INFO
	.align		4
.L_411:
        /*0038*/ 	.byte	0x04, 0x17
        /*003a*/ 	.short	(.L_413 - .L_412)
.L_412:
        /*003c*/ 	.word	0x00000000
        /*0040*/ 	.short	0x0000
        /*0042*/ 	.short	0x0000
        /*0044*/ 	.byte	0x00, 0xf5, 0x21, 0x00


	//----- nvinfo : EIATTR_SPARSE_MMA_MASK
	.align		4
.L_413:
        /*0048*/ 	.byte	0x03, 0x50
        /*004a*/ 	.short	0x0000


	//----- nvinfo : EIATTR_MAXREG_COUNT
	.align		4
        /*004c*/ 	.byte	0x03, 0x1b
        /*004e*/ 	.short	0x00ff


	//----- nvinfo : EIATTR_NUM_BARRIERS
	.align		4
        /*0050*/ 	.byte	0x02, 0x4c
        /*0052*/ 	.byte	0x01
	.zero		1


	//----- nvinfo : EIATTR_MERCURY_ISA_VERSION
	.align		4
        /*0054*/ 	.byte	0x03, 0x5f
        /*0056*/ 	.short	0x0101


	//----- nvinfo : EIATTR_COOP_GROUP_MASK_REGIDS
	.align		4
        /*0058*/ 	.byte	0x04, 0x29
        /*005a*/ 	.short	(.L_415 - .L_414)


	//   ....[0]....
.L_414:
        /*005c*/ 	.word	0x05000011


	//   ....[1]....
        /*0060*/ 	.word	0x05000011


	//   ....[2]....
        /*0064*/ 	.word	0x05000011


	//   ....[3]....
        /*0068*/ 	.word	0x05000011


	//   ....[4]....
        /*006c*/ 	.word	0x05000011


	//   ....[5]....
        /*0070*/ 	.word	0x05000011


	//   ....[6]....
        /*0074*/ 	.word	0x05000011


	//   ....[7]....
        /*0078*/ 	.word	0x05000011


	//   ....[8]....
        /*007c*/ 	.word	0x05000011


	//   ....[9]....
        /*0080*/ 	.word	0x05000011


	//----- nvinfo : EIATTR_COOP_GROUP_INSTR_OFFSETS
	.align		4
.L_415:
        /*0084*/ 	.byte	0x04, 0x28
        /*0086*/ 	.short	(.L_417 - .L_416)


	//   ....[0]....
.L_416:
        /*0088*/ 	.word	0x00000200


	//   ....[1]....
        /*008c*/ 	.word	0x00000210


	//   ....[2]....
        /*0090*/ 	.word	0x00000250


	//   ....[3]....
        /*0094*/ 	.word	0x00000260


	//   ....[4]....
        /*0098*/ 	.word	0x000002a0


	//   ....[5]....
        /*009c*/ 	.word	0x000002b0


	//   ....[6]....
        /*00a0*/ 	.word	0x000002d0


	//   ....[7]....
        /*00a4*/ 	.word	0x000002e0


	//   ....[8]....
        /*00a8*/ 	.word	0x00000300


	//   ....[9]....
        /*00ac*/ 	.word	0x00000310


	//----- nvinfo : EIATTR_VRC_CTA_INIT_COUNT
	.align		4
.L_417:
        /*00b0*/ 	.byte	0x02, 0x4a
	.zero		1
	.zero		1


	//----- nvinfo : EIATTR_EXIT_INSTR_OFFSETS
	.align		4
        /*00b4*/ 	.byte	0x04, 0x1c
        /*00b6*/ 	.short	(.L_419 - .L_418)


	//   ....[0]....
.L_418:
        /*00b8*/ 	.word	0x00000350


	//   ....[1]....
        /*00bc*/ 	.word	0x00000420


	//----- nvinfo : EIATTR_CRS_STACK_SIZE
	.align		4
.L_419:
        /*00c0*/ 	.byte	0x04, 0x1e
        /*00c2*/ 	.short	(.L_421 - .L_420)
.L_420:
        /*00c4*/ 	.word	0x00000000


	//----- nvinfo : EIATTR_CBANK_PARAM_SIZE
	.align		4
.L_421:
        /*00c8*/ 	.byte	0x03, 0x19
        /*00ca*/ 	.short	0x001c


	//----- nvinfo : EIATTR_PARAM_CBANK
	.align		4
        /*00cc*/ 	.byte	0x04, 0x0a
        /*00ce*/ 	.short	(.L_423 - .L_422)
	.align		4
.L_422:
        /*00d0*/ 	.word	index@(.nv.constant0._Z16kernelMaskReduceIdLj4ELb0EEvPKT_PKbPS0_j)
        /*00d4*/ 	.short	0x0380
        /*00d6*/ 	.short	0x001c


	//----- nvinfo : EIATTR_SW_WAR
	.align		4
.L_423:
        /*00d8*/ 	.byte	0x04, 0x36
        /*00da*/ 	.short	(.L_425 - .L_424)
.L_424:
        /*00dc*/ 	.word	0x00000008
.L_425:


//--------------------- .nv.info._Z16kernelMaskReduceIdLj8ELb0EEvPKT_PKbPS0_j --------------------------
	.section	.nv.info._Z16kernelMaskReduceIdLj8ELb0EEvPKT_PKbPS0_j,"",@"SHT_CUDA_INFO"
	.sectionflags	@""
	.align	4


	//----- nvinfo : EIATTR_CUDA_API_VERSION
	.align		4
        /*0000*/ 	.byte	0x04, 0x37
        /*0002*/ 	.short	(.L_427 - .L_426)
.L_426:
        /*0004*/ 	.word	0x00000082


	//----- nvinfo : EIATTR_KPARAM_INFO
	.align		4
.L_427:
        /*0008*/ 	.byte	0x04, 0x17
        /*000a*/ 	.short	(.L_429 - .L_428)
.L_428:
        /*000c*/ 	.word	0x00000000
        /*0010*/ 	.short	0x0003
        /*0012*/ 	.short	0x0018
        /*0014*/ 	.byte	0x00, 0xf0, 0x11, 0x00


	//----- nvinfo : EIATTR_KPARAM_INFO
	.align		4
.L_429:
        /*0018*/ 	.byte	0x04, 0x17
        /*001a*/ 	.short	(.L_431 - .L_430)
.L_430:
        /*001c*/ 	.word	0x00000000
        /*0020*/ 	.short	0x0002
        /*0022*/ 	.short	0x0010
        /*0024*/ 	.byte	0x00, 0xf5, 0x21, 0x00


	//----- nvinfo : EIATTR_KPARAM_INFO
	.align		4
.L_431:
        /*0028*/ 	.byte	0x04, 0x17
        /*002a*/ 	.short	(.L_433 - .L_432)
.L_432:
        /*002c*/ 	.word	0x00000000
        /*0030*/ 	.short	0x0001
        /*0032*/ 	.short	0x0008
        /*0034*/ 	.byte	0x00, 0xf5, 0x21, 0x00


	//----- nvinfo : EIATTR_KPARAM_INFO
	.align		4
.L_433:
        /*0038*/ 	.byte	0x04, 0x17
        /*003a*/ 	.short	(.L_435 - .L_434)
.L_434:
        /*003c*/ 	.word	0x00000000
        /*0040*/ 	.short	0x0000
        /*0042*/ 	.short	0x0000
        /*0044*/ 	.byte	0x00, 0xf5, 0x21, 0x00


	//----- nvinfo : EIATTR_SPARSE_MMA_MASK
	.align		4
.L_435:
        /*0048*/ 	.byte	0x03, 0x50
        /*004a*/ 	.short	0x0000


	//----- nvinfo : EIATTR_MAXREG_COUNT
	.align		4
        /*004c*/ 	.byte	0x03, 0x1b
        /*004e*/ 	.short	0x00ff


	//----- nvinfo : EIATTR_NUM_BARRIERS
	.align		4
        /*0050*/ 	.byte	0x02, 0x4c
        /*0052*/ 	.byte	0x01
	.zero		1


	//----- nvinfo : EIATTR_MERCURY_ISA_VERSION
	.align		4
        /*0054*/ 	.byte	0x03, 0x5f
        /*0056*/ 	.short	0x0101


	//----- nvinfo : EIATTR_COOP_GROUP_MASK_REGIDS
	.align		4
        /*0058*/ 	.byte	0x04, 0x29
        /*005a*/ 	.short	(.L_437 - .L_436)


	//   ....[0]....
.L_436:
        /*005c*/ 	.word	0x05000011


	//   ....[1]....
        /*0060*/ 	.word	0x05000011


	//   ....[2]....
        /*0064*/ 	.word	0x05000011


	//   ....[3]....
        /*0068*/ 	.word	0x05000011


	//   ....[4]....
        /*006c*/ 	.word	0x05000011


	//   ....[5]....
        /*0070*/ 	.word	0x05000011


	//   ....[6]....
        /*0074*/ 	.word	0x05000011


	//   ....[7]....
        /*0078*/ 	.word	0x05000011


	//   ....[8]....
        /*007c*/ 	.word	0x05000011


	//   ....[9]....
        /*0080*/ 	.word	0x05000011


	//----- nvinfo : EIATTR_COOP_GROUP_INSTR_OFFSETS
	.align		4
.L_437:
        /*0084*/ 	.byte	0x04, 0x28
        /*0086*/ 	.short	(.L_439 - .L_438)


	//   ....[0]....
.L_438:
        /*0088*/ 	.word	0x00000200


	//   ....[1]....
        /*008c*/ 	.word	0x00000210


	//   ....[2]....
        /*0090*/ 	.word	0x00000250


	//   ....[3]....
        /*0094*/ 	.word	0x00000260


	//   ....[4]....
        /*0098*/ 	.word	0x000002a0


	//   ....[5]....
        /*009c*/ 	.word	0x000002b0


	//   ....[6]....
        /*00a0*/ 	.word	0x000002d0


	//   ....[7]....
        /*00a4*/ 	.word	0x000002e0


	//   ....[8]....
        /*00a8*/ 	.word	0x00000300


	//   ....[9]....
        /*00ac*/ 	.word	0x00000310


	//----- nvinfo : EIATTR_VRC_CTA_INIT_COUNT
	.align		4
.L_439:
        /*00b0*/ 	.byte	0x02, 0x4a
	.zero		1
	.zero		1


	//----- nvinfo : EIATTR_EXIT_INSTR_OFFSETS
	.align		4
        /*00b4*/ 	.byte	0x04, 0x1c
        /*00b6*/ 	.short	(.L_441 - .L_440)


	//   ....[0]....
.L_440:
        /*00b8*/ 	.word	0x00000350


	//   ....[1]....
        /*00bc*/ 	.word	0x00000420


	//----- nvinfo : EIATTR_CRS_STACK_SIZE
	.align		4
.L_441:
        /*00c0*/ 	.byte	0x04, 0x1e
        /*00c2*/ 	.short	(.L_443 - .L_442)
.L_442:
        /*00c4*/ 	.word	0x00000000


	//----- nvinfo : EIATTR_CBANK_PARAM_SIZE
	.align		4
.L_443:
        /*00c8*/ 	.byte	0x03, 0x19
        /*00ca*/ 	.short	0x001c


	//----- nvinfo : EIATTR_PARAM_CBANK
	.align		4
        /*00cc*/ 	.byte	0x04, 0x0a
        /*00ce*/ 	.short	(.L_445 - .L_444)
	.align		4
.L_444:
        /*00d0*/ 	.word	index@(.nv.constant0._Z16kernelMaskReduceIdLj8ELb0EEvPKT_PKbPS0_j)
        /*00d4*/ 	.short	0x0380
        /*00d6*/ 	.short	0x001c


	//----- nvinfo : EIATTR_SW_WAR
	.align		4
.L_445:
        /*00d8*/ 	.byte	0x04, 0x36
        /*00da*/ 	.short	(.L_447 - .L_446)
.L_446:
        /*00dc*/ 	.word	0x00000008
.L_447:


//--------------------- .nv.info._Z16kernelMaskReduceIdLj16ELb0EEvPKT_PKbPS0_j --------------------------
	.section	.nv.info._Z16kernelMaskReduceIdLj16ELb0EEvPKT_PKbPS0_j,"",@"SHT_CUDA_INFO"
	.sectionflags	@""
	.align	4


	//----- nvinfo : EIATTR_CUDA_API_VERSION
	.align		4
        /*0000*/ 	.byte	0x04, 0x37
        /*0002*/ 	.short	(.L_449 - .L_448)
.L_448:
        /*0004*/ 	.word	0x00000082


	//----- nvinfo : EIATTR_KPARAM_INFO
	.align		4
.L_449:
        /*0008*/ 	.byte	0x04, 0x17
        /*000a*/ 	.short	(.L_451 - .L_450)
.L_450:
        /*000c*/ 	.word	0x00000000
        /*0010*/ 	.short	0x0003
        /*0012*/ 	.short	0x0018
        /*0014*/ 	.byte	0x00, 0xf0, 0x11, 0x00


	//----- nvinfo : EIATTR_KPARAM_INFO
	.align		4
.L_451:
        /*0018*/ 	.byte	0x04, 0x17
        /*001a*/ 	.short	(.L_453 - .L_452)
.L_452:
        /*001c*/ 	.word	0x00000000
        /*0020*/ 	.short	0x0002
        /*0022*/ 	.short	0x0010
        /*0024*/ 	.byte	0x00, 0xf5, 0x21, 0x00


	//----- nvinfo : EIATTR_KPARAM_INFO
	.align		4
.L_453:
        /*0028*/ 	.byte	0x04, 0x17
        /*002a*/ 	.short	(.L_455 - .L_454)
.L_454:
        /*002c*/ 	.word	0x00000000
        /*0030*/ 	.short	0x0001
        /*0032*/ 	.short	0x0008
        /*0034*/ 	.byte	0x00, 0xf5, 0x21, 0x00


	//----- nvinfo : EIATTR_KPARAM_INFO
	.align		4
.L_455:
        /*0038*/ 	.byte	0x04, 0x17
        /*003a*/ 	.short	(.L_457 - .L_456)
.L_456:
        /*003c*/ 	.word	0x00000000
        /*0040*/ 	.short	0x0000
        /*0042*/ 	.short	0x0000
        /*0044*/ 	.byte	0x00, 0xf5, 0x21, 0x00


	//----- nvinfo : EIATTR_SPARSE_MMA_MASK
	.align		4
.L_457:
        /*0048*/ 	.byte	0x03, 0x50
        /*004a*/ 	.short	0x0000


	//----- nvinfo : EIATTR_MAXREG_COUNT
	.align		4
        /*004c*/ 	.byte	0x03, 0x1b
        /*004e*/ 	.short	0x00ff


	//----- nvinfo : EIATTR_NUM_BARRIERS
	.align		4
        /*0050*/ 	.byte	0x02, 0x4c
        /*0052*/ 	.byte	0x01
	.zero		1


	//----- nvinfo : EIATTR_MERCURY_ISA_VERSION
	.align		4
        /*0054*/ 	.byte	0x03, 0x5f
        /*0056*/ 	.short	0x0101


	//----- nvinfo : EIATTR_COOP_GROUP_MASK_REGIDS
	.align		4
        /*0058*/ 	.byte	0x04, 0x29
        /*005a*/ 	.short	(.L_459 - .L_458)


	//   ....[0]....
.L_458:
        /*005c*/ 	.word	0x05000011


	//   ....[1]....
        /*0060*/ 	.word	0x05000011


	//   ....[2]....
        /*0064*/ 	.word	0x05000011


	//   ....[3]....
        /*0068*/ 	.word	0x05000011


	//   ....[4]....
        /*006c*/ 	.word	0x05000011


	//   ....[5]....
        /*0070*/ 	.word	0x05000011


	//   ....[6]....
        /*0074*/ 	.word	0x05000011


	//   ....[7]....
        /*0078*/ 	.word	0x05000011


	//   ....[8]....
        /*007c*/ 	.word	0x05000011


	//   ....[9]....
        /*0080*/ 	.word	0x05000011


	//----- nvinfo : EIATTR_COOP_GROUP_INSTR_OFFSETS
	.align		4
.L_459:
        /*0084*/ 	.byte	0x04, 0x28
        /*0086*/ 	.short	(.L_461 - .L_460)


	//   ....[0]....
.L_460:
        /*0088*/ 	.word	0x00000200


	//   ....[1]....
        /*008c*/ 	.word	0x00000210


	//   ....[2]....
        /*0090*/ 	.word	0x00000250


	//   ....[3]....
        /*0094*/ 	.word	0x00000260


	//   ....[4]....
        /*0098*/ 	.word	0x000002a0


	//   ....[5]....
        /*009c*/ 	.word	0x000002b0


	//   ....[6]....
        /*00a0*/ 	.word	0x000002d0


	//   ....[7]....
        /*00a4*/ 	.word	0x000002e0


	//   ....[8]....
        /*00a8*/ 	.word	0x00000300


	//   ....[9]....
        /*00ac*/ 	.word	0x00000310


	//----- nvinfo : EIATTR_VRC_CTA_INIT_COUNT
	.align		4
.L_461:
        /*00b0*/ 	.byte	0x02, 0x4a
	.zero		1
	.zero		1


	//----- nvinfo : EIATTR_EXIT_INSTR_OFFSETS
	.align		4
        /*00b4*/ 	.byte	0x04, 0x1c
        /*00b6*/ 	.short	(.L_463 - .L_462)


	//   ....[0]....
.L_462:
        /*00b8*/ 	.word	0x00000350


	//   ....[1]....
        /*00bc*/ 	.word	0x00000420


	//----- nvinfo : EIATTR_CRS_STACK_SIZE
	.align		4
.L_463:
        /*00c0*/ 	.byte	0x04, 0x1e
        /*00c2*/ 	.short	(.L_465 - .L_464)
.L_464:
        /*00c4*/ 	.word	0x00000000


	//----- nvinfo : EIATTR_CBANK_PARAM_SIZE
	.align		4
.L_465:
        /*00c8*/ 	.byte	0x03, 0x19
        /*00ca*/ 	.short	0x001c


	//----- nvinfo : EIATTR_PARAM_CBANK
	.align		4
        /*00cc*/ 	.byte	0x04, 0x0a
        /*00ce*/ 	.short	(.L_467 - .L_466)
	.align		4
.L_466:
        /*00d0*/ 	.word	index@(.nv.constant0._Z16kernelMaskReduceIdLj16ELb0EEvPKT_PKbPS0_j)
        /*00d4*/ 	.short	0x0380
        /*00d6*/ 	.short	0x001c


	//----- nvinfo : EIATTR_SW_WAR
	.align		4
.L_467:
        /*00d8*/ 	.byte	0x04, 0x36
        /*00da*/ 	.short	(.L_469 - .L_468)
.L_468:
        /*00dc*/ 	.word	0x00000008
.L_469:


//--------------------- .nv.info._Z16kernelMaskReduceIdLj32ELb0EEvPKT_PKbPS0_j --------------------------
	.section	.nv.info._Z16kernelMaskReduceIdLj32ELb0EEvPKT_PKbPS0_j,"",@"SHT_CUDA_INFO"
	.sectionflags	@""
	.align	4


	//----- nvinfo : EIATTR_CUDA_API_VERSION
	.align		4
        /*0000*/ 	.byte	0x04, 0x37
        /*0002*/ 	.short	(.L_471 - .L_470)
.L_470:
        /*0004*/ 	.word	0x00000082


	//----- nvinfo : EIATTR_KPARAM_INFO
	.align		4
.L_471:
        /*0008*/ 	.byte	0x04, 0x17
        /*000a*/ 	.short	(.L_473 - .L_472)
.L_472:
        /*000c*/ 	.word	0x00000000
        /*0010*/ 	.short	0x0003
        /*0012*/ 	.short	0x0018
        /*0014*/ 	.byte	0x00, 0xf0, 0x11, 0x00


	//----- nvinfo : EIATTR_KPARAM_INFO
	.align		4
.L_473:
        /*0018*/ 	.byte	0x04, 0x17
        /*001a*/ 	.short	(.L_475 - .L_474)
.L_474:
        /*001c*/ 	.word	0x00000000
        /*0020*/ 	.short	0x0002
        /*0022*/ 	.short	0x0010
        /*0024*/ 	.byte	0x00, 0xf5, 0x21, 0x00


	//----- nvinfo : EIATTR_KPARAM_INFO
	.align		4
.L_475:
        /*0028*/ 	.byte	0x04, 0x17
        /*002a*/ 	.short	(.L_477 - .L_476)
.L_476:
        /*002c*/ 	.word	0x00000000
        /*0030*/ 	.short	0x0001
        /*0032*/ 	.short	0x0008
        /*0034*/ 	.byte	0x00, 0xf5, 0x21, 0x00


	//----- nvinfo : EIATTR_KPARAM_INFO
	.align		4
.L_477:
        /*0038*/ 	.byte	0x04, 0x17
        /*003a*/ 	.short	(.L_479 - .L_478)
.L_478:
        /*003c*/ 	.word	0x00000000
        /*0040*/ 	.short	0x0000
        /*0042*/ 	.short	0x0000
        /*0044*/ 	.byte	0x00, 0xf5, 0x21, 0x00


	//----- nvinfo : EIATTR_SPARSE_MMA_MASK
	.align		4
.L_479:
        /*0048*/ 	.byte	0x03, 0x50
        /*004a*/ 	.short	0x0000


	//----- nvinfo : EIATTR_MAXREG_COUNT
	.align		4
        /*004c*/ 	.byte	0x03, 0x1b
        /*004e*/ 	.short	0x00ff


	//----- nvinfo : EIATTR_NUM_BARRIERS
	.align		4
        /*0050*/ 	.byte	0x02, 0x4c
        /*0052*/ 	.byte	0x01
	.zero		1


	//----- nvinfo : EIATTR_MERCURY_ISA_VERSION
	.align		4
        /*0054*/ 	.byte	0x03, 0x5f
        /*0056*/ 	.short	0x0101


	//----- nvinfo : EIATTR_COOP_GROUP_MASK_REGIDS
	.align		4
        /*0058*/ 	.byte	0x04, 0x29
        /*005a*/ 	.short	(.L_481 - .L_480)


	//   ....[0]....
.L_480:
        /*005c*/ 	.word	0xffffffff


	//   ....[1]....
        /*0060*/ 	.word	0xffffffff


	//   ....[2]....
        /*0064*/ 	.word	0xffffffff


	//   ....[3]....
        /*0068*/ 	.word	0xffffffff


	//   ....[4]....
        /*006c*/ 	.word	0xffffffff


	//   ....[5]....
        /*0070*/ 	.word	0xffffffff


	//   ....[6]....
        /*0074*/ 	.word	0xffffffff


	//   ....[7]....
        /*0078*/ 	.word	0xffffffff


	//   ....[8]....
        /*007c*/ 	.word	0xffffffff


	//   ....[9]....
        /*0080*/ 	.word	0xffffffff


	//----- nvinfo : EIATTR_COOP_GROUP_INSTR_OFFSETS
	.align		4
.L_481:
        /*0084*/ 	.byte	0x04, 0x28
        /*0086*/ 	.short	(.L_483 - .L_482)


	//   ....[0]....
.L_482:
        /*0088*/ 	.word	0x000001d0


	//   ....[1]....
        /*008c*/ 	.word	0x00000200


	//   ....[2]....
        /*0090*/ 	.word	0x00000240


	//   ....[3]....
        /*0094*/ 	.word	0x00000250


	//   ....[4]....
        /*0098*/ 	.word	0x00000290


	//   ....[5]....
        /*009c*/ 	.word	0x000002a0


	//   ....[6]....
        /*00a0*/ 	.word	0x000002c0


	//   ....[7]....
        /*00a4*/ 	.word	0x000002d0


	//   ....[8]....
        /*00a8*/ 	.word	0x000002f0


	//   ....[9]....
        /*00ac*/ 	.word	0x00000300


	//----- nvinfo : EIATTR_VRC_CTA_INIT_COUNT
	.align		4
.L_483:
        /*00b0*/ 	.byte	0x02, 0x4a
	.zero		1
	.zero		1


	//----- nvinfo : EIATTR_EXIT_INSTR_OFFSETS
	.align		4
        /*00b4*/ 	.byte	0x04, 0x1c
        /*00b6*/ 	.short	(.L_485 - .L_484)


	//   ....[0]....
.L_484:
        /*00b8*/ 	.word	0x00000340


	//   ....[1]....
        /*00bc*/ 	.word	0x00000410


	//----- nvinfo : EIATTR_CRS_STACK_SIZE
	.align		4
.L_485:
        /*00c0*/ 	.byte	0x04, 0x1e
        /*00c2*/ 	.short	(.L_487 - .L_486)
.L_486:
        /*00c4*/ 	.word	0x00000000


	//----- nvinfo : EIATTR_CBANK_PARAM_SIZE
	.align		4
.L_487:
        /*00c8*/ 	.byte	0x03, 0x19
        /*00ca*/ 	.short	0x001c


	//----- nvinfo : EIATTR_PARAM_CBANK
	.align		4
        /*00cc*/ 	.byte	0x04, 0x0a
        /*00ce*/ 	.short	(.L_489 - .L_488)
	.align		4
.L_488:
        /*00d0*/ 	.word	index@(.nv.constant0._Z16kernelMaskReduceIdLj32ELb0EEvPKT_PKbPS0_j)
        /*00d4*/ 	.short	0x0380
        /*00d6*/ 	.short	0x001c


	//----- nvinfo : EIATTR_SW_WAR
	.align		4
.L_489:
        /*00d8*/ 	.byte	0x04, 0x36
        /*00da*/ 	.short	(.L_491 - .L_490)
.L_490:
        /*00dc*/ 	.word	0x00000008
.L_491:


//--------------------- .nv.info._Z16kernelMaskReduceIdLj64ELb0EEvPKT_PKbPS0_j --------------------------
	.section	.nv.info._Z16kernelMaskReduceIdLj64ELb0EEvPKT_PKbPS0_j,"",@"SHT_CUDA_INFO"
	.sectionflags	@""
	.align	4


	//----- nvinfo : EIATTR_CUDA_API_VERSION
	.align		4
        /*0000*/ 	.byte	0x04, 0x37
        /*0002*/ 	.short	(.L_493 - .L_492)
.L_492:
        /*0004*/ 	.word	0x00000082


	//----- nvinfo : EIATTR_KPARAM_INFO
	.align		4
.L_493:
        /*0008*/ 	.byte	0x04, 0x17
        /*000a*/ 	.short	(.L_495 - .L_494)
.L_494:
        /*000c*/ 	.word	0x00000000
        /*0010*/ 	.short	0x0003
        /*0012*/ 	.short	0x0018
        /*0014*/ 	.byte	0x00, 0xf0, 0x11, 0x00


	//----- nvinfo : EIATTR_KPARAM_INFO
	.align		4
.L_495:
        /*0018*/ 	.byte	0x04, 0x17
        /*001a*/ 	.short	(.L_497 - .L_496)
.L_496:
        /*001c*/ 	.word	0x00000000
        /*0020*/ 	.short	0x0002
        /*0022*/ 	.short	0x0010
        /*0024*/ 	.byte	0x00, 0xf5, 0x21, 0x00


	//----- nvinfo : EIATTR_KPARAM_INFO
	.align		4
.L_497:
        /*0028*/ 	.byte	0x04, 0x17
        /*002a*/ 	.short	(.L_499 - .L_498)
.L_498:
        /*002c*/ 	.word	0x00000000
        /*0030*/ 	.short	0x0001
        /*0032*/ 	.short	0x0008
        /*0034*/ 	.byte	0x00, 0xf5, 0x21, 0x00


	//----- nvinfo : EIATTR_KPARAM_INFO
	.align		4
.L_499:
        /*0038*/ 	.byte	0x04, 0x17
        /*003a*/ 	.short	(.L_501 - .L_500)
.L_500:
        /*003c*/ 	.word	0x00000000
        /*0040*/ 	.short	0x0000
        /*0042*/ 	.short	0x0000
        /*0044*/ 	.byte	0x00, 0xf5, 0x21, 0x00


	//----- nvinfo : EIATTR_SPARSE_MMA_MASK
	.align		4
.L_501:
        /*0048*/ 	.byte	0x03, 0x50
        /*004a*/ 	.short	0x0000


	//----- nvinfo : EIATTR_MAXREG_COUNT
	.align		4
        /*004c*/ 	.byte	0x03, 0x1b
        /*004e*/ 	.short	0x00ff


	//----- nvinfo : EIATTR_NUM_BARRIERS
	.align		4
        /*0050*/ 	.byte	0x02, 0x4c
        /*0052*/ 	.byte	0x01
	.zero		1


	//----- nvinfo : EIATTR_MERCURY_ISA_VERSION
	.align		4
        /*0054*/ 	.byte	0x03, 0x5f
        /*0056*/ 	.short	0x0101


	//----- nvinfo : EIATTR_COOP_GROUP_MASK_REGIDS
	.align		4
        /*0058*/ 	.byte	0x04, 0x29
        /*005a*/ 	.short	(.L_503 - .L_502)


	//   ....[0]....
.L_502:
        /*005c*/ 	.word	0xffffffff


	//   ....[1]....
        /*0060*/ 	.word	0xffffffff


	//   ....[2]....
        /*0064*/ 	.word	0xffffffff


	//   ....[3]....
        /*0068*/ 	.word	0xffffffff


	//   ....[4]....
        /*006c*/ 	.word	0xffffffff


	//   ....[5]....
        /*0070*/ 	.word	0xffffffff


	//   ....[6]....
        /*0074*/ 	.word	0xffffffff


	//   ....[7]....
        /*0078*/ 	.word	0xffffffff


	//   ....[8]....
        /*007c*/ 	.word	0xffffffff


	//   ....[9]....
        /*0080*/ 	.word	0xffffffff


	//   ....[10]....
        /*0084*/ 	.word	0xffffffff


	//   ....[11]....
        /*0088*/ 	.word	0x0500000f


	//   ....[12]....
        /*008c*/ 	.word	0x0500000f


	//   ....[13]....
        /*0090*/ 	.word	0x0500000f


	//   ....[14]....
        /*0094*/ 	.word	0x0500000f


	//   ....[15]....
        /*0098*/ 	.word	0x0500000f


	//   ....[16]....
        /*009c*/ 	.word	0x0500000f


	//   ....[17]....
        /*00a0*/ 	.word	0x0500000f


	//   ....[18]....
        /*00a4*/ 	.word	0x0500000f


	//   ....[19]....
        /*00a8*/ 	.word	0x0500000f


	//   ....[20]....
        /*00ac*/ 	.word	0x0500000f


	//----- nvinfo : EIATTR_COOP_GROUP_INSTR_OFFSETS
	.align		4
.L_503:
        /*00b0*/ 	.byte	0x04, 0x28
        /*00b2*/ 	.short	(.L_505 - .L_504)


	//   ....[0]....
.L_504:
        /*00b4*/ 	.word	0x000001d0


	//   ....[1]....
        /*00b8*/ 	.word	0x00000200


	//   ....[2]....
        /*00bc*/ 	.word	0x00000250


	//   ....[3]....
        /*00c0*/ 	.word	0x00000260


	//   ....[4]....
        /*00c4*/ 	.word	0x00000280


	//   ....[5]....
        /*00c8*/ 	.word	0x000002b0


	//   ....[6]....
        /*00cc*/ 	.word	0x000002c0


	//   ....[7]....
        /*00d0*/ 	.word	0x000002e0


	//   ....[8]....
        /*00d4*/ 	.word	0x000002f0


	//   ....[9]....
        /*00d8*/ 	.word	0x00000310


	//   ....[10]....
        /*00dc*/ 	.word	0x00000320


	//   ....[11]....
        /*00e0*/ 	.word	0x000003d0


	//   ....[12]....
        /*00e4*/ 	.word	0x000003e0


	//   ....[13]....
        /*00e8*/ 	.word	0x00000400


	//   ....[14]....
        /*00ec*/ 	.word	0x00000410


	//   ....[15]....
        /*00f0*/ 	.word	0x00000430


	//   ....[16]....
        /*00f4*/ 	.word	0x00000440


	//   ....[17]....
        /*00f8*/ 	.word	0x00000460


	//   ....[18]....
        /*00fc*/ 	.word	0x00000470


	//   ....[19]....
        /*0100*/ 	.word	0x00000490


	//   ....[20]....
        /*0104*/ 	.word	0x000004a0


	//----- nvinfo : EIATTR_VRC_CTA_INIT_COUNT
	.align		4
.L_505:
        /*0108*/ 	.byte	0x02, 0x4a
	.zero		1
	.zero		1


	//----- nvinfo : EIATTR_EXIT_INSTR_OFFSETS
	.align		4
        /*010c*/ 	.byte	0x04, 0x1c
        /*010e*/ 	.short	(.L_507 - .L_506)


	//   ....[0]....
.L_506:
        /*0110*/ 	.word	0x00000360


	//   ....[1]....
        /*0114*/ 	.word	0x000004b0


	//   ....[2]....
        /*0118*/ 	.word	0x00000500


	//----- nvinfo : EIATTR_CRS_STACK_SIZE
	.align		4
.L_507:
        /*011c*/ 	.byte	0x04, 0x1e
        /*011e*/ 	.short	(.L_509 - .L_508)
.L_508:
        /*0120*/ 	.word	0x00000000


	//----- nvinfo : EIATTR_CBANK_PARAM_SIZE
	.align		4
.L_509:
        /*0124*/ 	.byte	0x03, 0x19
        /*0126*/ 	.short	0x001c


	//----- nvinfo : EIATTR_PARAM_CBANK
	.align		4
        /*0128*/ 	.byte	0x04, 0x0a
        /*012a*/ 	.short	(.L_511 - .L_510)
	.align		4
.L_510:
        /*012c*/ 	.word	index@(.nv.constant0._Z16kernelMaskReduceIdLj64ELb0EEvPKT_PKbPS0_j)
        /*0130*/ 	.short	0x0380
        /*0132*/ 	.short	0x001c


	//----- nvinfo : EIATTR_SW_WAR
	.align		4
.L_511:
        /*0134*/ 	.byte	0x04, 0x36
        /*0136*/ 	.short	(.L_513 - .L_512)
.L_512:
        /*0138*/ 	.word	0x00000008
.L_513:


//--------------------- .nv.info._Z16kernelMaskReduceIdLj128ELb0EEvPKT_PKbPS0_j --------------------------
	.section	.nv.info._Z16kernelMaskReduceIdLj128ELb0EEvPKT_PKbPS0_j,"",@"SHT_CUDA_INFO"
	.sectionflags	@""
	.align	4


	//----- nvinfo : EIATTR_CUDA_API_VERSION
	.align		4
        /*0000*/ 	.byte	0x04, 0x37
        /*0002*/ 	.short	(.L_515 - .L_514)
.L_514:
        /*0004*/ 	.word	0x00000082


	//----- nvinfo : EIATTR_KPARAM_INFO
	.align		4
.L_515:
        /*0008*/ 	.byte	0x04, 0x17
        /*000a*/ 	.short	(.L_517 - .L_516)
.L_516:
        /*000c*/ 	.word	0x00000000
        /*0010*/ 	.short	0x0003
        /*0012*/ 	.short	0x0018
        /*0014*/ 	.byte	0x00, 0xf0, 0x11, 0x00


	//----- nvinfo : EIATTR_KPARAM_INFO
	.align		4
.L_517:
        /*0018*/ 	.byte	0x04, 0x17
        /*001a*/ 	.short	(.L_519 - .L_518)
.L_518:
        /*001c*/ 	.word	0x00000000
        /*0020*/ 	.short	0x0002
        /*0022*/ 	.short	0x0010
        /*0024*/ 	.byte	0x00, 0xf5, 0x21, 0x00


	//----- nvinfo : EIATTR_KPARAM_INFO
	.align		4
.L_519:
        /*0028*/ 	.byte	0x04, 0x17
        /*002a*/ 	.short	(.L_521 - .L_520)
.L_520:
        /*002c*/ 	.word	0x00000000
        /*0030*/ 	.short	0x0001
        /*0032*/ 	.short	0x0008
        /*0034*/ 	.byte	0x00, 0xf5, 0x21, 0x00


	//----- nvinfo : EIATTR_KPARAM_INFO
	.align		4
.L_521:
        /*0038*/ 	.byte	0x04, 0x17
        /*003a*/ 	.short	(.L_523 - .L_522)
.L_522:
        /*003c*/ 	.word	0x00000000
        /*0040*/ 	.short	0x0000
        /*0042*/ 	.short	0x0000
        /*0044*/ 	.byte	0x00, 0xf5, 0x21, 0x00


	//----- nvinfo : EIATTR_SPARSE_MMA_MASK
	.align		4
.L_523:
        /*0048*/ 	.byte	0x03, 0x50
        /*004a*/ 	.short	0x0000


	//----- nvinfo : EIATTR_MAXREG_COUNT
	.align		4
        /*004c*/ 	.byte	0x03, 0x1b
        /*004e*/ 	.short	0x00ff


	//----- nvinfo : EIATTR_NUM_BARRIERS
	.align		4
        /*0050*/ 	.byte	0x02, 0x4c
        /*0052*/ 	.byte	0x01
	.zero		1


	//----- nvinfo : EIATTR_MERCURY_ISA_VERSION
	.align		4
        /*0054*/ 	.byte	0x03, 0x5f
        /*0056*/ 	.short	0x0101


	//----- nvinfo : EIATTR_COOP_GROUP_MASK_REGIDS
	.align		4
        /*0058*/ 	.byte	0x04, 0x29
        /*005a*/ 	.short	(.L_525 - .L_524)


	//   ....[0]....
.L_524:
        /*005c*/ 	.word	0xffffffff


	//   ....[1]....
        /*0060*/ 	.word	0xffffffff


	//   ....[2]....
        /*0064*/ 	.word	0xffffffff


	//   ....[3]....
        /*0068*/ 	.word	0xffffffff


	//   ....[4]....
        /*006c*/ 	.word	0xffffffff


	//   ....[5]....
        /*0070*/ 	.word	0xffffffff


	//   ....[6]....
        /*0074*/ 	.word	0xffffffff


	//   ....[7]....
        /*0078*/ 	.word	0xffffffff


	//   ....[8]....
        /*007c*/ 	.word	0xffffffff


	//   ....[9]....
        /*0080*/ 	.word	0xffffffff


	//   ....[10]....
        /*0084*/ 	.word	0xffffffff


	//   ....[11]....
        /*0088*/ 	.word	0x0500000f


	//   ....[12]....
        /*008c*/ 	.word	0x0500000f


	//   ....[13]....
        /*0090*/ 	.word	0x0500000f


	//   ....[14]....
        /*0094*/ 	.word	0x0500000f


	//   ....[15]....
        /*0098*/ 	.word	0x0500000f


	//   ....[16]....
        /*009c*/ 	.word	0x0500000f


	//   ....[17]....
        /*00a0*/ 	.word	0x0500000f


	//   ....[18]....
        /*00a4*/ 	.word	0x0500000f


	//   ....[19]....
        /*00a8*/ 	.word	0x0500000f


	//   ....[20]....
        /*00ac*/ 	.word	0x0500000f


	//----- nvinfo : EIATTR_COOP_GROUP_INSTR_OFFSETS
	.align		4
.L_525:
        /*00b0*/ 	.byte	0x04, 0x28
        /*00b2*/ 	.short	(.L_527 - .L_526)


	//   ....[0]....
.L_526:
        /*00b4*/ 	.word	0x000001d0


	//   ....[1]....
        /*00b8*/ 	.word	0x00000200


	//   ....[2]....
        /*00bc*/ 	.word	0x00000250


	//   ....[3]....
        /*00c0*/ 	.word	0x00000260


	//   ....[4]....
        /*00c4*/ 	.word	0x00000280


	//   ....[5]....
        /*00c8*/ 	.word	0x000002b0


	//   ....[6]....
        /*00cc*/ 	.word	0x000002c0


	//   ....[7]....
        /*00d0*/ 	.word	0x000002e0


	//   ....[8]....
        /*00d4*/ 	.word	0x000002f0


	//   ....[9]....
        /*00d8*/ 	.word	0x00000310


	//   ....[10]....
        /*00dc*/ 	.word	0x00000320


	//   ....[11]....
        /*00e0*/ 	.word	0x000003d0


	//   ....[12]....
        /*00e4*/ 	.word	0x000003e0


	//   ....[13]....
        /*00e8*/ 	.word	0x00000400


	//   ....[14]....
        /*00ec*/ 	.word	0x00000410


	//   ....[15]....
        /*00f0*/ 	.word	0x00000430


	//   ....[16]....
        /*00f4*/ 	.word	0x00000440


	//   ....[17]....
        /*00f8*/ 	.word	0x00000460


	//   ....[18]....
        /*00fc*/ 	.word	0x00000470


	//   ....[19]....
        /*0100*/ 	.word	0x00000490


	//   ....[20]....
        /*0104*/ 	.word	0x000004a0


	//----- nvinfo : EIATTR_VRC_CTA_INIT_COUNT
	.align		4
.L_527:
        /*0108*/ 	.byte	0x02, 0x4a
	.zero		1
	.zero		1


	//----- nvinfo : EIATTR_EXIT_INSTR_OFFSETS
	.align		4
        /*010c*/ 	.byte	0x04, 0x1c
        /*010e*/ 	.short	(.L_529 - .L_528)


	//   ....[0]....
.L_528:
        /*0110*/ 	.word	0x00000360


	//   ....[1]....
        /*0114*/ 	.word	0x000004b0


	//   ....[2]....
        /*0118*/ 	.word	0x00000500


	//----- nvinfo : EIATTR_CRS_STACK_SIZE
	.align		4
.L_529:
        /*011c*/ 	.byte	0x04, 0x1e
        /*011e*/ 	.short	(.L_531 - .L_530)
.L_530:
        /*0120*/ 	.word	0x00000000


	//----- nvinfo : EIATTR_CBANK_PARAM_SIZE
	.align		4
.L_531:
        /*0124*/ 	.byte	0x03, 0x19
        /*0126*/ 	.short	0x001c


	//----- nvinfo : EIATTR_PARAM_CBANK
	.align		4
        /*0128*/ 	.byte	0x04, 0x0a
        /*012a*/ 	.short	(.L_533 - .L_532)
	.align		4
.L_532:
        /*012c*/ 	.word	index@(.nv.constant0._Z16kernelMaskReduceIdLj128ELb0EEvPKT_PKbPS0_j)
        /*0130*/ 	.short	0x0380
        /*0132*/ 	.short	0x001c


	//----- nvinfo : EIATTR_SW_WAR
	.align		4
.L_533:
        /*0134*/ 	.byte	0x04, 0x36
        /*0136*/ 	.short	(.L_535 - .L_534)
.L_534:
        /*0138*/ 	.word	0x00000008
.L_535:


//--------------------- .nv.info._Z16kernelMaskReduceIdLj256ELb0EEvPKT_PKbPS0_j --------------------------
	.section	.nv.info._Z16kernelMaskReduceIdLj256ELb0EEvPKT_PKbPS0_j,"",@"SHT_CUDA_INFO"
	.sectionflags	@""
	.align	4


	//----- nvinfo : EIATTR_CUDA_API_VERSION
	.align		4
        /*0000*/ 	.byte	0x04, 0x37
        /*0002*/ 	.short	(.L_537 - .L_536)
.L_536:
        /*0004*/ 	.word	0x00000082


	//----- nvinfo : EIATTR_KPARAM_INFO
	.align		4
.L_537:
        /*0008*/ 	.byte	0x04, 0x17
        /*000a*/ 	.short	(.L_539 - .L_538)
.L_538:
        /*000c*/ 	.word	0x00000000
        /*0010*/ 	.short	0x0003
        /*0012*/ 	.short	0x0018
        /*0014*/ 	.byte	0x00, 0xf0, 0x11, 0x00


	//----- nvinfo : EIATTR_KPARAM_INFO
	.align		4
.L_539:
        /*0018*/ 	.byte	0x04, 0x17
        /*001a*/ 	.short	(.L_541 - .L_540)
.L_540:
        /*001c*/ 	.word	0x00000000
        /*0020*/ 	.short	0x0002
        /*0022*/ 	.short	0x0010
        /*0024*/ 	.byte	0x00, 0xf5, 0x21, 0x00


	//----- nvinfo : EIATTR_KPARAM_INFO
	.align		4
.L_541:
        /*0028*/ 	.byte	0x04, 0x17
        /*002a*/ 	.short	(.L_543 - .L_542)
.L_542:
        /*002c*/ 	.word	0x00000000
        /*0030*/ 	.short	0x0001
        /*0032*/ 	.short	0x0008
        /*0034*/ 	.byte	0x00, 0xf5, 0x21, 0x00


	//----- nvinfo : EIATTR_KPARAM_INFO
	.align		4
.L_543:
        /*0038*/ 	.byte	0x04, 0x17
        /*003a*/ 	.short	(.L_545 - .L_544)
.L_544:
        /*003c*/ 	.word	0x00000000
        /*0040*/ 	.short	0x0000
        /*0042*/ 	.short	0x0000
        /*0044*/ 	.byte	0x00, 0xf5, 0x21, 0x00


	//----- nvinfo : EIATTR_SPARSE_MMA_MASK
	.align		4
.L_545:
        /*0048*/ 	.byte	0x03, 0x50
        /*004a*/ 	.short	0x0000


	//----- nvinfo : EIATTR_MAXREG_COUNT
	.align		4
        /*004c*/ 	.byte	0x03, 0x1b
        /*004e*/ 	.short	0x00ff


	//----- nvinfo : EIATTR_NUM_BARRIERS
	.align		4
        /*0050*/ 	.byte	0x02, 0x4c
        /*0052*/ 	.byte	0x01
	.zero		1


	//----- nvinfo : EIATTR_MERCURY_ISA_VERSION
	.align		4
        /*0054*/ 	.byte	0x03, 0x5f
        /*0056*/ 	.short	0x0101


	//----- nvinfo : EIATTR_COOP_GROUP_MASK_REGIDS
	.align		4
        /*0058*/ 	.byte	0x04, 0x29
        /*005a*/ 	.short	(.L_547 - .L_546)


	//   ....[0]....
.L_546:
        /*005c*/ 	.word	0xffffffff


	//   ....[1]....
        /*0060*/ 	.word	0xffffffff


	//   ....[2]....
        /*0064*/ 	.word	0xffffffff


	//   ....[3]....
        /*0068*/ 	.word	0xffffffff


	//   ....[4]....
        /*006c*/ 	.word	0xffffffff


	//   ....[5]....
        /*0070*/ 	.word	0xffffffff


	//   ....[6]....
        /*0074*/ 	.word	0xffffffff


	//   ....[7]....
        /*0078*/ 	.word	0xffffffff


	//   ....[8]....
        /*007c*/ 	.word	0xffffffff


	//   ....[9]....
        /*0080*/ 	.word	0xffffffff


	//   ....[10]....
        /*0084*/ 	.word	0xffffffff


	//   ....[11]....
        /*0088*/ 	.word	0x0500000f


	//   ....[12]....
        /*008c*/ 	.word	0x0500000f


	//   ....[13]....
        /*0090*/ 	.word	0x0500000f


	//   ....[14]....
        /*0094*/ 	.word	0x0500000f


	//   ....[15]....
        /*0098*/ 	.word	0x0500000f


	//   ....[16]....
        /*009c*/ 	.word	0x0500000f


	//   ....[17]....
        /*00a0*/ 	.word	0x0500000f


	//   ....[18]....
        /*00a4*/ 	.word	0x0500000f


	//   ....[19]....
        /*00a8*/ 	.word	0x0500000f


	//   ....[20]....
        /*00ac*/ 	.word	0x0500000f


	//----- nvinfo : EIATTR_COOP_GROUP_INSTR_OFFSETS
	.align		4
.L_547:
        /*00b0*/ 	.byte	0x04, 0x28
        /*00b2*/ 	.short	(.L_549 - .L_548)


	//   ....[0]....
.L_548:
        /*00b4*/ 	.word	0x000001d0


	//   ....[1]....
        /*00b8*/ 	.word	0x00000200


	//   ....[2]....
        /*00bc*/ 	.word	0x00000250


	//   ....[3]....
        /*00c0*/ 	.word	0x00000260


	//   ....[4]....
        /*00c4*/ 	.word	0x00000280


	//   ....[5]....
        /*00c8*/ 	.word	0x000002b0


	//   ....[6]....
        /*00cc*/ 	.word	0x000002c0


	//   ....[7]....
        /*00d0*/ 	.word	0x000002e0


	//   ....[8]....
        /*00d4*/ 	.word	0x000002f0


	//   ....[9]....
        /*00d8*/ 	.word	0x00000310


	//   ....[10]....
        /*00dc*/ 	.word	0x00000320


	//   ....[11]....
        /*00e0*/ 	.word	0x000003d0


	//   ....[12]....
        /*00e4*/ 	.word	0x000003e0


	//   ....[13]....
        /*00e8*/ 	.word	0x00000400


	//   ....[14]....
        /*00ec*/ 	.word	0x00000410


	//   ....[15]....
        /*00f0*/ 	.word	0x00000430


	//   ....[16]....
        /*00f4*/ 	.word	0x00000440


	//   ....[17]....
        /*00f8*/ 	.word	0x00000460


	//   ....[18]....
        /*00fc*/ 	.word	0x00000470


	//   ....[19]....
        /*0100*/ 	.word	0x00000490


	//   ....[20]....
        /*0104*/ 	.word	0x000004a0


	//----- nvinfo : EIATTR_VRC_CTA_INIT_COUNT
	.align		4
.L_549:
        /*0108*/ 	.byte	0x02, 0x4a
	.zero		1
	.zero		1


	//----- nvinfo : EIATTR_EXIT_INSTR_OFFSETS
	.align		4
        /*010c*/ 	.byte	0x04, 0x1c
        /*010e*/ 	.short	(.L_551 - .L_550)


	//   ....[0]....
.L_550:
        /*0110*/ 	.word	0x00000360


	//   ....[1]....
        /*0114*/ 	.word	0x000004b0


	//   ....[2]....
        /*0118*/ 	.word	0x00000500


	//----- nvinfo : EIATTR_CRS_STACK_SIZE
	.align		4
.L_551:
        /*011c*/ 	.byte	0x04, 0x1e
        /*011e*/ 	.short	(.L_553 - .L_552)
.L_552:
        /*0120*/ 	.word	0x00000000


	//----- nvinfo : EIATTR_CBANK_PARAM_SIZE
	.align		4
.L_553:
        /*0124*/ 	.byte	0x03, 0x19
        /*0126*/ 	.short	0x001c


	//----- nvinfo : EIATTR_PARAM_CBANK
	.align		4
        /*0128*/ 	.byte	0x04, 0x0a
        /*012a*/ 	.short	(.L_555 - .L_554)
	.align		4
.L_554:
        /*012c*/ 	.word	index@(.nv.constant0._Z16kernelMaskReduceIdLj256ELb0EEvPKT_PKbPS0_j)
        /*0130*/ 	.short	0x0380
        /*0132*/ 	.short	0x001c


	//----- nvinfo : EIATTR_SW_WAR
	.align		4
.L_555:
        /*0134*/ 	.byte	0x04, 0x36
        /*0136*/ 	.short	(.L_557 - .L_556)
.L_556:
        /*0138*/ 	.word	0x00000008
.L_557:


//--------------------- .nv.info._Z16kernelMaskReduceIdLj512ELb0EEvPKT_PKbPS0_j --------------------------
	.section	.nv.info._Z16kernelMaskReduceIdLj512ELb0EEvPKT_PKbPS0_j,"",@"SHT_CUDA_INFO"
	.sectionflags	@""
	.align	4


	//----- nvinfo : EIATTR_CUDA_API_VERSION
	.align		4
        /*0000*/ 	.byte	0x04, 0x37
        /*0002*/ 	.short	(.L_559 - .L_558)
.L_558:
        /*0004*/ 	.word	0x00000082


	//----- nvinfo : EIATTR_KPARAM_INFO
	.align		4
.L_559:
        /*0008*/ 	.byte	0x04, 0x17
        /*000a*/ 	.short	(.L_561 - .L_560)
.L_560:
        /*000c*/ 	.word	0x00000000
        /*0010*/ 	.short	0x0003
        /*0012*/ 	.short	0x0018
        /*0014*/ 	.byte	0x00, 0xf0, 0x11, 0x00


	//----- nvinfo : EIATTR_KPARAM_INFO
	.align		4
.L_561:
        /*0018*/ 	.byte	0x04, 0x17
        /*001a*/ 	.short	(.L_563 - .L_562)
.L_562:
        /*001c*/ 	.word	0x00000000
        /*0020*/ 	.short	0x0002
        /*0022*/ 	.short	0x0010
        /*0024*/ 	.byte	0x00, 0xf5, 0x21, 0x00


	//----- nvinfo : EIATTR_KPARAM_INFO
	.align		4
.L_563:
        /*0028*/ 	.byte	0x04, 0x17
        /*002a*/ 	.short	(.L_565 - .L_564)
.L_564:
        /*002c*/ 	.word	0x00000000
        /*0030*/ 	.short	0x0001
        /*0032*/ 	.short	0x0008
        /*0034*/ 	.byte	0x00, 0xf5, 0x21, 0x00


	//----- nvinfo : EIATTR_KPARAM_INFO
	.align		4
.L_565:
        /*0038*/ 	.byte	0x04, 0x17
        /*003a*/ 	.short	(.L_567 - .L_566)
.L_566:
        /*003c*/ 	.word	0x00000000
        /*0040*/ 	.short	0x0000
        /*0042*/ 	.short	0x0000
        /*0044*/ 	.byte	0x00, 0xf5, 0x21, 0x00


	//----- nvinfo : EIATTR_SPARSE_MMA_MASK
	.align		4
.L_567:
        /*0048*/ 	.byte	0x03, 0x50
        /*004a*/ 	.short	0x0000


	//----- nvinfo : EIATTR_MAXREG_COUNT
	.align		4
        /*004c*/ 	.byte	0x03, 0x1b
        /*004e*/ 	.short	0x00ff


	//----- nvinfo : EIATTR_NUM_BARRIERS
	.align		4
        /*0050*/ 	.byte	0x02, 0x4c
        /*0052*/ 	.byte	0x01
	.zero		1


	//----- nvinfo : EIATTR_MERCURY_ISA_VERSION
	.align		4
        /*0054*/ 	.byte	0x03, 0x5f
        /*0056*/ 	.short	0x0101


	//----- nvinfo : EIATTR_COOP_GROUP_MASK_REGIDS
	.align		4
        /*0058*/ 	.byte	0x04, 0x29
        /*005a*/ 	.short	(.L_569 - .L_568)


	//   ....[0]....
.L_568:
        /*005c*/ 	.word	0xffffffff


	//   ....[1]....
        /*0060*/ 	.word	0xffffffff


	//   ....[2]....
        /*0064*/ 	.word	0xffffffff


	//   ....[3]....
        /*0068*/ 	.word	0xffffffff


	//   ....[4]....
        /*006c*/ 	.word	0xffffffff


	//   ....[5]....
        /*0070*/ 	.word	0xffffffff


	//   ....[6]....
        /*0074*/ 	.word	0xffffffff


	//   ....[7]....
        /*0078*/ 	.word	0xffffffff


	//   ....[8]....
        /*007c*/ 	.word	0xffffffff


	//   ....[9]....
        /*0080*/ 	.word	0xffffffff


	//   ....[10]....
        /*0084*/ 	.word	0xffffffff


	//   ....[11]....
        /*0088*/ 	.word	0x0500000f


	//   ....[12]....
        /*008c*/ 	.word	0x0500000f


	//   ....[13]....
        /*0090*/ 	.word	0x0500000f


	//   ....[14]....
        /*0094*/ 	.word	0x0500000f


	//   ....[15]....
        /*0098*/ 	.word	0x0500000f


	//   ....[16]....
        /*009c*/ 	.word	0x0500000f


	//   ....[17]....
        /*00a0*/ 	.word	0x0500000f


	//   ....[18]....
        /*00a4*/ 	.word	0x0500000f


	//   ....[19]....
        /*00a8*/ 	.word	0x0500000f


	//   ....[20]....
        /*00ac*/ 	.word	0x0500000f


	//----- nvinfo : EIATTR_COOP_GROUP_INSTR_OFFSETS
	.align		4
.L_569:
        /*00b0*/ 	.byte	0x04, 0x28
        /*00b2*/ 	.short	(.L_571 - .L_570)


	//   ....[0]....
.L_570:
        /*00b4*/ 	.word	0x000001d0


	//   ....[1]....
        /*00b8*/ 	.word	0x00000200


	//   ....[2]....
        /*00bc*/ 	.word	0x00000250


	//   ....[3]....
        /*00c0*/ 	.word	0x00000260


	//   ....[4]....
        /*00c4*/ 	.word	0x00000280


	//   ....[5]....
        /*00c8*/ 	.word	0x000002b0


	//   ....[6]....
        /*00cc*/ 	.word	0x000002c0


	//   ....[7]....
        /*00d0*/ 	.word	0x000002e0


	//   ....[8]....
        /*00d4*/ 	.word	0x000002f0


	//   ....[9]....
        /*00d8*/ 	.word	0x00000310


	//   ....[10]....
        /*00dc*/ 	.word	0x00000320


	//   ....[11]....
        /*00e0*/ 	.word	0x000003d0


	//   ....[12]....
        /*00e4*/ 	.word	0x000003e0


	//   ....[13]....
        /*00e8*/ 	.word	0x00000400


	//   ....[14]....
        /*00ec*/ 	.word	0x00000410


	//   ....[15]....
        /*00f0*/ 	.word	0x00000430


	//   ....[16]....
        /*00f4*/ 	.word	0x00000440


	//   ....[17]....
        /*00f8*/ 	.word	0x00000460


	//   ....[18]....
        /*00fc*/ 	.word	0x00000470


	//   ....[19]....
        /*0100*/ 	.word	0x00000490


	//   ....[20]....
        /*0104*/ 	.word	0x000004a0


	//----- nvinfo : EIATTR_VRC_CTA_INIT_COUNT
	.align		4
.L_571:
        /*0108*/ 	.byte	0x02, 0x4a
	.zero		1
	.zero		1


	//----- nvinfo : EIATTR_EXIT_INSTR_OFFSETS
	.align		4
        /*010c*/ 	.byte	0x04, 0x1c
        /*010e*/ 	.short	(.L_573 - .L_572)


	//   ....[0]....
.L_572:
        /*0110*/ 	.word	0x00000360


	//   ....[1]....
        /*0114*/ 	.word	0x000004b0


	//   ....[2]....
        /*0118*/ 	.word	0x00000500


	//----- nvinfo : EIATTR_CRS_STACK_SIZE
	.align		4
.L_573:
        /*011c*/ 	.byte	0x04, 0x1e
        /*011e*/ 	.short	(.L_575 - .L_574)
.L_574:
        /*0120*/ 	.word	0x00000000


	//----- nvinfo : EIATTR_CBANK_PARAM_SIZE
	.align		4
.L_575:
        /*0124*/ 	.byte	0x03, 0x19
        /*0126*/ 	.short	0x001c


	//----- nvinfo : EIATTR_PARAM_CBANK
	.align		4
        /*0128*/ 	.byte	0x04, 0x0a
        /*012a*/ 	.short	(.L_577 - .L_576)
	.align		4
.L_576:
        /*012c*/ 	.word	index@(.nv.constant0._Z16kernelMaskReduceIdLj512ELb0EEvPKT_PKbPS0_j)
        /*0130*/ 	.short	0x0380
        /*0132*/ 	.short	0x001c


	//----- nvinfo : EIATTR_SW_WAR
	.align		4
.L_577:
        /*0134*/ 	.byte	0x04, 0x36
        /*0136*/ 	.short	(.L_579 - .L_578)
.L_578:
        /*0138*/ 	.word	0x00000008
.L_579:


//--------------------- .nv.info._Z16kernelMaskReduceIdLj1ELb1EEvPKT_PKbPS0_j --------------------------
	.section	.nv.info._Z16kernelMaskReduceIdLj1ELb1EEvPKT_PKbPS0_j,"",@"SHT_CUDA_INFO"
	.sectionflags	@""
	.align	4


	//----- nvinfo : EIATTR_CUDA_API_VERSION
	.align		4
        /*0000*/ 	.byte	0x04, 0x37
        /*0002*/ 	.short	(.L_581 - .L_580)
.L_580:
        /*0004*/ 	.word	0x00000082


	//----- nvinfo : EIATTR_KPARAM_INFO
	.align		4
.L_581:
        /*0008*/ 	.byte	0x04, 0x17
        /*000a*/ 	.short	(.L_583 - .L_582)
.L_582:
        /*000c*/ 	.word	0x00000000
        /*0010*/ 	.short	0x0003
        /*0012*/ 	.short	0x0018
        /*0014*/ 	.byte	0x00, 0xf0, 0x11, 0x00


	//----- nvinfo : EIATTR_KPARAM_INFO
	.align		4
.L_583:
        /*0018*/ 	.byte	0x04, 0x17
        /*001a*/ 	.short	(.L_585 - .L_584)
.L_584:
        /*001c*/ 	.word	0x00000000
        /*0020*/ 	.short	0x0002
        /*0022*/ 	.short	0x0010
        /*0024*/ 	.byte	0x00, 0xf5, 0x21, 0x00


	//----- nvinfo : EIATTR_KPARAM_INFO
	.align		4
.L_585:
        /*0028*/ 	.byte	0x04, 0x17
        /*002a*/ 	.short	(.L_587 - .L_586)
.L_586:
        /*002c*/ 	.word	0x00000000
        /*0030*/ 	.short	0x0001
        /*0032*/ 	.short	0x0008
        /*0034*/ 	.byte	0x00, 0xf5, 0x21, 0x00


	//----- nvinfo : EIATTR_KPARAM_INFO
	.align		4
.L_587:
        /*0038*/ 	.byte	0x04, 0x17
        /*003a*/ 	.short	(.L_589 - .L_588)
.L_588:
        /*003c*/ 	.word	0x00000000
        /*0040*/ 	.short	0x0000
        /*0042*/ 	.short	0x0000
        /*0044*/ 	.byte	0x00, 0xf5, 0x21, 0x00


	//----- nvinfo : EIATTR_SPARSE_MMA_MASK
	.align		4
.L_589:
        /*0048*/ 	.byte	0x03, 0x50
        /*004a*/ 	.short	0x0000


	//----- nvinfo : EIATTR_MAXREG_COUNT
	.align		4
        /*004c*/ 	.byte	0x03, 0x1b
        /*004e*/ 	.short	0x00ff


	//----- nvinfo : EIATTR_NUM_BARRIERS
	.align		4
        /*0050*/ 	.byte	0x02, 0x4c
        /*0052*/ 	.byte	0x01
	.zero		1


	//----- nvinfo : EIATTR_MERCURY_ISA_VERSION
	.align		4
        /*0054*/ 	.byte	0x03, 0x5f
        /*0056*/ 	.short	0x0101


	//----- nvinfo : EIATTR_COOP_GROUP_MASK_REGIDS
	.align		4
        /*0058*/ 	.byte	0x04, 0x29
        /*005a*/ 	.short	(.L_591 - .L_590)


	//   ....[0]....
.L_590:
        /*005c*/ 	.word	0x05000011


	//   ....[1]....
        /*0060*/ 	.word	0x05000011


	//   ....[2]....
        /*0064*/ 	.word	0x05000011


	//   ....[3]....
        /*0068*/ 	.word	0x05000011


	//   ....[4]....
        /*006c*/ 	.word	0x05000011


	//   ....[5]....
        /*0070*/ 	.word	0x05000011


	//   ....[6]....
        /*0074*/ 	.word	0x05000011


	//   ....[7]....
        /*0078*/ 	.word	0x05000011


	//   ....[8]....
        /*007c*/ 	.word	0x05000011


	//   ....[9]....
        /*0080*/ 	.word	0x05000011


	//----- nvinfo : EIATTR_COOP_GROUP_INSTR_OFFSETS
	.align		4
.L_591:
        /*0084*/ 	.byte	0x04, 0x28
        /*0086*/ 	.short	(.L_593 - .L_592)


	//   ....[0]....
.L_592:
        /*0088*/ 	.word	0x000002a0


	//   ....[1]....
        /*008c*/ 	.word	0x000002b0


	//   ....[2]....
        /*0090*/ 	.word	0x000002f0


	//   ....[3]....
        /*0094*/ 	.word	0x00000300


	//   ....[4]....
        /*0098*/ 	.word	0x00000340


	//   ....[5]....
        /*009c*/ 	.word	0x00000350


	//   ....[6]....
        /*00a0*/ 	.word	0x00000370


	//   ....[7]....
        /*00a4*/ 	.word	0x00000380


	//   ....[8]....
        /*00a8*/ 	.word	0x000003a0


	//   ....[9]....
        /*00ac*/ 	.word	0x000003b0


	//----- nvinfo : EIATTR_VRC_CTA_INIT_COUNT
	.align		4
.L_593:
        /*00b0*/ 	.byte	0x02, 0x4a
	.zero		1
	.zero		1


	//----- nvinfo : EIATTR_EXIT_INSTR_OFFSETS
	.align		4
        /*00b4*/ 	.byte	0x04, 0x1c
        /*00b6*/ 	.short	(.L_595 - .L_594)


	//   ....[0]....
.L_594:
        /*00b8*/ 	.word	0x000003f0


	//   ....[1]....
        /*00bc*/ 	.word	0x000004c0


	//----- nvinfo : EIATTR_CRS_STACK_SIZE
	.align		4
.L_595:
        /*00c0*/ 	.byte	0x04, 0x1e
        /*00c2*/ 	.short	(.L_597 - .L_596)
.L_596:
        /*00c4*/ 	.word	0x00000000


	//----- nvinfo : EIATTR_CBANK_PARAM_SIZE
	.align		4
.L_597:
        /*00c8*/ 	.byte	0x03, 0x19
        /*00ca*/ 	.short	0x001c


	//----- nvinfo : EIATTR_PARAM_CBANK
	.align		4
        /*00cc*/ 	.byte	0x04, 0x0a
        /*00ce*/ 	.short	(.L_599 - .L_598)
	.align		4
.L_598:
        /*00d0*/ 	.word	index@(.nv.constant0._Z16kernelMaskReduceIdLj1ELb1EEvPKT_PKbPS0_j)
        /*00d4*/ 	.short	0x0380
        /*00d6*/ 	.short	0x001c


	//----- nvinfo : EIATTR_SW_WAR
	.align		4
.L_599:
        /*00d8*/ 	.byte	0x04, 0x36
        /*00da*/ 	.short	(.L_601 - .L_600)
.L_600:
        /*00dc*/ 	.word	0x00000008
.L_601:


//--------------------- .nv.info._Z16kernelMaskReduceIdLj2ELb1EEvPKT_PKbPS0_j --------------------------
	.section	.nv.info._Z16kernelMaskReduceIdLj2ELb1EEvPKT_PKbPS0_j,"",@"SHT_CUDA_INFO"
	.sectionflags	@""
	.align	4


	//----- nvinfo : EIATTR_CUDA_API_VERSION
	.align		4
        /*0000*/ 	.byte	0x04, 0x37
        /*0002*/ 	.short	(.L_603 - .L_602)
.L_602:
        /*0004*/ 	.word	0x00000082


	//----- nvinfo : EIATTR_KPARAM_INFO
	.align		4
.L_603:
        /*0008*/ 	.byte	0x04, 0x17
        /*000a*/ 	.short	(.L_605 - .L_604)
.L_604:
        /*000c*/ 	.word	0x00000000
        /*0010*/ 	.short	0x0003
        /*0012*/ 	.short	0x0018
        /*0014*/ 	.byte	0x00, 0xf0, 0x11, 0x00


	//----- nvinfo : EIATTR_KPARAM_INFO
	.align		4
.L_605:
        /*0018*/ 	.byte	0x04, 0x17
        /*001a*/ 	.short	(.L_607 - .L_606)
.L_606:
        /*001c*/ 	.word	0x00000000
        /*0020*/ 	.short	0x0002
        /*0022*/ 	.short	0x0010
        /*0024*/ 	.byte	0x00, 0xf5, 0x21, 0x00


	//----- nvinfo : EIATTR_KPARAM_INFO
	.align		4
.L_607:
        /*0028*/ 	.byte	0x04, 0x17
        /*002a*/ 	.short	(.L_609 - .L_608)
.L_608:
        /*002c*/ 	.word	0x00000000
        /*0030*/ 	.short	0x0001
        /*0032*/ 	.short	0x0008
        /*0034*/ 	.byte	0x00, 0xf5, 0x21, 0x00


	//----- nvinfo : EIATTR_KPARAM_INFO
	.align		4
.L_609:
        /*0038*/ 	.byte	0x04, 0x17
        /*003a*/ 	.short	(.L_611 - .L_610)
.L_610:
        /*003c*/ 	.word	0x00000000
        /*0040*/ 	.short	0x0000
        /*0042*/ 	.short	0x0000
        /*0044*/ 	.byte	0x00, 0xf5, 0x21, 0x00


	//----- nvinfo : EIATTR_SPARSE_MMA_MASK
	.align		4
.L_611:
        /*0048*/ 	.byte	0x03, 0x50
        /*004a*/ 	.short	0x0000


	//----- nvinfo : EIATTR_MAXREG_COUNT
	.align		4
        /*004c*/ 	.byte	0x03, 0x1b
        /*004e*/ 	.short	0x00ff


	//----- nvinfo : EIATTR_NUM_BARRIERS
	.align		4
        /*0050*/ 	.byte	0x02, 0x4c
        /*0052*/ 	.byte	0x01
	.zero		1


	//----- nvinfo : EIATTR_MERCURY_ISA_VERSION
	.align		4
        /*0054*/ 	.byte	0x03, 0x5f
        /*0056*/ 	.short	0x0101


	//----- nvinfo : EIATTR_COOP_GROUP_MASK_REGIDS
	.align		4
        /*0058*/ 	.byte	0x04, 0x29
        /*005a*/ 	.short	(.L_613 - .L_612)


	//   ....[0]....
.L_612:
        /*005c*/ 	.word	0x05000011


	//   ....[1]....
        /*0060*/ 	.word	0x05000011


	//   ....[2]....
        /*0064*/ 	.word	0x05000011


	//   ....[3]....
        /*0068*/ 	.word	0x05000011


	//   ....[4]....
        /*006c*/ 	.word	0x05000011


	//   ....[5]....
        /*0070*/ 	.word	0x05000011


	//   ....[6]....
        /*0074*/ 	.word	0x05000011


	//   ....[7]....
        /*0078*/ 	.word	0x05000011


	//   ....[8]....
        /*007c*/ 	.word	0x05000011


	//   ....[9]....
        /*0080*/ 	.word	0x05000011


	//----- nvinfo : EIATTR_COOP_GROUP_INSTR_OFFSETS
	.align		4
.L_613:
        /*0084*/ 	.byte	0x04, 0x28
        /*0086*/ 	.short	(.L_615 - .L_614)


	//   ....[0]....
.L_614:
        /*0088*/ 	.word	0x000002d0


	//   ....[1]....
        /*008c*/ 	.word	0x000002e0


	//   ....[2]....
        /*0090*/ 	.word	0x00000320


	//   ....[3]....
        /*0094*/ 	.word	0x00000330


	//   ....[4]....
        /*0098*/ 	.word	0x00000370


	//   ....[5]....
        /*009c*/ 	.word	0x00000380


	//   ....[6]....
        /*00a0*/ 	.word	0x000003a0


	//   ....[7]....
        /*00a4*/ 	.word	0x000003b0


	//   ....[8]....
        /*00a8*/ 	.word	0x000003d0


	//   ....[9]....
        /*00ac*/ 	.word	0x000003e0


	//----- nvinfo : EIATTR_VRC_CTA_INIT_COUNT
	.align		4
.L_615:
        /*00b0*/ 	.byte	0x02, 0x4a
	.zero		1
	.zero		1


	//----- nvinfo : EIATTR_EXIT_INSTR_OFFSETS
	.align		4
        /*00b4*/ 	.byte	0x04, 0x1c
        /*00b6*/ 	.short	(.L_617 - .L_616)


	//   ....[0]....
.L_616:
        /*00b8*/ 	.word	0x00000420


	//   ....[1]....
        /*00bc*/ 	.word	0x000004f0


	//----- nvinfo : EIATTR_CRS_STACK_SIZE
	.align		4
.L_617:
        /*00c0*/ 	.byte	0x04, 0x1e
        /*00c2*/ 	.short	(.L_619 - .L_618)
.L_618:
        /*00c4*/ 	.word	0x00000000


	//----- nvinfo : EIATTR_CBANK_PARAM_SIZE
	.align		4
.L_619:
        /*00c8*/ 	.byte	0x03, 0x19
        /*00ca*/ 	.short	0x001c


	//----- nvinfo : EIATTR_PARAM_CBANK
	.align		4
        /*00cc*/ 	.byte	0x04, 0x0a
        /*00ce*/ 	.short	(.L_621 - .L_620)
	.align		4
.L_620:
        /*00d0*/ 	.word	index@(.nv.constant0._Z16kernelMaskReduceIdLj2ELb1EEvPKT_PKbPS0_j)
        /*00d4*/ 	.short	0x0380
        /*00d6*/ 	.short	0x001c


	//----- nvinfo : EIATTR_SW_WAR
	.align		4
.L_621:
        /*00d8*/ 	.byte	0x04, 0x36
        /*00da*/ 	.short	(.L_623 - .L_622)
.L_622:
        /*00dc*/ 	.word	0x00000008
.L_623:


//--------------------- .nv.info._Z16kernelMaskReduceIdLj4ELb1EEvPKT_PKbPS0_j --------------------------
	.section	.nv.info._Z16kernelMaskReduceIdLj4ELb1EEvPKT_PKbPS0_j,"",@"SHT_CUDA_INFO"
	.sectionflags	@""
	.align	4


	//----- nvinfo : EIATTR_CUDA_API_VERSION
	.align		4
        /*0000*/ 	.byte	0x04, 0x37
        /*0002*/ 	.short	(.L_625 - .L_624)
.L_624:
        /*0004*/ 	.word	0x00000082


	//----- nvinfo : EIATTR_KPARAM_INFO
	.align		4
.L_625:
        /*0008*/ 	.byte	0x04, 0x17
        /*000a*/ 	.short	(.L_627 - .L_626)
.L_626:
        /*000c*/ 	.word	0x00000000
        /*0010*/ 	.short	0x0003
        /*0012*/ 	.short	0x0018
        /*0014*/ 	.byte	0x00, 0xf0, 0x11, 0x00


	//----- nvinfo : EIATTR_KPARAM_INFO
	.align		4
.L_627:
        /*0018*/ 	.byte	0x04, 0x17
        /*001a*/ 	.short	(.L_629 - .L_628)
.L_628:
        /*001c*/ 	.word	0x00000000
        /*0020*/ 	.short	0x0002
        /*0022*/ 	.short	0x0010
        /*0024*/ 	.byte	0x00, 0xf5, 0x21, 0x00


	//----- nvinfo : EIATTR_KPARAM_INFO
	.align		4
.L_629:
        /*0028*/ 	.byte	0x04, 0x17
        /*002a*/ 	.short	(.L_631 - .L_630)
.L_630:
        /*002c*/ 	.word	0x00000000
        /*0030*/ 	.short	0x0001
        /*0032*/ 	.short	0x0008
        /*0034*/ 	.byte	0x00, 0xf5, 0x21, 0x00


	//----- nvinfo : EIATTR_KPARAM_INFO
	.align		4
.L_631:
        /*0038*/ 	.byte	0x04, 0x17
        /*003a*/ 	.short	(.L_633 - .L_632)
.L_632:
        /*003c*/ 	.word	0x00000000
        /*0040*/ 	.short	0x0000
        /*0042*/ 	.short	0x0000
        /*0044*/ 	.byte	0x00, 0xf5, 0x21, 0x00


	//----- nvinfo : EIATTR_SPARSE_MMA_MASK
	.align		4
.L_633:
        /*0048*/ 	.byte	0x03, 0x50
        /*004a*/ 	.short	0x0000


	//----- nvinfo : EIATTR_MAXREG_COUNT
	.align		4
        /*004c*/ 	.byte	0x03, 0x1b
        /*004e*/ 	.short	0x00ff


	//----- nvinfo : EIATTR_NUM_BARRIERS
	.align		4
        /*0050*/ 	.byte	0x02, 0x4c
        /*0052*/ 	.byte	0x01
	.zero		1


	//----- nvinfo : EIATTR_MERCURY_ISA_VERSION
	.align		4
        /*0054*/ 	.byte	0x03, 0x5f
        /*0056*/ 	.short	0x0101


	//----- nvinfo : EIATTR_COOP_GROUP_MASK_REGIDS
	.align		4
        /*0058*/ 	.byte	0x04, 0x29
        /*005a*/ 	.short	(.L_635 - .L_634)


	//   ....[0]....
.L_634:
        /*005c*/ 	.word	0x05000011


	//   ....[1]....
        /*0060*/ 	.word	0x05000011


	//   ....[2]....
        /*0064*/ 	.word	0x05000011


	//   ....[3]....
        /*0068*/ 	.word	0x05000011


	//   ....[4]....
        /*006c*/ 	.word	0x05000011


	//   ....[5]....
        /*0070*/ 	.word	0x05000011


	//   ....[6]....
        /*0074*/ 	.word	0x05000011


	//   ....[7]....
        /*0078*/ 	.word	0x05000011


	//   ....[8]....
        /*007c*/ 	.word	0x05000011


	//   ....[9]....
        /*0080*/ 	.word	0x05000011


	//----- nvinfo : EIATTR_COOP_GROUP_INSTR_OFFSETS
	.align		4
.L_635:
        /*0084*/ 	.byte	0x04, 0x28
        /*0086*/ 	.short	(.L_637 - .L_636)


	//   ....[0]....
.L_636:
        /*0088*/ 	.word	0x000002d0


	//   ....[1]....
        /*008c*/ 	.word	0x000002e0


	//   ....[2]....
        /*0090*/ 	.word	0x00000320


	//   ....[3]....
        /*0094*/ 	.word	0x00000330


	//   ....[4]....
        /*0098*/ 	.word	0x00000370


	//   ....[5]....
        /*009c*/ 	.word	0x00000380


	//   ....[6]....
        /*00a0*/ 	.word	0x000003a0


	//   ....[7]....
        /*00a4*/ 	.word	0x000003b0


	//   ....[8]....
        /*00a8*/ 	.word	0x000003d0


	//   ....[9]....
        /*00ac*/ 	.word	0x000003e0


	//----- nvinfo : EIATTR_VRC_CTA_INIT_COUNT
	.align		4
.L_637:
        /*00b0*/ 	.byte	0x02, 0x4a
	.zero		1
	.zero		1


	//----- nvinfo : EIATTR_EXIT_INSTR_OFFSETS
	.align		4
        /*00b4*/ 	.byte	0x04, 0x1c
        /*00b6*/ 	.short	(.L_639 - .L_638)


	//   ....[0]....
.L_638:
        /*00b8*/ 	.word	0x00000420


	//   ....[1]....
        /*00bc*/ 	.word	0x000004f0


	//----- nvinfo : EIATTR_CRS_STACK_SIZE
	.align		4
.L_639:
        /*00c0*/ 	.byte	0x04, 0x1e
        /*00c2*/ 	.short	(.L_641 - .L_640)
.L_640:
        /*00c4*/ 	.word	0x00000000


	//----- nvinfo : EIATTR_CBANK_PARAM_SIZE
	.align		4
.L_641:
        /*00c8*/ 	.byte	0x03, 0x19
        /*00ca*/ 	.short	0x001c


	//----- nvinfo : EIATTR_PARAM_CBANK
	.align		4
        /*00cc*/ 	.byte	0x04, 0x0a
        /*00ce*/ 	.short	(.L_643 - .L_642)
	.align		4
.L_642:
        /*00d0*/ 	.word	index@(.nv.constant0._Z16kernelMaskReduceIdLj4ELb1EEvPKT_PKbPS0_j)
        /*00d4*/ 	.short	0x0380
        /*00d6*/ 	.short	0x001c


	//----- nvinfo : EIATTR_SW_WAR
	.align		4
.L_643:
        /*00d8*/ 	.byte	0x04, 0x36
        /*00da*/ 	.short	(.L_645 - .L_644)
.L_644:
        /*00dc*/ 	.word	0x00000008
.L_645:


//--------------------- .nv.info._Z16kernelMaskReduceIdLj8ELb1EEvPKT_PKbPS0_j --------------------------
	.section	.nv.info._Z16kernelMaskReduceIdLj8ELb1EEvPKT_PKbPS0_j,"",@"SHT_CUDA_INFO"
	.sectionflags	@""
	.align	4


	//----- nvinfo : EIATTR_CUDA_API_VERSION
	.align		4
        /*0000*/ 	.byte	0x04, 0x37
        /*0002*/ 	.short	(.L_647 - .L_646)
.L_646:
        /*0004*/ 	.word	0x00000082


	//----- nvinfo : EIATTR_KPARAM_INFO
	.align		4
.L_647:
        /*0008*/ 	.byte	0x04, 0x17
        /*000a*/ 	.short	(.L_649 - .L_648)
.L_648:
        /*000c*/ 	.word	0x00000000
        /*0010*/ 	.short	0x0003
        /*0012*/ 	.short	0x0018
        /*0014*/ 	.byte	0x00, 0xf0, 0x11, 0x00


	//----- nvinfo : EIATTR_KPARAM_INFO
	.align		4
.L_649:
        /*0018*/ 	.byte	0x04, 0x17
        /*001a*/ 	.short	(.L_651 - .L_650)
.L_650:
        /*001c*/ 	.word	0x00000000
        /*0020*/ 	.short	0x0002
        /*0022*/ 	.short	0x0010
        /*0024*/ 	.byte	0x00, 0xf5, 0x21, 0x00


	//----- nvinfo : EIATTR_KPARAM_INFO
	.align		4
.L_651:
        /*0028*/ 	.byte	0x04, 0x17
        /*002a*/ 	.short	(.L_653 - .L_652)
.L_652:
        /*002c*/ 	.word	0x00000000
        /*0030*/ 	.short	0x0001
        /*0032*/ 	.short	0x0008
        /*0034*/ 	.byte	0x00, 0xf5, 0x21, 0x00


	//----- nvinfo : EIATTR_KPARAM_INFO
	.align		4
.L_653:
        /*0038*/ 	.byte	0x04, 0x17
        /*003a*/ 	.short	(.L_655 - .L_654)
.L_654:
        /*003c*/ 	.word	0x00000000
        /*0040*/ 	.short	0x0000
        /*0042*/ 	.short	0x0000
        /*0044*/ 	.byte	0x00, 0xf5, 0x21, 0x00


	//----- nvinfo : EIATTR_SPARSE_MMA_MASK
	.align		4
.L_655:
        /*0048*/ 	.byte	0x03, 0x50
        /*004a*/ 	.short	0x0000


	//----- nvinfo : EIATTR_MAXREG_COUNT
	.align		4
        /*004c*/ 	.byte	0x03, 0x1b
        /*004e*/ 	.short	0x00ff


	//----- nvinfo : EIATTR_NUM_BARRIERS
	.align		4
        /*0050*/ 	.byte	0x02, 0x4c
        /*0052*/ 	.byte	0x01
	.zero		1


	//----- nvinfo : EIATTR_MERCURY_ISA_VERSION
	.align		4
        /*0054*/ 	.byte	0x03, 0x5f
        /*0056*/ 	.short	0x0101


	//----- nvinfo : EIATTR_COOP_GROUP_MASK_REGIDS
	.align		4
        /*0058*/ 	.byte	0x04, 0x29
        /*005a*/ 	.short	(.L_657 - .L_656)


	//   ....[0]....
.L_656:
        /*005c*/ 	.word	0x05000011


	//   ....[1]....
        /*0060*/ 	.word	0x05000011


	//   ....[2]....
        /*0064*/ 	.word	0x05000011


	//   ....[3]....
        /*0068*/ 	.word	0x05000011


	//   ....[4]....
        /*006c*/ 	.word	0x05000011


	//   ....[5]....
        /*0070*/ 	.word	0x05000011


	//   ....[6]....
        /*0074*/ 	.word	0x05000011


	//   ....[7]....
        /*0078*/ 	.word	0x05000011


	//   ....[8]....
        /*007c*/ 	.word	0x05000011


	//   ....[9]....
        /*0080*/ 	.word	0x05000011


	//----- nvinfo : EIATTR_COOP_GROUP_INSTR_OFFSETS
	.align		4
.L_657:
        /*0084*/ 	.byte	0x04, 0x28
        /*0086*/ 	.short	(.L_659 - .L_658)


	//   ....[0]....
.L_658:
        /*0088*/ 	.word	0x000002d0


	//   ....[1]....
        /*008c*/ 	.word	0x000002e0


	//   ....[2]....
        /*0090*/ 	.word	0x00000320


	//   ....[3]....
        /*0094*/ 	.word	0x00000330


	//   ....[4]....
        /*0098*/ 	.word	0x00000370


	//   ....[5]....
        /*009c*/ 	.word	0x00000380


	//   ....[6]....
        /*00a0*/ 	.word	0x000003a0


	//   ....[7]....
        /*00a4*/ 	.word	0x000003b0


	//   ....[8]....
        /*00a8*/ 	.word	0x000003d0


	//   ....[9]....
        /*00ac*/ 	.word	0x000003e0


	//----- nvinfo : EIATTR_VRC_CTA_INIT_COUNT
	.align		4
.L_659:
        /*00b0*/ 	.byte	0x02, 0x4a
	.zero		1
	.zero		1


	//----- nvinfo : EIATTR_EXIT_INSTR_OFFSETS
	.align		4
        /*00b4*/ 	.byte	0x04, 0x1c
        /*00b6*/ 	.short	(.L_661 - .L_660)


	//   ....[0]....
.L_660:
        /*00b8*/ 	.word	0x00000420


	//   ....[1]....
        /*00bc*/ 	.word	0x000004f0


	//----- nvinfo : EIATTR_CRS_STACK_SIZE
	.align		4
.L_661:
        /*00c0*/ 	.byte	0x04, 0x1e
        /*00c2*/ 	.short	(.L_663 - .L_662)
.L_662:
        /*00c4*/ 	.word	0x00000000


	//----- nvinfo : EIATTR_CBANK_PARAM_SIZE
	.align		4
.L_663:
        /*00c8*/ 	.byte	0x03, 0x19
        /*00ca*/ 	.short	0x001c


	//----- nvinfo : EIATTR_PARAM_CBANK
	.align		4
        /*00cc*/ 	.byte	0x04, 0x0a
        /*00ce*/ 	.short	(.L_665 - .L_664)
	.align		4
.L_664:
        /*00d0*/ 	.word	index@(.nv.constant0._Z16kernelMaskReduceIdLj8ELb1EEvPKT_PKbPS0_j)
        /*00d4*/ 	.short	0x0380
        /*00d6*/ 	.short	0x001c


	//----- nvinfo : EIATTR_SW_WAR
	.align		4
.L_665:
        /*00d8*/ 	.byte	0x04, 0x36
        /*00da*/ 	.short	(.L_667 - .L_666)
.L_666:
        /*00dc*/ 	.word	0x00000008
.L_667:


//--------------------- .nv.info._Z16kernelMaskReduceIdLj16ELb1EEvPKT_PKbPS0_j --------------------------
	.section	.nv.info._Z16kernelMaskReduceIdLj16ELb1EEvPKT_PKbPS0_j,"",@"SHT_CUDA_INFO"
	.sectionflags	@""
	.align	4


	//----- nvinfo : EIATTR_CUDA_API_VERSION
	.align		4
        /*0000*/ 	.byte	0x04, 0x37
        /*0002*/ 	.short	(.L_669 - .L_668)
.L_668:
        /*0004*/ 	.word	0x00000082


	//----- nvinfo : EIATTR_KPARAM_INFO
	.align		4
.L_669:
        /*0008*/ 	.byte	0x04, 0x17
        /*000a*/ 	.short	(.L_671 - .L_670)
.L_670:
        /*000c*/ 	.word	0x00000000
        /*0010*/ 	.short	0x0003
        /*0012*/ 	.short	0x0018
        /*0014*/ 	.byte	0x00, 0xf0, 0x11, 0x00


	//----- nvinfo : EIATTR_KPARAM_INFO
	.align		4
.L_671:
        /*0018*/ 	.byte	0x04, 0x17
        /*001a*/ 	.short	(.L_673 - .L_672)
.L_672:
        /*001c*/ 	.word	0x00000000
        /*0020*/ 	.short	0x0002
        /*0022*/ 	.short	0x0010
        /*0024*/ 	.byte	0x00, 0xf5, 0x21, 0x00


	//----- nvinfo : EIATTR_KPARAM_INFO
	.align		4
.L_673:
        /*0028*/ 	.byte	0x04, 0x17
        /*002a*/ 	.short	(.L_675 - .L_674)
.L_674:
        /*002c*/ 	.word	0x00000000
        /*0030*/ 	.short	0x0001
        /*0032*/ 	.short	0x0008
        /*0034*/ 	.byte	0x00, 0xf5, 0x21, 0x00


	//----- nvinfo : EIATTR_KPARAM_INFO
	.align		4
.L_675:
        /*0038*/ 	.byte	0x04, 0x17
        /*003a*/ 	.short	(.L_677 - .L_676)
.L_676:
        /*003c*/ 	.word	0x00000000
        /*0040*/ 	.short	0x0000
        /*0042*/ 	.short	0x0000
        /*0044*/ 	.byte	0x00, 0xf5, 0x21, 0x00


	//----- nvinfo : EIATTR_SPARSE_MMA_MASK
	.align		4
.L_677:
        /*0048*/ 	.byte	0x03, 0x50
        /*004a*/ 	.short	0x0000


	//----- nvinfo : EIATTR_MAXREG_COUNT
	.align		4
        /*004c*/ 	.byte	0x03, 0x1b
        /*004e*/ 	.short	0x00ff


	//----- nvinfo : EIATTR_NUM_BARRIERS
	.align		4
        /*0050*/ 	.byte	0x02, 0x4c
        /*0052*/ 	.byte	0x01
	.zero		1


	//----- nvinfo : EIATTR_MERCURY_ISA_VERSION
	.align		4
        /*0054*/ 	.byte	0x03, 0x5f
        /*0056*/ 	.short	0x0101


	//----- nvinfo : EIATTR_COOP_GROUP_MASK_REGIDS
	.align		4
        /*0058*/ 	.byte	0x04, 0x29
        /*005a*/ 	.short	(.L_679 - .L_678)


	//   ....[0]....
.L_678:
        /*005c*/ 	.word	0x05000011


	//   ....[1]....
        /*0060*/ 	.word	0x05000011


	//   ....[2]....
        /*0064*/ 	.word	0x05000011


	//   ....[3]....
        /*0068*/ 	.word	0x05000011


	//   ....[4]....
        /*006c*/ 	.word	0x05000011


	//   ....[5]....
        /*0070*/ 	.word	0x05000011


	//   ....[6]....
        /*0074*/ 	.word	0x05000011


	//   ....[7]....
        /*0078*/ 	.word	0x05000011


	//   ....[8]....
        /*007c*/ 	.word	0x05000011


	//   ....[9]....
        /*0080*/ 	.word	0x05000011


	//----- nvinfo : EIATTR_COOP_GROUP_INSTR_OFFSETS
	.align		4
.L_679:
        /*0084*/ 	.byte	0x04, 0x28
        /*0086*/ 	.short	(.L_681 - .L_680)


	//   ....[0]....
.L_680:
        /*0088*/ 	.word	0x000002d0


	//   ....[1]....
        /*008c*/ 	.word	0x000002e0


	//   ....[2]....
        /*0090*/ 	.word	0x00000320


	//   ....[3]....
        /*0094*/ 	.word	0x00000330


	//   ....[4]....
        /*0098*/ 	.word	0x00000370


	//   ....[5]....
        /*009c*/ 	.word	0x00000380


	//   ....[6]....
        /*00a0*/ 	.word	0x000003a0


	//   ....[7]....
        /*00a4*/ 	.word	0x000003b0


	//   ....[8]....
        /*00a8*/ 	.word	0x000003d0


	//   ....[9]....
        /*00ac*/ 	.word	0x000003e0


	//----- nvinfo : EIATTR_VRC_CTA_INIT_COUNT
	.align		4
.L_681:
        /*00b0*/ 	.byte	0x02, 0x4a
	.zero		1
	.zero		1


	//----- nvinfo : EIATTR_EXIT_INSTR_OFFSETS
	.align		4
        /*00b4*/ 	.byte	0x04, 0x1c
        /*00b6*/ 	.short	(.L_683 - .L_682)


	//   ....[0]....
.L_682:
        /*00b8*/ 	.word	0x00000420


	//   ....[1]....
        /*00bc*/ 	.word	0x000004f0


	//----- nvinfo : EIATTR_CRS_STACK_SIZE
	.align		4
.L_683:
        /*00c0*/ 	.byte	0x04, 0x1e
        /*00c2*/ 	.short	(.L_685 - .L_684)
.L_684:
        /*00c4*/ 	.word	0x00000000


	//----- nvinfo : EIATTR_CBANK_PARAM_SIZE
	.align		4
.L_685:
        /*00c8*/ 	.byte	0x03, 0x19
        /*00ca*/ 	.short	0x001c


	//----- nvinfo : EIATTR_PARAM_CBANK
	.align		4
        /*00cc*/ 	.byte	0x04, 0x0a
        /*00ce*/ 	.short	(.L_687 - .L_686)
	.align		4
.L_686:
        /*00d0*/ 	.word	index@(.nv.constant0._Z16kernelMaskReduceIdLj16ELb1EEvPKT_PKbPS0_j)
        /*00d4*/ 	.short	0x0380
        /*00d6*/ 	.short	0x001c


	//----- nvinfo : EIATTR_SW_WAR
	.align		4
.L_687:
        /*00d8*/ 	.byte	0x04, 0x36
        /*00da*/ 	.short	(.L_689 - .L_688)
.L_688:
        /*00dc*/ 	.word	0x00000008
.L_689:


//--------------------- .nv.info._Z16kernelMaskReduceIdLj32ELb1EEvPKT_PKbPS0_j --------------------------
	.section	.nv.info._Z16kernelMaskReduceIdLj32ELb1EEvPKT_PKbPS0_j,"",@"SHT_CUDA_INFO"
	.sectionflags	@""
	.align	4


	//----- nvinfo : EIATTR_CUDA_API_VERSION
	.align		4
        /*0000*/ 	.byte	0x04, 0x37
        /*0002*/ 	.short	(.L_691 - .L_690)
.L_690:
        /*0004*/ 	.word	0x00000082


	//----- nvinfo : EIATTR_KPARAM_INFO
	.align		4
.L_691:
        /*0008*/ 	.byte	0x04, 0x17
        /*000a*/ 	.short	(.L_693 - .L_692)
.L_692:
        /*000c*/ 	.word	0x00000000
        /*0010*/ 	.short	0x0003
        /*0012*/ 	.short	0x0018
        /*0014*/ 	.byte	0x00, 0xf0, 0x11, 0x00


	//----- nvinfo : EIATTR_KPARAM_INFO
	.align		4
.L_693:
        /*0018*/ 	.byte	0x04, 0x17
        /*001a*/ 	.short	(.L_695 - .L_694)
.L_694:
        /*001c*/ 	.word	0x00000000
        /*0020*/ 	.short	0x0002
        /*0022*/ 	.short	0x0010
        /*0024*/ 	.byte	0x00, 0xf5, 0x21, 0x00


	//----- nvinfo : EIATTR_KPARAM_INFO
	.align		4
.L_695:
        /*0028*/ 	.byte	0x04, 0x17
        /*002a*/ 	.short	(.L_697 - .L_696)
.L_696:
        /*002c*/ 	.word	0x00000000
        /*0030*/ 	.short	0x0001
        /*0032*/ 	.short	0x0008
        /*0034*/ 	.byte	0x00, 0xf5, 0x21, 0x00


	//----- nvinfo : EIATTR_KPARAM_INFO
	.align		4
.L_697:
        /*0038*/ 	.byte	0x04, 0x17
        /*003a*/ 	.short	(.L_699 - .L_698)
.L_698:
        /*003c*/ 	.word	0x00000000
        /*0040*/ 	.short	0x0000
        /*0042*/ 	.short	0x0000
        /*0044*/ 	.byte	0x00, 0xf5, 0x21, 0x00


	//----- nvinfo : EIATTR_SPARSE_MMA_MASK
	.align		4
.L_699:
        /*0048*/ 	.byte	0x03, 0x50
        /*004a*/ 	.short	0x0000


	//----- nvinfo : EIATTR_MAXREG_COUNT
	.align		4
        /*004c*/ 	.byte	0x03, 0x1b
        /*004e*/ 	.short	0x00ff


	//----- nvinfo : EIATTR_NUM_BARRIERS
	.align		4
        /*0050*/ 	.byte	0x02, 0x4c
        /*0052*/ 	.byte	0x01
	.zero		1


	//----- nvinfo : EIATTR_MERCURY_ISA_VERSION
	.align		4
        /*0054*/ 	.byte	0x03, 0x5f
        /*0056*/ 	.short	0x0101


	//----- nvinfo : EIATTR_COOP_GROUP_MASK_REGIDS
	.align		4
        /*0058*/ 	.byte	0x04, 0x29
        /*005a*/ 	.short	(.L_701 - .L_700)


	//   ....[0]....
.L_700:
        /*005c*/ 	.word	0xffffffff


	//   ....[1]....
        /*0060*/ 	.word	0xffffffff


	//   ....[2]....
        /*0064*/ 	.word	0xffffffff


	//   ....[3]....
        /*0068*/ 	.word	0xffffffff


	//   ....[4]....
        /*006c*/ 	.word	0xffffffff


	//   ....[5]....
        /*0070*/ 	.word	0xffffffff


	//   ....[6]....
        /*0074*/ 	.word	0xffffffff


	//   ....[7]....
        /*0078*/ 	.word	0xffffffff


	//   ....[8]....
        /*007c*/ 	.word	0xffffffff


	//   ....[9]....
        /*0080*/ 	.word	0xffffffff


	//----- nvinfo : EIATTR_COOP_GROUP_INSTR_OFFSETS
	.align		4
.L_701:
        /*0084*/ 	.byte	0x04, 0x28
        /*0086*/ 	.short	(.L_703 - .L_702)


	//   ....[0]....
.L_702:
        /*0088*/ 	.word	0x000002a0


	//   ....[1]....
        /*008c*/ 	.word	0x000002d0


	//   ....[2]....
        /*0090*/ 	.word	0x00000310


	//   ....[3]....
        /*0094*/ 	.word	0x00000320


	//   ....[4]....
        /*0098*/ 	.word	0x00000360


	//   ....[5]....
        /*009c*/ 	.word	0x00000370


	//   ....[6]....
        /*00a0*/ 	.word	0x00000390


	//   ....[7]....
        /*00a4*/ 	.word	0x000003a0


	//   ....[8]....
        /*00a8*/ 	.word	0x000003c0


	//   ....[9]....
        /*00ac*/ 	.word	0x000003d0


	//----- nvinfo : EIATTR_VRC_CTA_INIT_COUNT
	.align		4
.L_703:
        /*00b0*/ 	.byte	0x02, 0x4a
	.zero		1
	.zero		1


	//----- nvinfo : EIATTR_EXIT_INSTR_OFFSETS
	.align		4
        /*00b4*/ 	.byte	0x04, 0x1c
        /*00b6*/ 	.short	(.L_705 - .L_704)


	//   ....[0]....
.L_704:
        /*00b8*/ 	.word	0x00000410


	//   ....[1]....
        /*00bc*/ 	.word	0x000004e0


	//----- nvinfo : EIATTR_CRS_STACK_SIZE
	.align		4
.L_705:
        /*00c0*/ 	.byte	0x04, 0x1e
        /*00c2*/ 	.short	(.L_707 - .L_706)
.L_706:
        /*00c4*/ 	.word	0x00000000


	//----- nvinfo : EIATTR_CBANK_PARAM_SIZE
	.align		4
.L_707:
        /*00c8*/ 	.byte	0x03, 0x19
        /*00ca*/ 	.short	0x001c


	//----- nvinfo : EIATTR_PARAM_CBANK
	.align		4
        /*00cc*/ 	.byte	0x04, 0x0a
        /*00ce*/ 	.short	(.L_709 - .L_708)
	.align		4
.L_708:
        /*00d0*/ 	.word	index@(.nv.constant0._Z16kernelMaskReduceIdLj32ELb1EEvPKT_PKbPS0_j)
        /*00d4*/ 	.short	0x0380
        /*00d6*/ 	.short	0x001c


	//----- nvinfo : EIATTR_SW_WAR
	.align		4
.L_709:
        /*00d8*/ 	.byte	0x04, 0x36
        /*00da*/ 	.short	(.L_711 - .L_710)
.L_710:
        /*00dc*/ 	.word	0x00000008
.L_711:


//--------------------- .nv.info._Z16kernelMaskReduceIdLj64ELb1EEvPKT_PKbPS0_j --------------------------
	.section	.nv.info._Z16kernelMaskReduceIdLj64ELb1EEvPKT_PKbPS0_j,"",@"SHT_CUDA_INFO"
	.sectionflags	@""
	.align	4


	//----- nvinfo : EIATTR_CUDA_API_VERSION
	.align		4
        /*0000*/ 	.byte	0x04, 0x37
        /*0002*/ 	.short	(.L_713 - .L_712)
.L_712:
        /*0004*/ 	.word	0x00000082


	//----- nvinfo : EIATTR_KPARAM_INFO
	.align		4
.L_713:
        /*0008*/ 	.byte	0x04, 0x17
        /*000a*/ 	.short	(.L_715 - .L_714)
.L_714:
        /*000c*/ 	.word	0x00000000
        /*0010*/ 	.short	0x0003
        /*0012*/ 	.short	0x0018
        /*0014*/ 	.byte	0x00, 0xf0, 0x11, 0x00


	//----- nvinfo : EIATTR_KPARAM_INFO
	.align		4
.L_715:
        /*0018*/ 	.byte	0x04, 0x17
        /*001a*/ 	.short	(.L_717 - .L_716)
.L_716:
        /*001c*/ 	.word	0x00000000
        /*0020*/ 	.short	0x0002
        /*0022*/ 	.short	0x0010
        /*0024*/ 	.byte	0x00, 0xf5, 0x21, 0x00


	//----- nvinfo : EIATTR_KPARAM_INFO
	.align		4
.L_717:
        /*0028*/ 	.byte	0x04, 0x17
        /*002a*/ 	.short	(.L_719 - .L_718)
.L_718:
        /*002c*/ 	.word	0x00000000
        /*0030*/ 	.short	0x0001
        /*0032*/ 	.short	0x0008
        /*0034*/ 	.byte	0x00, 0xf5, 0x21, 0x00


	//----- nvinfo : EIATTR_KPARAM_INFO
	.align		4
.L_719:
        /*0038*/ 	.byte	0x04, 0x17
        /*003a*/ 	.short	(.L_721 - .L_720)
.L_720:
        /*003c*/ 	.word	0x00000000
        /*0040*/ 	.short	0x0000
        /*0042*/ 	.short	0x0000
        /*0044*/ 	.byte	0x00, 0xf5, 0x21, 0x00


	//----- nvinfo : EIATTR_SPARSE_MMA_MASK
	.align		4
.L_721:
        /*0048*/ 	.byte	0x03, 0x50
        /*004a*/ 	.short	0x0000


	//----- nvinfo : EIATTR_MAXREG_COUNT
	.align		4
        /*004c*/ 	.byte	0x03, 0x1b
        /*004e*/ 	.short	0x00ff


	//----- nvinfo : EIATTR_NUM_BARRIERS
	.align		4
        /*0050*/ 	.byte	0x02, 0x4c
        /*0052*/ 	.byte	0x01
	.zero		1


	//----- nvinfo : EIATTR_MERCURY_ISA_VERSION
	.align		4
        /*0054*/ 	.byte	0x03, 0x5f
        /*0056*/ 	.short	0x0101


	//----- nvinfo : EIATTR_COOP_GROUP_MASK_REGIDS
	.align		4
        /*0058*/ 	.byte	0x04, 0x29
        /*005a*/ 	.short	(.L_723 - .L_722)


	//   ....[0]....
.L_722:
        /*005c*/ 	.word	0xffffffff


	//   ....[1]....
        /*0060*/ 	.word	0xffffffff


	//   ....[2]....
        /*0064*/ 	.word	0xffffffff


	//   ....[3]....
        /*0068*/ 	.word	0xffffffff


	//   ....[4]....
        /*006c*/ 	.word	0xffffffff


	//   ....[5]....
        /*0070*/ 	.word	0xffffffff


	//   ....[6]....
        /*0074*/ 	.word	0xffffffff


	//   ....[7]....
        /*0078*/ 	.word	0xffffffff


	//   ....[8]....
        /*007c*/ 	.word	0xffffffff


	//   ....[9]....
        /*0080*/ 	.word	0xffffffff


	//   ....[10]....
        /*0084*/ 	.word	0xffffffff


	//   ....[11]....
        /*0088*/ 	.word	0x0500000f


	//   ....[12]....
        /*008c*/ 	.word	0x0500000f


	//   ....[13]....
        /*0090*/ 	.word	0x0500000f


	//   ....[14]....
        /*0094*/ 	.word	0x0500000f


	//   ....[15]....
        /*0098*/ 	.word	0x0500000f


	//   ....[16]....
        /*009c*/ 	.word	0x0500000f


	//   ....[17]....
        /*00a0*/ 	.word	0x0500000f


	//   ....[18]....
        /*00a4*/ 	.word	0x0500000f


	//   ....[19]....
        /*00a8*/ 	.word	0x0500000f


	//   ....[20]....
        /*00ac*/ 	.word	0x0500000f


	//----- nvinfo : EIATTR_COOP_GROUP_INSTR_OFFSETS
	.align		4
.L_723:
        /*00b0*/ 	.byte	0x04, 0x28
        /*00b2*/ 	.short	(.L_725 - .L_724)


	//   ....[0]....
.L_724:
        /*00b4*/ 	.word	0x000002a0


	//   ....[1]....
        /*00b8*/ 	.word	0x000002d0


	//   ....[2]....
        /*00bc*/ 	.word	0x00000320


	//   ....[3]....
        /*00c0*/ 	.word	0x00000330


	//   ....[4]....
        /*00c4*/ 	.word	0x00000360


	//   ....[5]....
        /*00c8*/ 	.word	0x00000380


	//   ....[6]....
        /*00cc*/ 	.word	0x00000390


	//   ....[7]....
        /*00d0*/ 	.word	0x000003b0


	//   ....[8]....
        /*00d4*/ 	.word	0x000003c0


	//   ....[9]....
        /*00d8*/ 	.word	0x000003e0


	//   ....[10]....
        /*00dc*/ 	.word	0x000003f0


	//   ....[11]....
        /*00e0*/ 	.word	0x000004a0


	//   ....[12]....
        /*00e4*/ 	.word	0x000004b0


	//   ....[13]....
        /*00e8*/ 	.word	0x000004d0


	//   ....[14]....
        /*00ec*/ 	.word	0x000004e0


	//   ....[15]....
        /*00f0*/ 	.word	0x00000500


	//   ....[16]....
        /*00f4*/ 	.word	0x00000510


	//   ....[17]....
        /*00f8*/ 	.word	0x00000530


	//   ....[18]....
        /*00fc*/ 	.word	0x00000540


	//   ....[19]....
        /*0100*/ 	.word	0x00000560


	//   ....[20]....
        /*0104*/ 	.word	0x00000570


	//----- nvinfo : EIATTR_VRC_CTA_INIT_COUNT
	.align		4
.L_725:
        /*0108*/ 	.byte	0x02, 0x4a
	.zero		1
	.zero		1


	//----- nvinfo : EIATTR_EXIT_INSTR_OFFSETS
	.align		4
        /*010c*/ 	.byte	0x04, 0x1c
        /*010e*/ 	.short	(.L_727 - .L_726)


	//   ....[0]....
.L_726:
        /*0110*/ 	.word	0x00000430


	//   ....[1]....
        /*0114*/ 	.word	0x00000580


	//   ....[2]....
        /*0118*/ 	.word	0x000005d0


	//----- nvinfo : EIATTR_CRS_STACK_SIZE
	.align		4
.L_727:
        /*011c*/ 	.byte	0x04, 0x1e
        /*011e*/ 	.short	(.L_729 - .L_728)
.L_728:
        /*0120*/ 	.word	0x00000000


	//----- nvinfo : EIATTR_CBANK_PARAM_SIZE
	.align		4
.L_729:
        /*0124*/ 	.byte	0x03, 0x19
        /*0126*/ 	.short	0x001c


	//----- nvinfo : EIATTR_PARAM_CBANK
	.align		4
        /*0128*/ 	.byte	0x04, 0x0a
        /*012a*/ 	.short	(.L_731 - .L_730)
	.align		4
.L_730:
        /*012c*/ 	.word	index@(.nv.constant0._Z16kernelMaskReduceIdLj64ELb1EEvPKT_PKbPS0_j)
        /*0130*/ 	.short	0x0380
        /*0132*/ 	.short	0x001c


	//----- nvinfo : EIATTR_SW_WAR
	.align		4
.L_731:
        /*0134*/ 	.byte	0x04, 0x36
        /*0136*/ 	.short	(.L_733 - .L_732)
.L_732:
        /*0138*/ 	.word	0x00000008
.L_733:


//--------------------- .nv.info._Z16kernelMaskReduceIdLj128ELb1EEvPKT_PKbPS0_j --------------------------
	.section	.nv.info._Z16kernelMaskReduceIdLj128ELb1EEvPKT_PKbPS0_j,"",@"SHT_CUDA_INFO"
	.sectionflags	@""
	.align	4


	//----- nvinfo : EIATTR_CUDA_API_VERSION
	.align		4
        /*0000*/ 	.byte	0x04, 0x37
        /*0002*/ 	.short	(.L_735 - .L_734)
.L_734:
        /*0004*/ 	.word	0x00000082


	//----- nvinfo : EIATTR_KPARAM_INFO
	.align		4
.L_735:
        /*0008*/ 	.byte	0x04, 0x17
        /*000a*/ 	.short	(.L_737 - .L_736)
.L_736:
        /*000c*/ 	.word	0x00000000
        /*0010*/ 	.short	0x0003
        /*0012*/ 	.short	0x0018
        /*0014*/ 	.byte	0x00, 0xf0, 0x11, 0x00


	//----- nvinfo : EIATTR_KPARAM_INFO
	.align		4
.L_737:
        /*0018*/ 	.byte	0x04, 0x17
        /*001a*/ 	.short	(.L_739 - .L_738)
.L_738:
        /*001c*/ 	.word	0x00000000
        /*0020*/ 	.short	0x0002
        /*0022*/ 	.short	0x0010
        /*0024*/ 	.byte	0x00, 0xf5, 0x21, 0x00


	//----- nvinfo : EIATTR_KPARAM_INFO
	.align		4
.L_739:
        /*0028*/ 	.byte	0x04, 0x17
        /*002a*/ 	.short	(.L_741 - .L_740)
.L_740:
        /*002c*/ 	.word	0x00000000
        /*0030*/ 	.short	0x0001
        /*0032*/ 	.short	0x0008
        /*0034*/ 	.byte	0x00, 0xf5, 0x21, 0x00


	//----- nvinfo : EIATTR_KPARAM_INFO
	.align		4
.L_741:
        /*0038*/ 	.byte	0x04, 0x17
        /*003a*/ 	.short	(.L_743 - .L_742)
.L_742:
        /*003c*/ 	.word	0x00000000
        /*0040*/ 	.short	0x0000
        /*0042*/ 	.short	0x0000
        /*0044*/ 	.byte	0x00, 0xf5, 0x21, 0x00


	//----- nvinfo : EIATTR_SPARSE_MMA_MASK
	.align		4
.L_743:
        /*0048*/ 	.byte	0x03, 0x50
        /*004a*/ 	.short	0x0000


	//----- nvinfo : EIATTR_MAXREG_COUNT
	.align		4
        /*004c*/ 	.byte	0x03, 0x1b
        /*004e*/ 	.short	0x00ff


	//----- nvinfo : EIATTR_NUM_BARRIERS
	.align		4
        /*0050*/ 	.byte	0x02, 0x4c
        /*0052*/ 	.byte	0x01
	.zero		1


	//----- nvinfo : EIATTR_MERCURY_ISA_VERSION
	.align		4
        /*0054*/ 	.byte	0x03, 0x5f
        /*0056*/ 	.short	0x0101


	//----- nvinfo : EIATTR_COOP_GROUP_MASK_REGIDS
	.align		4
        /*0058*/ 	.byte	0x04, 0x29
        /*005a*/ 	.short	(.L_745 - .L_744)


	//   ....[0]....
.L_744:
        /*005c*/ 	.word	0xffffffff


	//   ....[1]....
        /*0060*/ 	.word	0xffffffff


	//   ....[2]....
        /*0064*/ 	.word	0xffffffff


	//   ....[3]....
        /*0068*/ 	.word	0xffffffff


	//   ....[4]....
        /*006c*/ 	.word	0xffffffff


	//   ....[5]....
        /*0070*/ 	.word	0xffffffff


	//   ....[6]....
        /*0074*/ 	.word	0xffffffff


	//   ....[7]....
        /*0078*/ 	.word	0xffffffff


	//   ....[8]....
        /*007c*/ 	.word	0xffffffff


	//   ....[9]....
        /*0080*/ 	.word	0xffffffff


	//   ....[10]....
        /*0084*/ 	.word	0xffffffff


	//   ....[11]....
        /*0088*/ 	.word	0x0500000f


	//   ....[12]....
        /*008c*/ 	.word	0x0500000f


	//   ....[13]....
        /*0090*/ 	.word	0x0500000f


	//   ....[14]....
        /*0094*/ 	.word	0x0500000f


	//   ....[15]....
        /*0098*/ 	.word	0x0500000f


	//   ....[16]....
        /*009c*/ 	.word	0x0500000f


	//   ....[17]....
        /*00a0*/ 	.word	0x0500000f


	//   ....[18]....
        /*00a4*/ 	.word	0x0500000f


	//   ....[19]....
        /*00a8*/ 	.word	0x0500000f


	//   ....[20]....
        /*00ac*/ 	.word	0x0500000f


	//----- nvinfo : EIATTR_COOP_GROUP_INSTR_OFFSETS
	.align		4
.L_745:
        /*00b0*/ 	.byte	0x04, 0x28
        /*00b2*/ 	.short	(.L_747 - .L_746)


	//   ....[0]....
.L_746:
        /*00b4*/ 	.word	0x000002a0


	//   ....[1]....
        /*00b8*/ 	.word	0x000002d0


	//   ....[2]....
        /*00bc*/ 	.word	0x00000320


	//   ....[3]....
        /*00c0*/ 	.word	0x00000330


	//   ....[4]....
        /*00c4*/ 	.word	0x00000360


	//   ....[5]....
        /*00c8*/ 	.word	0x00000380


	//   ....[6]....
        /*00cc*/ 	.word	0x00000390


	//   ....[7]....
        /*00d0*/ 	.word	0x000003b0


	//   ....[8]....
        /*00d4*/ 	.word	0x000003c0


	//   ....[9]....
        /*00d8*/ 	.word	0x000003e0


	//   ....[10]....
        /*00dc*/ 	.word	0x000003f0


	//   ....[11]....
        /*00e0*/ 	.word	0x000004a0


	//   ....[12]....
        /*00e4*/ 	.word	0x000004b0


	//   ....[13]....
        /*00e8*/ 	.word	0x000004d0


	//   ....[14]....
        /*00ec*/ 	.word	0x000004e0


	//   ....[15]....
        /*00f0*/ 	.word	0x00000500


	//   ....[16]....
        /*00f4*/ 	.word	0x00000510


	//   ....[17]....
        /*00f8*/ 	.word	0x00000530


	//   ....[18]....
        /*00fc*/ 	.word	0x00000540


	//   ....[19]....
        /*0100*/ 	.word	0x00000560


	//   ....[20]....
        /*0104*/ 	.word	0x00000570


	//----- nvinfo : EIATTR_VRC_CTA_INIT_COUNT
	.align		4
.L_747:
        /*0108*/ 	.byte	0x02, 0x4a
	.zero		1
	.zero		1


	//----- nvinfo : EIATTR_EXIT_INSTR_OFFSETS
	.align		4
        /*010c*/ 	.byte	0x04, 0x1c
        /*010e*/ 	.short	(.L_749 - .L_748)


	//   ....[0]....
.L_748:
        /*0110*/ 	.word	0x00000430


	//   ....[1]....
        /*0114*/ 	.word	0x00000580


	//   ....[2]....
        /*0118*/ 	.word	0x000005d0


	//----- nvinfo : EIATTR_CRS_STACK_SIZE
	.align		4
.L_749:
        /*011c*/ 	.byte	0x04, 0x1e
        /*011e*/ 	.short	(.L_751 - .L_750)
.L_750:
        /*0120*/ 	.word	0x00000000


	//----- nvinfo : EIATTR_CBANK_PARAM_SIZE
	.align		4
.L_751:
        /*0124*/ 	.byte	0x03, 0x19
        /*0126*/ 	.short	0x001c


	//----- nvinfo : EIATTR_PARAM_CBANK
	.align		4
        /*0128*/ 	.byte	0x04, 0x0a
        /*012a*/ 	.short	(.L_753 - .L_752)
	.align		4
.L_752:
        /*012c*/ 	.word	index@(.nv.constant0._Z16kernelMaskReduceIdLj128ELb1EEvPKT_PKbPS0_j)
        /*0130*/ 	.short	0x0380
        /*0132*/ 	.short	0x001c


	//----- nvinfo : EIATTR_SW_WAR
	.align		4
.L_753:
        /*0134*/ 	.byte	0x04, 0x36
        /*0136*/ 	.short	(.L_755 - .L_754)
.L_754:
        /*0138*/ 	.word	0x00000008
.L_755:


//--------------------- .nv.info._Z16kernelMaskReduceIdLj256ELb1EEvPKT_PKbPS0_j --------------------------
	.section	.nv.info._Z16kernelMaskReduceIdLj256ELb1EEvPKT_PKbPS0_j,"",@"SHT_CUDA_INFO"
	.sectionflags	@""
	.align	4


	//----- nvinfo : EIATTR_CUDA_API_VERSION
	.align		4
        /*0000*/ 	.byte	0x04, 0x37
        /*0002*/ 	.short	(.L_757 - .L_756)
.L_756:
        /*0004*/ 	.word	0x00000082


	//----- nvinfo : EIATTR_KPARAM_INFO
	.align		4
.L_757:
        /*0008*/ 	.byte	0x04, 0x17
        /*000a*/ 	.short	(.L_759 - .L_758)
.L_758:
        /*000c*/ 	.word	0x00000000
        /*0010*/ 	.short	0x0003
        /*0012*/ 	.short	0x0018
        /*0014*/ 	.byte	0x00, 0xf0, 0x11, 0x00


	//----- nvinfo : EIATTR_KPARAM_INFO
	.align		4
.L_759:
        /*0018*/ 	.byte	0x04, 0x17
        /*001a*/ 	.short	(.L_761 - .L_760)
.L_760:
        /*001c*/ 	.word	0x00000000
        /*0020*/ 	.short	0x0002
        /*0022*/ 	.short	0x0010
        /*0024*/ 	.byte	0x00, 0xf5, 0x21, 0x00


	//----- nvinfo : EIATTR_KPARAM_INFO
	.align		4
.L_761:
        /*0028*/ 	.byte	0x04, 0x17
        /*002a*/ 	.short	(.L_763 - .L_762)
.L_762:
        /*002c*/ 	.word	0x00000000
        /*0030*/ 	.short	0x0001
        /*0032*/ 	.short	0x0008
        /*0034*/ 	.byte	0x00, 0xf5, 0x21, 0x00


	//----- nvinfo : EIATTR_KPARAM_INFO
	.align		4
.L_763:
        /*0038*/ 	.byte	0x04, 0x17
        /*003a*/ 	.short	(.L_765 - .L_764)
.L_764:
        /*003c*/ 	.word	0x00000000
        /*0040*/ 	.short	0x0000
        /*0042*/ 	.short	0x0000
        /*0044*/ 	.byte	0x00, 0xf5, 0x21, 0x00


	//----- nvinfo : EIATTR_SPARSE_MMA_MASK
	.align		4
.L_765:
        /*0048*/ 	.byte	0x03, 0x50
        /*004a*/ 	.short	0x0000


	//----- nvinfo : EIATTR_MAXREG_COUNT
	.align		4
        /*004c*/ 	.byte	0x03, 0x1b
        /*004e*/ 	.short	0x00ff


	//----- nvinfo : EIATTR_NUM_BARRIERS
	.align		4
        /*0050*/ 	.byte	0x02, 0x4c
        /*0052*/ 	.byte	0x01
	.zero		1


	//----- nvinfo : EIATTR_MERCURY_ISA_VERSION
	.align		4
        /*0054*/ 	.byte	0x03, 0x5f
        /*0056*/ 	.short	0x0101


	//----- nvinfo : EIATTR_COOP_GROUP_MASK_REGIDS
	.align		4
        /*0058*/ 	.byte	0x04, 0x29
        /*005a*/ 	.short	(.L_767 - .L_766)


	//   ....[0]....
.L_766:
        /*005c*/ 	.word	0xffffffff


	//   ....[1]....
        /*0060*/ 	.word	0xffffffff


	//   ....[2]....
        /*0064*/ 	.word	0xffffffff


	//   ....[3]....
        /*0068*/ 	.word	0xffffffff


	//   ....[4]....
        /*006c*/ 	.word	0xffffffff


	//   ....[5]....
        /*0070*/ 	.word	0xffffffff


	//   ....[6]....
        /*0074*/ 	.word	0xffffffff


	//   ....[7]....
        /*0078*/ 	.word	0xffffffff


	//   ....[8]....
        /*007c*/ 	.word	0xffffffff


	//   ....[9]....
        /*0080*/ 	.word	0xffffffff


	//   ....[10]....
        /*0084*/ 	.word	0xffffffff


	//   ....[11]....
        /*0088*/ 	.word	0x0500000f


	//   ....[12]....
        /*008c*/ 	.word	0x0500000f


	//   ....[13]....
        /*0090*/ 	.word	0x0500000f


	//   ....[14]....
        /*0094*/ 	.word	0x0500000f


	//   ....[15]....
        /*0098*/ 	.word	0x0500000f


	//   ....[16]....
        /*009c*/ 	.word	0x0500000f


	//   ....[17]....
        /*00a0*/ 	.word	0x0500000f


	//   ....[18]....
        /*00a4*/ 	.word	0x0500000f


	//   ....[19]....
        /*00a8*/ 	.word	0x0500000f


	//   ....[20]....
        /*00ac*/ 	.word	0x0500000f


	//----- nvinfo : EIATTR_COOP_GROUP_INSTR_OFFSETS
	.align		4
.L_767:
        /*00b0*/ 	.byte	0x04, 0x28
        /*00b2*/ 	.short	(.L_769 - .L_768)


	//   ....[0]....
.L_768:
        /*00b4*/ 	.word	0x000002a0


	//   ....[1]....
        /*00b8*/ 	.word	0x000002d0


	//   ....[2]....
        /*00bc*/ 	.word	0x00000320


	//   ....[3]....
        /*00c0*/ 	.word	0x00000330


	//   ....[4]....
        /*00c4*/ 	.word	0x00000360


	//   ....[5]....
        /*00c8*/ 	.word	0x00000380


	//   ....[6]....
        /*00cc*/ 	.word	0x00000390


	//   ....[7]....
        /*00d0*/ 	.word	0x000003b0


	//   ....[8]....
        /*00d4*/ 	.word	0x000003c0


	//   ....[9]....
        /*00d8*/ 	.word	0x000003e0


	//   ....[10]....
        /*00dc*/ 	.word	0x000003f0


	//   ....[11]....
        /*00e0*/ 	.word	0x000004a0


	//   ....[12]....
        /*00e4*/ 	.word	0x000004b0


	//   ....[13]....
        /*00e8*/ 	.word	0x000004d0


	//   ....[14]....
        /*00ec*/ 	.word	0x000004e0


	//   ....[15]....
        /*00f0*/ 	.word	0x00000500


	//   ....[16]....
        /*00f4*/ 	.word	0x00000510


	//   ....[17]....
        /*00f8*/ 	.word	0x00000530


	//   ....[18]....
        /*00fc*/ 	.word	0x00000540


	//   ....[19]....
        /*0100*/ 	.word	0x00000560


	//   ....[20]....
        /*0104*/ 	.word	0x00000570


	//----- nvinfo : EIATTR_VRC_CTA_INIT_COUNT
	.align		4
.L_769:
        /*0108*/ 	.byte	0x02, 0x4a
	.zero		1
	.zero		1


	//----- nvinfo : EIATTR_EXIT_INSTR_OFFSETS
	.align		4
        /*010c*/ 	.byte	0x04, 0x1c
        /*010e*/ 	.short	(.L_771 - .L_770)


	//   ....[0]....
.L_770:
        /*0110*/ 	.word	0x00000430


	//   ....[1]....
        /*0114*/ 	.word	0x00000580


	//   ....[2]....
        /*0118*/ 	.word	0x000005d0


	//----- nvinfo : EIATTR_CRS_STACK_SIZE
	.align		4
.L_771:
        /*011c*/ 	.byte	0x04, 0x1e
        /*011e*/ 	.short	(.L_773 - .L_772)
.L_772:
        /*0120*/ 	.word	0x00000000


	//----- nvinfo : EIATTR_CBANK_PARAM_SIZE
	.align		4
.L_773:
        /*0124*/ 	.byte	0x03, 0x19
        /*0126*/ 	.short	0x001c


	//----- nvinfo : EIATTR_PARAM_CBANK
	.align		4
        /*0128*/ 	.byte	0x04, 0x0a
        /*012a*/ 	.short	(.L_775 - .L_774)
	.align		4
.L_774:
        /*012c*/ 	.word	index@(.nv.constant0._Z16kernelMaskReduceIdLj256ELb1EEvPKT_PKbPS0_j)
        /*0130*/ 	.short	0x0380
        /*0132*/ 	.short	0x001c


	//----- nvinfo : EIATTR_SW_WAR
	.align		4
.L_775:
        /*0134*/ 	.byte	0x04, 0x36
        /*0136*/ 	.short	(.L_777 - .L_776)
.L_776:
        /*0138*/ 	.word	0x00000008
.L_777:


//--------------------- .nv.info._Z16kernelMaskReduceIdLj512ELb1EEvPKT_PKbPS0_j --------------------------
	.section	.nv.info._Z16kernelMaskReduceIdLj512ELb1EEvPKT_PKbPS0_j,"",@"SHT_CUDA_INFO"
	.sectionflags	@""
	.align	4


	//----- nvinfo : EIATTR_CUDA_API_VERSION
	.align		4
        /*0000*/ 	.byte	0x04, 0x37
        /*0002*/ 	.short	(.L_779 - .L_778)
.L_778:
        /*0004*/ 	.word	0x00000082


	//----- nvinfo : EIATTR_KPARAM_INFO
	.align		4
.L_779:
        /*0008*/ 	.byte	0x04, 0x17
        /*000a*/ 	.short	(.L_781 - .L_780)
.L_780:
        /*000c*/ 	.word	0x00000000
        /*0010*/ 	.short	0x0003
        /*0012*/ 	.short	0x0018
        /*0014*/ 	.byte	0x00, 0xf0, 0x11, 0x00


	//----- nvinfo : EIATTR_KPARAM_INFO
	.align		4
.L_781:
        /*0018*/ 	.byte	0x04, 0x17
        /*001a*/ 	.short	(.L_783 - .L_782)
.L_782:
        /*001c*/ 	.word	0x00000000
        /*0020*/ 	.short	0x0002
        /*0022*/ 	.short	0x0010
        /*0024*/ 	.byte	0x00, 0xf5, 0x21, 0x00


	//----- nvinfo : EIATTR_KPARAM_INFO
	.align		4
.L_783:
        /*0028*/ 	.byte	0x04, 0x17
        /*002a*/ 	.short	(.L_785 - .L_784)
.L_784:
        /*002c*/ 	.word	0x00000000
        /*0030*/ 	.short	0x0001
        /*0032*/ 	.short	0x0008
        /*0034*/ 	.byte	0x00, 0xf5, 0x21, 0x00


	//----- nvinfo : EIATTR_KPARAM_INFO
	.align		4
.L_785:
        /*0038*/ 	.byte	0x04, 0x17
        /*003a*/ 	.short	(.L_787 - .L_786)
.L_786:
        /*003c*/ 	.word	0x00000000
        /*0040*/ 	.short	0x0000
        /*0042*/ 	.short	0x0000
        /*0044*/ 	.byte	0x00, 0xf5, 0x21, 0x00


	//----- nvinfo : EIATTR_SPARSE_MMA_MASK
	.align		4
.L_787:
        /*0048*/ 	.byte	0x03, 0x50
        /*004a*/ 	.short	0x0000


	//----- nvinfo : EIATTR_MAXREG_COUNT
	.align		4
        /*004c*/ 	.byte	0x03, 0x1b
        /*004e*/ 	.short	0x00ff


	//----- nvinfo : EIATTR_NUM_BARRIERS
	.align		4
        /*0050*/ 	.byte	0x02, 0x4c
        /*0052*/ 	.byte	0x01
	.zero		1


	//----- nvinfo : EIATTR_MERCURY_ISA_VERSION
	.align		4
        /*0054*/ 	.byte	0x03, 0x5f
        /*0056*/ 	.short	0x0101


	//----- nvinfo : EIATTR_COOP_GROUP_MASK_REGIDS
	.align		4
        /*0058*/ 	.byte	0x04, 0x29
        /*005a*/ 	.short	(.L_789 - .L_788)


	//   ....[0]....
.L_788:
        /*005c*/ 	.word	0xffffffff


	//   ....[1]....
        /*0060*/ 	.word	0xffffffff


	//   ....[2]....
        /*0064*/ 	.word	0xffffffff


	//   ....[3]....
        /*0068*/ 	.word	0xffffffff


	//   ....[4]....
        /*006c*/ 	.word	0xffffffff


	//   ....[5]....
        /*0070*/ 	.word	0xffffffff


	//   ....[6]....
        /*0074*/ 	.word	0xffffffff


	//   ....[7]....
        /*0078*/ 	.word	0xffffffff


	//   ....[8]....
        /*007c*/ 	.word	0xffffffff


	//   ....[9]....
        /*0080*/ 	.word	0xffffffff


	//   ....[10]....
        /*0084*/ 	.word	0xffffffff


	//   ....[11]....
        /*0088*/ 	.word	0x0500000f


	//   ....[12]....
        /*008c*/ 	.word	0x0500000f


	//   ....[13]....
        /*0090*/ 	.word	0x0500000f


	//   ....[14]....
        /*0094*/ 	.word	0x0500000f


	//   ....[15]....
        /*0098*/ 	.word	0x0500000f


	//   ....[16]....
        /*009c*/ 	.word	0x0500000f


	//   ....[17]....
        /*00a0*/ 	.word	0x0500000f


	//   ....[18]....
        /*00a4*/ 	.word	0x0500000f


	//   ....[19]....
        /*00a8*/ 	.word	0x0500000f


	//   ....[20]....
        /*00ac*/ 	.word	0x0500000f


	//----- nvinfo : EIATTR_COOP_GROUP_INSTR_OFFSETS
	.align		4
.L_789:
        /*00b0*/ 	.byte	0x04, 0x28
        /*00b2*/ 	.short	(.L_791 - .L_790)


	//   ....[0]....
.L_790:
        /*00b4*/ 	.word	0x000002b0


	//   ....[1]....
        /*00b8*/ 	.word	0x000002e0


	//   ....[2]....
        /*00bc*/ 	.word	0x00000320


	//   ....[3]....
        /*00c0*/ 	.word	0x00000340


	//   ....[4]....
        /*00c4*/ 	.word	0x00000350


	//   ....[5]....
        /*00c8*/ 	.word	0x00000390


	//   ....[6]....
        /*00cc*/ 	.word	0x000003a0


	//   ....[7]....
        /*00d0*/ 	.word	0x000003c0


	//   ....[8]....
        /*00d4*/ 	.word	0x000003d0


	//   ....[9]....
        /*00d8*/ 	.word	0x000003f0


	//   ....[10]....
        /*00dc*/ 	.word	0x00000400


	//   ....[11]....
        /*00e0*/ 	.word	0x000004b0


	//   ....[12]....
        /*00e4*/ 	.word	0x000004c0


	//   ....[13]....
        /*00e8*/ 	.word	0x000004e0


	//   ....[14]....
        /*00ec*/ 	.word	0x000004f0


	//   ....[15]....
        /*00f0*/ 	.word	0x00000510


	//   ....[16]....
        /*00f4*/ 	.word	0x00000520


	//   ....[17]....
        /*00f8*/ 	.word	0x00000540


	//   ....[18]....
        /*00fc*/ 	.word	0x00000550


	//   ....[19]....
        /*0100*/ 	.word	0x00000570


	//   ....[20]....
        /*0104*/ 	.word	0x00000580


	//----- nvinfo : EIATTR_VRC_CTA_INIT_COUNT
	.align		4
.L_791:
        /*0108*/ 	.byte	0x02, 0x4a
	.zero		1
	.zero		1


	//----- nvinfo : EIATTR_EXIT_INSTR_OFFSETS
	.align		4
        /*010c*/ 	.byte	0x04, 0x1c
        /*010e*/ 	.short	(.L_793 - .L_792)


	//   ....[0]....
.L_792:
        /*0110*/ 	.word	0x00000440


	//   ....[1]....
        /*0114*/ 	.word	0x00000590


	//   ....[2]....
        /*0118*/ 	.word	0x000005e0


	//----- nvinfo : EIATTR_CRS_STACK_SIZE
	.align		4
.L_793:
        /*011c*/ 	.byte	0x04, 0x1e
        /*011e*/ 	.short	(.L_795 - .L_794)
.L_794:
        /*0120*/ 	.word	0x00000000


	//----- nvinfo : EIATTR_CBANK_PARAM_SIZE
	.align		4
.L_795:
        /*0124*/ 	.byte	0x03, 0x19
        /*0126*/ 	.short	0x001c


	//----- nvinfo : EIATTR_PARAM_CBANK
	.align		4
        /*0128*/ 	.byte	0x04, 0x0a
        /*012a*/ 	.short	(.L_797 - .L_796)
	.align		4
.L_796:
        /*012c*/ 	.word	index@(.nv.constant0._Z16kernelMaskReduceIdLj512ELb1EEvPKT_PKbPS0_j)
        /*0130*/ 	.short	0x0380
        /*0132*/ 	.short	0x001c


	//----- nvinfo : EIATTR_SW_WAR
	.align		4
.L_797:
        /*0134*/ 	.byte	0x04, 0x36
        /*0136*/ 	.short	(.L_799 - .L_798)
.L_798:
        /*0138*/ 	.word	0x00000008
.L_799:


//--------------------- .nv.info._Z16kernelMaskReduceIfLj1ELb0EEvPKT_PKbPS0_j --------------------------
	.section	.nv.info._Z16kernelMaskReduceIfLj1ELb0EEvPKT_PKbPS0_j,"",@"SHT_CUDA_INFO"
	.sectionflags	@""
	.align	4


	//----- nvinfo : EIATTR_CUDA_API_VERSION
	.align		4
        /*0000*/ 	.byte	0x04, 0x37
        /*0002*/ 	.short	(.L_801 - .L_800)
.L_800:
        /*0004*/ 	.word	0x00000082


	//----- nvinfo : EIATTR_KPARAM_INFO
	.align		4
.L_801:
        /*0008*/ 	.byte	0x04, 0x17
        /*000a*/ 	.short	(.L_803 - .L_802)
.L_802:
        /*000c*/ 	.word	0x00000000
        /*0010*/ 	.short	0x0003
        /*0012*/ 	.short	0x0018
        /*0014*/ 	.byte	0x00, 0xf0, 0x11, 0x00


	//----- nvinfo : EIATTR_KPARAM_INFO
	.align		4
.L_803:
        /*0018*/ 	.byte	0x04, 0x17
        /*001a*/ 	.short	(.L_805 - .L_804)
.L_804:
        /*001c*/ 	.word	0x00000000
        /*0020*/ 	.short	0x0002
        /*0022*/ 	.short	0x0010
        /*0024*/ 	.byte	0x00, 0xf5, 0x21, 0x00


	//----- nvinfo : EIATTR_KPARAM_INFO
	.align		4
.L_805:
        /*0028*/ 	.byte	0x04, 0x17
        /*002a*/ 	.short	(.L_807 - .L_806)
.L_806:
        /*002c*/ 	.word	0x00000000
        /*0030*/ 	.short	0x0001
        /*0032*/ 	.short	0x0008
        /*0034*/ 	.byte	0x00, 0xf5, 0x21, 0x00


	//----- nvinfo : EIATTR_KPARAM_INFO
	.align		4
.L_807:
        /*0038*/ 	.byte	0x04, 0x17
        /*003a*/ 	.short	(.L_809 - .L_808)
.L_808:
        /*003c*/ 	.word	0x00000000
        /*0040*/ 	.short	0x0000
        /*0042*/ 	.short	0x0000
        /*0044*/ 	.byte	0x00, 0xf5, 0x21, 0x00


	//----- nvinfo : EIATTR_SPARSE_MMA_MASK
	.align		4
.L_809:
        /*0048*/ 	.byte	0x03, 0x50
        /*004a*/ 	.short	0x0000


	//----- nvinfo : EIATTR_MAXREG_COUNT
	.align		4
        /*004c*/ 	.byte	0x03, 0x1b
        /*004e*/ 	.short	0x00ff


	//----- nvinfo : EIATTR_NUM_BARRIERS
	.align		4
        /*0050*/ 	.byte	0x02, 0x4c
        /*0052*/ 	.byte	0x01
	.zero		1


	//----- nvinfo : EIATTR_MERCURY_ISA_VERSION
	.align		4
        /*0054*/ 	.byte	0x03, 0x5f
        /*0056*/ 	.short	0x0101


	//----- nvinfo : EIATTR_COOP_GROUP_MASK_REGIDS
	.align		4
        /*0058*/ 	.byte	0x04, 0x29
        /*005a*/ 	.short	(.L_811 - .L_810)


	//   ....[0]....
.L_810:
        /*005c*/ 	.word	0x0500000d


	//   ....[1]....
        /*0060*/ 	.word	0x0500000d


	//   ....[2]....
        /*0064*/ 	.word	0x0500000d


	//   ....[3]....
        /*0068*/ 	.word	0x0500000d


	//   ....[4]....
        /*006c*/ 	.word	0x0500000d


	//----- nvinfo : EIATTR_COOP_GROUP_INSTR_OFFSETS
	.align		4
.L_811:
        /*0070*/ 	.byte	0x04, 0x28
        /*0072*/ 	.short	(.L_813 - .L_812)


	//   ....[0]....
.L_812:
        /*0074*/ 	.word	0x00000210


	//   ....[1]....
        /*0078*/ 	.word	0x00000250


	//   ....[2]....
        /*007c*/ 	.word	0x00000290


	//   ....[3]....
        /*0080*/ 	.word	0x000002b0


	//   ....[4]....
        /*0084*/ 	.word	0x000002d0


	//----- nvinfo : EIATTR_VRC_CTA_INIT_COUNT
	.align		4
.L_813:
        /*0088*/ 	.byte	0x02, 0x4a
	.zero		1
	.zero		1


	//----- nvinfo : EIATTR_EXIT_INSTR_OFFSETS
	.align		4
        /*008c*/ 	.byte	0x04, 0x1c
        /*008e*/ 	.short	(.L_815 - .L_814)


	//   ....[0]....
.L_814:
        /*0090*/ 	.word	0x00000310


	//   ....[1]....
        /*0094*/ 	.word	0x000003e0


	//----- nvinfo : EIATTR_CRS_STACK_SIZE
	.align		4
.L_815:
        /*0098*/ 	.byte	0x04, 0x1e
        /*009a*/ 	.short	(.L_817 - .L_816)
.L_816:
        /*009c*/ 	.word	0x00000000


	//----- nvinfo : EIATTR_CBANK_PARAM_SIZE
	.align		4
.L_817:
        /*00a0*/ 	.byte	0x03, 0x19
        /*00a2*/ 	.short	0x001c


	//----- nvinfo : EIATTR_PARAM_CBANK
	.align		4
        /*00a4*/ 	.byte	0x04, 0x0a
        /*00a6*/ 	.short	(.L_819 - .L_818)
	.align		4
.L_818:
        /*00a8*/ 	.word	index@(.nv.constant0._Z16kernelMaskReduceIfLj1ELb0EEvPKT_PKbPS0_j)
        /*00ac*/ 	.short	0x0380
        /*00ae*/ 	.short	0x001c


	//----- nvinfo : EIATTR_SW_WAR
	.align		4
.L_819:
        /*00b0*/ 	.byte	0x04, 0x36
        /*00b2*/ 	.short	(.L_821 - .L_820)
.L_820:
        /*00b4*/ 	.word	0x00000008
.L_821:


//--------------------- .nv.info._Z16kernelMaskReduceIfLj2ELb0EEvPKT_PKbPS0_j --------------------------
	.section	.nv.info._Z16kernelMaskReduceIfLj2ELb0EEvPKT_PKbPS0_j,"",@"SHT_CUDA_INFO"
	.sectionflags	@""
	.align	4


	//----- nvinfo : EIATTR_CUDA_API_VERSION
	.align		4
        /*0000*/ 	.byte	0x04, 0x37
        /*0002*/ 	.short	(.L_823 - .L_822)
.L_822:
        /*0004*/ 	.word	0x00000082


	//----- nvinfo : EIATTR_KPARAM_INFO
	.align		4
.L_823:
        /*0008*/ 	.byte	0x04, 0x17
        /*000a*/ 	.short	(.L_825 - .L_824)
.L_824:
        /*000c*/ 	.word	0x00000000
        /*0010*/ 	.short	0x0003
        /*0012*/ 	.short	0x0018
        /*0014*/ 	.byte	0x00, 0xf0, 0x11, 0x00


	//----- nvinfo : EIATTR_KPARAM_INFO
	.align		4
.L_825:
        /*0018*/ 	.byte	0x04, 0x17
        /*001a*/ 	.short	(.L_827 - .L_826)
.L_826:
        /*001c*/ 	.word	0x00000000
        /*0020*/ 	.short	0x0002
        /*0022*/ 	.short	0x0010
        /*0024*/ 	.byte	0x00, 0xf5, 0x21, 0x00


	//----- nvinfo : EIATTR_KPARAM_INFO
	.align		4
.L_827:
        /*0028*/ 	.byte	0x04, 0x17
        /*002a*/ 	.short	(.L_829 - .L_828)
.L_828:
        /*002c*/ 	.word	0x00000000
        /*0030*/ 	.short	0x0001
        /*0032*/ 	.short	0x0008
        /*0034*/ 	.byte	0x00, 0xf5, 0x21, 0x00


	//----- nvinfo : EIATTR_KPARAM_INFO
	.align		4
.L_829:
        /*0038*/ 	.byte	0x04, 0x17
        /*003a*/ 	.short	(.L_831 - .L_830)
.L_830:
        /*003c*/ 	.word	0x00000000
        /*0040*/ 	.short	0x0000
        /*0042*/ 	.short	0x0000
        /*0044*/ 	.byte	0x00, 0xf5, 0x21, 0x00


	//----- nvinfo : EIATTR_SPARSE_MMA_MASK
	.align		4
.L_831:
        /*0048*/ 	.byte	0x03, 0x50
        /*004a*/ 	.short	0x0000


	//----- nvinfo : EIATTR_MAXREG_COUNT
	.align		4
        /*004c*/ 	.byte	0x03, 0x1b
        /*004e*/ 	.short	0x00ff


	//----- nvinfo : EIATTR_NUM_BARRIERS
	.align		4
        /*0050*/ 	.byte	0x02, 0x4c
        /*0052*/ 	.byte	0x01
	.zero		1


	//----- nvinfo : EIATTR_MERCURY_ISA_VERSION
	.align		4
        /*0054*/ 	.byte	0x03, 0x5f
        /*0056*/ 	.short	0x0101


	//----- nvinfo : EIATTR_COOP_GROUP_MASK_REGIDS
	.align		4
        /*0058*/ 	.byte	0x04, 0x29
        /*005a*/ 	.short	(.L_833 - .L_832)


	//   ....[0]....
.L_832:
        /*005c*/ 	.word	0x0500000d


	//   ....[1]....
        /*0060*/ 	.word	0x0500000d


	//   ....[2]....
        /*0064*/ 	.word	0x0500000d


	//   ....[3]....
        /*0068*/ 	.word	0x0500000d


	//   ....[4]....
        /*006c*/ 	.word	0x0500000d


	//----- nvinfo : EIATTR_COOP_GROUP_INSTR_OFFSETS
	.align		4
.L_833:
        /*0070*/ 	.byte	0x04, 0x28
        /*0072*/ 	.short	(.L_835 - .L_834)


	//   ....[0]....
.L_834:
        /*0074*/ 	.word	0x00000210


	//   ....[1]....
        /*0078*/ 	.word	0x00000250


	//   ....[2]....
        /*007c*/ 	.word	0x00000290


	//   ....[3]....
        /*0080*/ 	.word	0x000002b0


	//   ....[4]....
        /*0084*/ 	.word	0x000002d0


	//----- nvinfo : EIATTR_VRC_CTA_INIT_COUNT
	.align		4
.L_835:
        /*0088*/ 	.byte	0x02, 0x4a
	.zero		1
	.zero		1


	//----- nvinfo : EIATTR_EXIT_INSTR_OFFSETS
	.align		4
        /*008c*/ 	.byte	0x04, 0x1c
        /*008e*/ 	.short	(.L_837 - .L_836)


	//   ....[0]....
.L_836:
        /*0090*/ 	.word	0x00000310


	//   ....[1]....
        /*0094*/ 	.word	0x000003e0


	//----- nvinfo : EIATTR_CRS_STACK_SIZE
	.align		4
.L_837:
        /*0098*/ 	.byte	0x04, 0x1e
        /*009a*/ 	.short	(.L_839 - .L_838)
.L_838:
        /*009c*/ 	.word	0x00000000


	//----- nvinfo : EIATTR_CBANK_PARAM_SIZE
	.align		4
.L_839:
        /*00a0*/ 	.byte	0x03, 0x19
        /*00a2*/ 	.short	0x001c


	//----- nvinfo : EIATTR_PARAM_CBANK
	.align		4
        /*00a4*/ 	.byte	0x04, 0x0a
        /*00a6*/ 	.short	(.L_841 - .L_840)
	.align		4
.L_840:
        /*00a8*/ 	.word	index@(.nv.constant0._Z16kernelMaskReduceIfLj2ELb0EEvPKT_PKbPS0_j)
        /*00ac*/ 	.short	0x0380
        /*00ae*/ 	.short	0x001c


	//----- nvinfo : EIATTR_SW_WAR
	.align		4
.L_841:
        /*00b0*/ 	.byte	0x04, 0x36
        /*00b2*/ 	.short	(.L_843 - .L_842)
.L_842:
        /*00b4*/ 	.word	0x00000008
.L_843:


//--------------------- .nv.info._Z16kernelMaskReduceIfLj4ELb0EEvPKT_PKbPS0_j --------------------------
	.section	.nv.info._Z16kernelMaskReduceIfLj4ELb0EEvPKT_PKbPS0_j,"",@"SHT_CUDA_INFO"
	.sectionflags	@""
	.align	4


	//----- nvinfo : EIATTR_CUDA_API_VERSION
	.align		4
        /*0000*/ 	.byte	0x04, 0x37
        /*0002*/ 	.short	(.L_845 - .L_844)
.L_844:
        /*0004*/ 	.word	0x00000082


	//----- nvinfo : EIATTR_KPARAM_INFO
	.align		4
.L_845:
        /*0008*/ 	.byte	0x04, 0x17
        /*000a*/ 	.short	(.L_847 - .L_846)
.L_846:
        /*000c*/ 	.word	0x00000000
        /*0010*/ 	.short	0x0003
        /*0012*/ 	.short	0x0018
        /*0014*/ 	.byte	0x00, 0xf0, 0x11, 0x00


	//----- nvinfo : EIATTR_KPARAM_INFO
	.align		4
.L_847:
        /*0018*/ 	.byte	0x04, 0x17
        /*001a*/ 	.short	(.L_849 - .L_848)
.L_848:
        /*001c*/ 	.word	0x00000000
        /*0020*/ 	.short	0x0002
        /*0022*/ 	.short	0x0010
        /*0024*/ 	.byte	0x00, 0xf5, 0x21, 0x00


	//----- nvinfo : EIATTR_KPARAM_INFO
	.align		4
.L_849:
        /*0028*/ 	.byte	0x04, 0x17
        /*002a*/ 	.short	(.L_851 - .L_850)
.L_850:
        /*002c*/ 	.word	0x00000000
        /*0030*/ 	.short	0x0001
        /*0032*/ 	.short	0x0008
        /*0034*/ 	.byte	0x00, 0xf5, 0x21, 0x00


	//----- nvinfo : EIATTR_KPARAM_INFO
	.align		4
.L_851:
        /*0038*/ 	.byte	0x04, 0x17
        /*003a*/ 	.short	(.L_853 - .L_852)
.L_852:
        /*003c*/ 	.word	0x00000000
        /*0040*/ 	.short	0x0000
        /*0042*/ 	.short	0x0000
        /*0044*/ 	.byte	0x00, 0xf5, 0x21, 0x00


	//----- nvinfo : EIATTR_SPARSE_MMA_MASK
	.align		4
.L_853:
        /*0048*/ 	.byte	0x03, 0x50
        /*004a*/ 	.short	0x0000


	//----- nvinfo : EIATTR_MAXREG_COUNT
	.align		4
        /*004c*/ 	.byte	0x03, 0x1b
        /*004e*/ 	.short	0x00ff


	//----- nvinfo : EIATTR_NUM_BARRIERS
	.align		4
        /*0050*/ 	.byte	0x02, 0x4c
        /*0052*/ 	.byte	0x01
	.zero		1


	//----- nvinfo : EIATTR_MERCURY_ISA_VERSION
	.align		4
        /*0054*/ 	.byte	0x03, 0x5f
        /*0056*/ 	.short	0x0101


	//----- nvinfo : EIATTR_COOP_GROUP_MASK_REGIDS
	.align		4
        /*0058*/ 	.byte	0x04, 0x29
        /*005a*/ 	.short	(.L_855 - .L_854)


	//   ....[0]....
.L_854:
        /*005c*/ 	.word	0x0500000d


	//   ....[1]....
        /*0060*/ 	.word	0x0500000d


	//   ....[2]....
        /*0064*/ 	.word	0x0500000d


	//   ....[3]....
        /*0068*/ 	.word	0x0500000d


	//   ....[4]....
        /*006c*/ 	.word	0x0500000d


	//----- nvinfo : EIATTR_COOP_GROUP_INSTR_OFFSETS
	.align		4
.L_855:
        /*0070*/ 	.byte	0x04, 0x28
        /*0072*/ 	.short	(.L_857 - .L_856)


	//   ....[0]....
.L_856:
        /*0074*/ 	.word	0x00000210


	//   ....[1]....
        /*0078*/ 	.word	0x00000250


	//   ....[2]....
        /*007c*/ 	.word	0x00000290


	//   ....[3]....
        /*0080*/ 	.word	0x000002b0


	//   ....[4]....
        /*0084*/ 	.word	0x000002d0


	//----- nvinfo : EIATTR_VRC_CTA_INIT_COUNT
	.align		4
.L_857:
        /*0088*/ 	.byte	0x02, 0x4a
	.zero		1
	.zero		1


	//----- nvinfo : EIATTR_EXIT_INSTR_OFFSETS
	.align		4
        /*008c*/ 	.byte	0x04, 0x1c
        /*008e*/ 	.short	(.L_859 - .L_858)


	//   ....[0]....
.L_858:
        /*0090*/ 	.word	0x00000310


	//   ....[1]....
        /*0094*/ 	.word	0x000003e0


	//----- nvinfo : EIATTR_CRS_STACK_SIZE
	.align		4
.L_859:
        /*0098*/ 	.byte	0x04, 0x1e
        /*009a*/ 	.short	(.L_861 - .L_860)
.L_860:
        /*009c*/ 	.word	0x00000000


	//----- nvinfo : EIATTR_CBANK_PARAM_SIZE
	.align		4
.L_861:
        /*00a0*/ 	.byte	0x03, 0x19
        /*00a2*/ 	.short	0x001c


	//----- nvinfo : EIATTR_PARAM_CBANK
	.align		4
        /*00a4*/ 	.byte	0x04, 0x0a
        /*00a6*/ 	.short	(.L_863 - .L_862)
	.align		4
.L_862:
        /*00a8*/ 	.word	index@(.nv.constant0._Z16kernelMaskReduceIfLj4ELb0EEvPKT_PKbPS0_j)
        /*00ac*/ 	.short	0x0380
        /*00ae*/ 	.short	0x001c


	//----- nvinfo : EIATTR_SW_WAR
	.align		4
.L_863:
        /*00b0*/ 	.byte	0x04, 0x36
        /*00b2*/ 	.short	(.L_865 - .L_864)
.L_864:
        /*00b4*/ 	.word	0x00000008
.L_865:


//--------------------- .nv.info._Z16kernelMaskReduceIfLj8ELb0EEvPKT_PKbPS0_j --------------------------
	.section	.nv.info._Z16kernelMaskReduceIfLj8ELb0EEvPKT_PKbPS0_j,"",@"SHT_CUDA_INFO"
	.sectionflags	@""
	.align	4


	//----- nvinfo : EIATTR_CUDA_API_VERSION
	.align		4
        /*0000*/ 	.byte	0x04, 0x37
        /*0002*/ 	.short	(.L_867 - .L_866)
.L_866:
        /*0004*/ 	.word	0x00000082


	//----- nvinfo : EIATTR_KPARAM_INFO
	.align		4
.L_867:
        /*0008*/ 	.byte	0x04, 0x17
        /*000a*/ 	.short	(.L_869 - .L_868)
.L_868:
        /*000c*/ 	.word	0x00000000
        /*0010*/ 	.short	0x0003
        /*0012*/ 	.short	0x0018
        /*0014*/ 	.byte	0x00, 0xf0, 0x11, 0x00


	//----- nvinfo : EIATTR_KPARAM_INFO
	.align		4
.L_869:
        /*0018*/ 	.byte	0x04, 0x17
        /*001a*/ 	.short	(.L_871 - .L_870)
.L_870:
        /*001c*/ 	.word	0x00000000
        /*0020*/ 	.short	0x0002
        /*0022*/ 	.short	0x0010
        /*0024*/ 	.byte	0x00, 0xf5, 0x21, 0x00


	//----- nvinfo : EIATTR_KPARAM_INFO
	.align		4
.L_871:
        /*0028*/ 	.byte	0x04, 0x17
        /*002a*/ 	.short	(.L_873 - .L_872)
.L_872:
        /*002c*/ 	.word	0x00000000
        /*0030*/ 	.short	0x0001
        /*0032*/ 	.short	0x0008
        /*0034*/ 	.byte	0x00, 0xf5, 0x21, 0x00


	//----- nvinfo : EIATTR_KPARAM_INFO
	.align		4
.L_873:
        /*0038*/ 	.byte	0x04, 0x17
        /*003a*/ 	.short	(.L_875 - .L_874)
.L_874:
        /*003c*/ 	.word	0x00000000
        /*0040*/ 	.short	0x0000
        /*0042*/ 	.short	0x0000
        /*0044*/ 	.byte	0x00, 0xf5, 0x21, 0x00


	//----- nvinfo : EIATTR_SPARSE_MMA_MASK
	.align		4
.L_875:
        /*0048*/ 	.byte	0x03, 0x50
        /*004a*/ 	.short	0x0000


	//----- nvinfo : EIATTR_MAXREG_COUNT
	.align		4
        /*004c*/ 	.byte	0x03, 0x1b
        /*004e*/ 	.short	0x00ff


	//----- nvinfo : EIATTR_NUM_BARRIERS
	.align		4
        /*0050*/ 	.byte	0x02, 0x4c
        /*0052*/ 	.byte	0x01
	.zero		1


	//----- nvinfo : EIATTR_MERCURY_ISA_VERSION
	.align		4
        /*0054*/ 	.byte	0x03, 0x5f
        /*0056*/ 	.short	0x0101


	//----- nvinfo : EIATTR_COOP_GROUP_MASK_REGIDS
	.align		4
        /*0058*/ 	.byte	0x04, 0x29
        /*005a*/ 	.short	(.L_877 - .L_876)


	//   ....[0]....
.L_876:
        /*005c*/ 	.word	0x0500000d


	//   ....[1]....
        /*0060*/ 	.word	0x0500000d


	//   ....[2]....
        /*0064*/ 	.word	0x0500000d


	//   ....[3]....
        /*0068*/ 	.word	0x0500000d


	//   ....[4]....
        /*006c*/ 	.word	0x0500000d


	//----- nvinfo : EIATTR_COOP_GROUP_INSTR_OFFSETS
	.align		4
.L_877:
        /*0070*/ 	.byte	0x04, 0x28
        /*0072*/ 	.short	(.L_879 - .L_878)


	//   ....[0]....
.L_878:
        /*0074*/ 	.word	0x00000210


	//   ....[1]....
        /*0078*/ 	.word	0x00000250


	//   ....[2]....
        /*007c*/ 	.word	0x00000290


	//   ....[3]....
        /*0080*/ 	.word	0x000002b0


	//   ....[4]....
        /*0084*/ 	.word	0x000002d0


	//----- nvinfo : EIATTR_VRC_CTA_INIT_COUNT
	.align		4
.L_879:
        /*0088*/ 	.byte	0x02, 0x4a
	.zero		1
	.zero		1


	//----- nvinfo : EIATTR_EXIT_INSTR_OFFSETS
	.align		4
        /*008c*/ 	.byte	0x04, 0x1c
        /*008e*/ 	.short	(.L_881 - .L_880)


	//   ....[0]....
.L_880:
        /*0090*/ 	.word	0x00000310


	//   ....[1]....
        /*0094*/ 	.word	0x000003e0


	//----- nvinfo : EIATTR_CRS_STACK_SIZE
	.align		4
.L_881:
        /*0098*/ 	.byte	0x04, 0x1e
        /*009a*/ 	.short	(.L_883 - .L_882)
.L_882:
        /*009c*/ 	.word	0x00000000


	//----- nvinfo : EIATTR_CBANK_PARAM_SIZE
	.align		4
.L_883:
        /*00a0*/ 	.byte	0x03, 0x19
        /*00a2*/ 	.short	0x001c


	//----- nvinfo : EIATTR_PARAM_CBANK
	.align		4
        /*00a4*/ 	.byte	0x04, 0x0a
        /*00a6*/ 	.short	(.L_885 - .L_884)
	.align		4
.L_884:
        /*00a8*/ 	.word	index@(.nv.constant0._Z16kernelMaskReduceIfLj8ELb0EEvPKT_PKbPS0_j)
        /*00ac*/ 	.short	0x0380
        /*00ae*/ 	.short	0x001c


	//----- nvinfo : EIATTR_SW_WAR
	.align		4
.L_885:
        /*00b0*/ 	.byte	0x04, 0x36
        /*00b2*/ 	.short	(.L_887 - .L_886)
.L_886:
        /*00b4*/ 	.word	0x00000008
.L_887:


//--------------------- .nv.info._Z16kernelMaskReduceIfLj16ELb0EEvPKT_PKbPS0_j --------------------------
	.section	.nv.info._Z16kernelMaskReduceIfLj16ELb0EEvPKT_PKbPS0_j,"",@"SHT_CUDA_INFO"
	.sectionflags	@""
	.align	4


	//----- nvinfo : EIATTR_CUDA_API_VERSION
	.align		4
        /*0000*/ 	.byte	0x04, 0x37
        /*0002*/ 	.short	(.L_889 - .L_888)
.L_888:
        /*0004*/ 	.word	0x00000082


	//----- nvinfo : EIATTR_KPARAM_INFO
	.align		4
.L_889:
        /*0008*/ 	.byte	0x04, 0x17
        /*000a*/ 	.short	(.L_891 - .L_890)
.L_890:
        /*000c*/ 	.word	0x00000000
        /*0010*/ 	.short	0x0003
        /*0012*/ 	.short	0x0018
        /*0014*/ 	.byte	0x00, 0xf0, 0x11, 0x00


	//----- nvinfo : EIATTR_KPARAM_INFO
	.align		4
.L_891:
        /*0018*/ 	.byte	0x04, 0x17
        /*001a*/ 	.short	(.L_893 - .L_892)
.L_892:
        /*001c*/ 	.word	0x00000000
        /*0020*/ 	.short	0x0002
        /*0022*/ 	.short	0x0010
        /*0024*/ 	.byte	0x00, 0xf5, 0x21, 0x00


	//----- nvinfo : EIATTR_KPARAM_INFO
	.align		4
.L_893:
        /*0028*/ 	.byte	0x04, 0x17
        /*002a*/ 	.short	(.L_895 - .L_894)
.L_894:
        /*002c*/ 	.word	0x00000000
        /*0030*/ 	.short	0x0001
        /*0032*/ 	.short	0x0008
        /*0034*/ 	.byte	0x00, 0xf5, 0x21, 0x00


	//----- nvinfo : EIATTR_KPARAM_INFO
	.align		4
.L_895:
        /*0038*/ 	.byte	0x04, 0x17
        /*003a*/ 	.short	(.L_897 - .L_896)
.L_896:
        /*003c*/ 	.word	0x00000000
        /*0040*/ 	.short	0x0000
        /*0042*/ 	.short	0x0000
        /*0044*/ 	.byte	0x00, 0xf5, 0x21, 0x00


	//----- nvinfo : EIATTR_SPARSE_MMA_MASK
	.align		4
.L_897:
        /*0048*/ 	.byte	0x03, 0x50
        /*004a*/ 	.short	0x0000


	//----- nvinfo : EIATTR_MAXREG_COUNT
	.align		4
        /*004c*/ 	.byte	0x03, 0x1b
        /*004e*/ 	.short	0x00ff


	//----- nvinfo : EIATTR_NUM_BARRIERS
	.align		4
        /*0050*/ 	.byte	0x02, 0x4c
        /*0052*/ 	.byte	0x01
	.zero		1


	//----- nvinfo : EIATTR_MERCURY_ISA_VERSION
	.align		4
        /*0054*/ 	.byte	0x03, 0x5f
        /*0056*/ 	.short	0x0101


	//----- nvinfo : EIATTR_COOP_GROUP_MASK_REGIDS
	.align		4
        /*0058*/ 	.byte	0x04, 0x29
        /*005a*/ 	.short	(.L_899 - .L_898)


	//   ....[0]....
.L_898:
        /*005c*/ 	.word	0x0500000d


	//   ....[1]....
        /*0060*/ 	.word	0x0500000d


	//   ....[2]....
        /*0064*/ 	.word	0x0500000d


	//   ....[3]....
        /*0068*/ 	.word	0x0500000d


	//   ....[4]....
        /*006c*/ 	.word	0x0500000d


	//----- nvinfo : EIATTR_COOP_GROUP_INSTR_OFFSETS
	.align		4
.L_899:
        /*0070*/ 	.byte	0x04, 0x28
        /*0072*/ 	.short	(.L_901 - .L_900)


	//   ....[0]....
.L_900:
        /*0074*/ 	.word	0x00000210


	//   ....[1]....
        /*0078*/ 	.word	0x00000250


	//   ....[2]....
        /*007c*/ 	.word	0x00000290


	//   ....[3]....
        /*0080*/ 	.word	0x000002b0


	//   ....[4]....
        /*0084*/ 	.word	0x000002d0


	//----- nvinfo : EIATTR_VRC_CTA_INIT_COUNT
	.align		4
.L_901:
        /*0088*/ 	.byte	0x02, 0x4a
	.zero		1
	.zero		1


	//----- nvinfo : EIATTR_EXIT_INSTR_OFFSETS
	.align		4
        /*008c*/ 	.byte	0x04, 0x1c
        /*008e*/ 	.short	(.L_903 - .L_902)


	//   ....[0]....
.L_902:
        /*0090*/ 	.word	0x00000310


	//   ....[1]....
        /*0094*/ 	.word	0x000003e0


	//----- nvinfo : EIATTR_CRS_STACK_SIZE
	.align		4
.L_903:
        /*0098*/ 	.byte	0x04, 0x1e
        /*009a*/ 	.short	(.L_905 - .L_904)
.L_904:
        /*009c*/ 	.word	0x00000000


	//----- nvinfo : EIATTR_CBANK_PARAM_SIZE
	.align		4
.L_905:
        /*00a0*/ 	.byte	0x03, 0x19
        /*00a2*/ 	.short	0x001c


	//----- nvinfo : EIATTR_PARAM_CBANK
	.align		4
        /*00a4*/ 	.byte	0x04, 0x0a
        /*00a6*/ 	.short	(.L_907 - .L_906)
	.align		4
.L_906:
        /*00a8*/ 	.word	index@(.nv.constant0._Z16kernelMaskReduceIfLj16ELb0EEvPKT_PKbPS0_j)
        /*00ac*/ 	.short	0x0380
        /*00ae*/ 	.short	0x001c


	//----- nvinfo : EIATTR_SW_WAR
	.align		4
.L_907:
        /*00b0*/ 	.byte	0x04, 0x36
        /*00b2*/ 	.short	(.L_909 - .L_908)
.L_908:
        /*00b4*/ 	.word	0x00000008
.L_909:


//--------------------- .nv.info._Z16kernelMaskReduceIfLj32ELb0EEvPKT_PKbPS0_j --------------------------
	.section	.nv.info._Z16kernelMaskReduceIfLj32ELb0EEvPKT_PKbPS0_j,"",@"SHT_CUDA_INFO"
	.sectionflags	@""
	.align	4


	//----- nvinfo : EIATTR_CUDA_API_VERSION
	.align		4
        /*0000*/ 	.byte	0x04, 0x37
        /*0002*/ 	.short	(.L_911 - .L_910)
.L_910:
        /*0004*/ 	.word	0x00000082


	//----- nvinfo : EIATTR_KPARAM_INFO
	.align		4
.L_911:
        /*0008*/ 	.byte	0x04, 0x17
        /*000a*/ 	.short	(.L_913 - .L_912)
.L_912:
        /*000c*/ 	.word	0x00000000
        /*0010*/ 	.short	0x0003
        /*0012*/ 	.short	0x0018
        /*0014*/ 	.byte	0x00, 0xf0, 0x11, 0x00


	//----- nvinfo : EIATTR_KPARAM_INFO
	.align		4
.L_913:
        /*0018*/ 	.byte	0x04, 0x17
        /*001a*/ 	.short	(.L_915 - .L_914)
.L_914:
        /*001c*/ 	.word	0x00000000
        /*0020*/ 	.short	0x0002
        /*0022*/ 	.short	0x0010
        /*0024*/ 	.byte	0x00, 0xf5, 0x21, 0x00


	//----- nvinfo : EIATTR_KPARAM_INFO
	.align		4
.L_915:
        /*0028*/ 	.byte	0x04, 0x17
        /*002a*/ 	.short	(.L_917 - .L_916)
.L_916:
        /*002c*/ 	.word	0x00000000
        /*0030*/ 	.short	0x0001
        /*0032*/ 	.short	0x0008
        /*0034*/ 	.byte	0x00, 0xf5, 0x21, 0x00


	//----- nvinfo : EIATTR_KPARAM_INFO
	.align		4
.L_917:
        /*0038*/ 	.byte	0x04, 0x17
        /*003a*/ 	.short	(.L_919 - .L_918)
.L_918:
        /*003c*/ 	.word	0x00000000
        /*0040*/ 	.short	0x0000
        /*0042*/ 	.short	0x0000
        /*0044*/ 	.byte	0x00, 0xf5, 0x21, 0x00


	//----- nvinfo : EIATTR_SPARSE_MMA_MASK
	.align		4
.L_919:
        /*0048*/ 	.byte	0x03, 0x50
        /*004a*/ 	.short	0x0000


	//----- nvinfo : EIATTR_MAXREG_COUNT
	.align		4
        /*004c*/ 	.byte	0x03, 0x1b
        /*004e*/ 	.short	0x00ff


	//----- nvinfo : EIATTR_NUM_BARRIERS
	.align		4
        /*0050*/ 	.byte	0x02, 0x4c
        /*0052*/ 	.byte	0x01
	.zero		1


	//----- nvinfo : EIATTR_MERCURY_ISA_VERSION
	.align		4
        /*0054*/ 	.byte	0x03, 0x5f
        /*0056*/ 	.short	0x0101


	//----- nvinfo : EIATTR_COOP_GROUP_MASK_REGIDS
	.align		4
        /*0058*/ 	.byte	0x04, 0x29
        /*005a*/ 	.short	(.L_921 - .L_920)


	//   ....[0]....
.L_920:
        /*005c*/ 	.word	0xffffffff


	//   ....[1]....
        /*0060*/ 	.word	0xffffffff


	//   ....[2]....
        /*0064*/ 	.word	0xffffffff


	//   ....[3]....
        /*0068*/ 	.word	0xffffffff


	//   ....[4]....
        /*006c*/ 	.word	0xffffffff


	//----- nvinfo : EIATTR_COOP_GROUP_INSTR_OFFSETS
	.align		4
.L_921:
        /*0070*/ 	.byte	0x04, 0x28
        /*0072*/ 	.short	(.L_923 - .L_922)


	//   ....[0]....
.L_922:
        /*0074*/ 	.word	0x000001e0


	//   ....[1]....
        /*0078*/ 	.word	0x00000240


	//   ....[2]....
        /*007c*/ 	.word	0x00000280


	//   ....[3]....
        /*0080*/ 	.word	0x000002a0


	//   ....[4]....
        /*0084*/ 	.word	0x000002c0


	//----- nvinfo : EIATTR_VRC_CTA_INIT_COUNT
	.align		4
.L_923:
        /*0088*/ 	.byte	0x02, 0x4a
	.zero		1
	.zero		1


	//----- nvinfo : EIATTR_EXIT_INSTR_OFFSETS
	.align		4
        /*008c*/ 	.byte	0x04, 0x1c
        /*008e*/ 	.short	(.L_925 - .L_924)


	//   ....[0]....
.L_924:
        /*0090*/ 	.word	0x00000300


	//   ....[1]....
        /*0094*/ 	.word	0x000003d0


	//----- nvinfo : EIATTR_CRS_STACK_SIZE
	.align		4
.L_925:
        /*0098*/ 	.byte	0x04, 0x1e
        /*009a*/ 	.short	(.L_927 - .L_926)
.L_926:
        /*009c*/ 	.word	0x00000000


	//----- nvinfo : EIATTR_CBANK_PARAM_SIZE
	.align		4
.L_927:
        /*00a0*/ 	.byte	0x03, 0x19
        /*00a2*/ 	.short	0x001c


	//----- nvinfo : EIATTR_PARAM_CBANK
	.align		4
        /*00a4*/ 	.byte	0x04, 0x0a
        /*00a6*/ 	.short	(.L_929 - .L_928)
	.align		4
.L_928:
        /*00a8*/ 	.word	index@(.nv.constant0._Z16kernelMaskReduceIfLj32ELb0EEvPKT_PKbPS0_j)
        /*00ac*/ 	.short	0x0380
        /*00ae*/ 	.short	0x001c


	//----- nvinfo : EIATTR_SW_WAR
	.align		4
.L_929:
        /*00b0*/ 	.byte	0x04, 0x36
        /*00b2*/ 	.short	(.L_931 - .L_930)
.L_930:
        /*00b4*/ 	.word	0x00000008
.L_931:


//--------------------- .nv.info._Z16kernelMaskReduceIfLj64ELb0EEvPKT_PKbPS0_j --------------------------
	.section	.nv.info._Z16kernelMaskReduceIfLj64ELb0EEvPKT_PKbPS0_j,"",@"SHT_CUDA_INFO"
	.sectionflags	@""
	.align	4


	//----- nvinfo : EIATTR_CUDA_API_VERSION
	.align		4
        /*0000*/ 	.byte	0x04, 0x37
        /*0002*/ 	.short	(.L_933 - .L_932)
.L_932:
        /*0004*/ 	.word	0x00000082


	//----- nvinfo : EIATTR_KPARAM_INFO
	.align		4
.L_933:
        /*0008*/ 	.byte	0x04, 0x17
        /*000a*/ 	.short	(.L_935 - .L_934)
.L_934:
        /*000c*/ 	.word	0x00000000
        /*0010*/ 	.short	0x0003
        /*0012*/ 	.short	0x0018
        /*0014*/ 	.byte	0x00, 0xf0, 0x11, 0x00


	//----- nvinfo : EIATTR_KPARAM_INFO
	.align		4
.L_935:
        /*0018*/ 	.byte	0x04, 0x17
        /*001a*/ 	.short	(.L_937 - .L_936)
.L_936:
        /*001c*/ 	.word	0x00000000
        /*0020*/ 	.short	0x0002
        /*0022*/ 	.short	0x0010
        /*0024*/ 	.byte	0x00, 0xf5, 0x21, 0x00


	//----- nvinfo : EIATTR_KPARAM_INFO
	.align		4
.L_937:
        /*0028*/ 	.byte	0x04, 0x17
        /*002a*/ 	.short	(.L_939 - .L_938)
.L_938:
        /*002c*/ 	.word	0x00000000
        /*0030*/ 	.short	0x0001
        /*0032*/ 	.short	0x0008
        /*0034*/ 	.byte	0x00, 0xf5, 0x21, 0x00


	//----- nvinfo : EIATTR_KPARAM_INFO
	.align		4
.L_939:
        /*0038*/ 	.byte	0x04, 0x17
        /*003a*/ 	.short	(.L_941 - .L_940)
.L_940:
        /*003c*/ 	.word	0x00000000
        /*0040*/ 	.short	0x0000
        /*0042*/ 	.short	0x0000
        /*0044*/ 	.byte	0x00, 0xf5, 0x21, 0x00


	//----- nvinfo : EIATTR_SPARSE_MMA_MASK
	.align		4
.L_941:
        /*0048*/ 	.byte	0x03, 0x50
        /*004a*/ 	.short	0x0000


	//----- nvinfo : EIATTR_MAXREG_COUNT
	.align		4
        /*004c*/ 	.byte	0x03, 0x1b
        /*004e*/ 	.short	0x00ff


	//----- nvinfo : EIATTR_NUM_BARRIERS
	.align		4
        /*0050*/ 	.byte	0x02, 0x4c
        /*0052*/ 	.byte	0x01
	.zero		1


	//----- nvinfo : EIATTR_MERCURY_ISA_VERSION
	.align		4
        /*0054*/ 	.byte	0x03, 0x5f
        /*0056*/ 	.short	0x0101


	//----- nvinfo : EIATTR_COOP_GROUP_MASK_REGIDS
	.align		4
        /*0058*/ 	.byte	0x04, 0x29
        /*005a*/ 	.short	(.L_943 - .L_942)


	//   ....[0]....
.L_942:
        /*005c*/ 	.word	0xffffffff


	//   ....[1]....
        /*0060*/ 	.word	0xffffffff


	//   ....[2]....
        /*0064*/ 	.word	0xffffffff


	//   ....[3]....
        /*0068*/ 	.word	0xffffffff


	//   ....[4]....
        /*006c*/ 	.word	0xffffffff


	//   ....[5]....
        /*0070*/ 	.word	0xffffffff


	//   ....[6]....
        /*0074*/ 	.word	0x05000002


	//   ....[7]....
        /*0078*/ 	.word	0x05000002


	//   ....[8]....
        /*007c*/ 	.word	0x05000002


	//   ....[9]....
        /*0080*/ 	.word	0x05000002


	//   ....[10]....
        /*0084*/ 	.word	0x05000002


	//----- nvinfo : EIATTR_COOP_GROUP_INSTR_OFFSETS
	.align		4
.L_943:
        /*0088*/ 	.byte	0x04, 0x28
        /*008a*/ 	.short	(.L_945 - .L_944)


	//   ....[0]....
.L_944:
        /*008c*/ 	.word	0x000001d0


	//   ....[1]....
        /*0090*/ 	.word	0x00000240


	//   ....[2]....
        /*0094*/ 	.word	0x00000280


	//   ....[3]....
        /*0098*/ 	.word	0x000002a0


	//   ....[4]....
        /*009c*/ 	.word	0x000002b0


	//   ....[5]....
        /*00a0*/ 	.word	0x000002d0


	//   ....[6]....
        /*00a4*/ 	.word	0x00000380


	//   ....[7]....
        /*00a8*/ 	.word	0x000003a0


	//   ....[8]....
        /*00ac*/ 	.word	0x000003c0


	//   ....[9]....
        /*00b0*/ 	.word	0x000003e0


	//   ....[10]....
        /*00b4*/ 	.word	0x00000400


	//----- nvinfo : EIATTR_VRC_CTA_INIT_COUNT
	.align		4
.L_945:
        /*00b8*/ 	.byte	0x02, 0x4a
	.zero		1
	.zero		1


	//----- nvinfo : EIATTR_EXIT_INSTR_OFFSETS
	.align		4
        /*00bc*/ 	.byte	0x04, 0x1c
        /*00be*/ 	.short	(.L_947 - .L_946)


	//   ....[0]....
.L_946:
        /*00c0*/ 	.word	0x00000310


	//   ....[1]....
        /*00c4*/ 	.word	0x00000410


	//   ....[2]....
        /*00c8*/ 	.word	0x00000460


	//----- nvinfo : EIATTR_CRS_STACK_SIZE
	.align		4
.L_947:
        /*00cc*/ 	.byte	0x04, 0x1e
        /*00ce*/ 	.short	(.L_949 - .L_948)
.L_948:
        /*00d0*/ 	.word	0x00000000


	//----- nvinfo : EIATTR_CBANK_PARAM_SIZE
	.align		4
.L_949:
        /*00d4*/ 	.byte	0x03, 0x19
        /*00d6*/ 	.short	0x001c


	//----- nvinfo : EIATTR_PARAM_CBANK
	.align		4
        /*00d8*/ 	.byte	0x04, 0x0a
        /*00da*/ 	.short	(.L_951 - .L_950)
	.align		4
.L_950:
        /*00dc*/ 	.word	index@(.nv.constant0._Z16kernelMaskReduceIfLj64ELb0EEvPKT_PKbPS0_j)
        /*00e0*/ 	.short	0x0380
        /*00e2*/ 	.short	0x001c


	//----- nvinfo : EIATTR_SW_WAR
	.align		4
.L_951:
        /*00e4*/ 	.byte	0x04, 0x36
        /*00e6*/ 	.short	(.L_953 - .L_952)
.L_952:
        /*00e8*/ 	.word	0x00000008
.L_953:


//--------------------- .nv.info._Z16kernelMaskReduceIfLj128ELb0EEvPKT_PKbPS0_j --------------------------
	.section	.nv.info._Z16kernelMaskReduceIfLj128ELb0EEvPKT_PKbPS0_j,"",@"SHT_CUDA_INFO"
	.sectionflags	@""
	.align	4


	//----- nvinfo : EIATTR_CUDA_API_VERSION
	.align		4
        /*0000*/ 	.byte	0x04, 0x37
        /*0002*/ 	.short	(.L_955 - .L_954)
.L_954:
        /*0004*/ 	.word	0x00000082


	//----- nvinfo : EIATTR_KPARAM_INFO
	.align		4
.L_955:
        /*0008*/ 	.byte	0x04, 0x17
        /*000a*/ 	.short	(.L_957 - .L_956)
.L_956:
        /*000c*/ 	.word	0x00000000
        /*0010*/ 	.short	0x0003
        /*0012*/ 	.short	0x0018
        /*0014*/ 	.byte	0x00, 0xf0, 0x11, 0x00


	//----- nvinfo : EIATTR_KPARAM_INFO
	.align		4
.L_957:
        /*0018*/ 	.byte	0x04, 0x17
        /*001a*/ 	.short	(.L_959 - .L_958)
.L_958:
        /*001c*/ 	.word	0x00000000
        /*0020*/ 	.short	0x0002
        /*0022*/ 	.short	0x0010
        /*0024*/ 	.byte	0x00, 0xf5, 0x21, 0x00


	//----- nvinfo : EIATTR_KPARAM_INFO
	.align		4
.L_959:
        /*0028*/ 	.byte	0x04, 0x17
        /*002a*/ 	.short	(.L_961 - .L_960)
.L_960:
        /*002c*/ 	.word	0x00000000
        /*0030*/ 	.short	0x0001
        /*0032*/ 	.short	0x0008
        /*0034*/ 	.byte	0x00, 0xf5, 0x21, 0x00


	//----- nvinfo : EIATTR_KPARAM_INFO
	.align		4
.L_961:
        /*0038*/ 	.byte	0x04, 0x17
        /*003a*/ 	.short	(.L_963 - .L_962)
.L_962:
        /*003c*/ 	.word	0x00000000
        /*0040*/ 	.short	0x0000
        /*0042*/ 	.short	0x0000
        /*0044*/ 	.byte	0x00, 0xf5, 0x21, 0x00


	//----- nvinfo : EIATTR_SPARSE_MMA_MASK
	.align		4
.L_963:
        /*0048*/ 	.byte	0x03, 0x50
        /*004a*/ 	.short	0x0000


	//----- nvinfo : EIATTR_MAXREG_COUNT
	.align		4
        /*004c*/ 	.byte	0x03, 0x1b
        /*004e*/ 	.short	0x00ff


	//----- nvinfo : EIATTR_NUM_BARRIERS
	.align		4
        /*0050*/ 	.byte	0x02, 0x4c
        /*0052*/ 	.byte	0x01
	.zero		1


	//----- nvinfo : EIATTR_MERCURY_ISA_VERSION
	.align		4
        /*0054*/ 	.byte	0x03, 0x5f
        /*0056*/ 	.short	0x0101


	//----- nvinfo : EIATTR_COOP_GROUP_MASK_REGIDS
	.align		4
        /*0058*/ 	.byte	0x04, 0x29
        /*005a*/ 	.short	(.L_965 - .L_964)


	//   ....[0]....
.L_964:
        /*005c*/ 	.word	0xffffffff


	//   ....[1]....
        /*0060*/ 	.word	0xffffffff


	//   ....[2]....
        /*0064*/ 	.word	0xffffffff


	//   ....[3]....
        /*0068*/ 	.word	0xffffffff


	//   ....[4]....
        /*006c*/ 	.word	0xffffffff


	//   ....[5]....
        /*0070*/ 	.word	0xffffffff


	//   ....[6]....
        /*0074*/ 	.word	0x05000002


	//   ....[7]....
        /*0078*/ 	.word	0x05000002


	//   ....[8]....
        /*007c*/ 	.word	0x05000002


	//   ....[9]....
        /*0080*/ 	.word	0x05000002


	//   ....[10]....
        /*0084*/ 	.word	0x05000002


	//----- nvinfo : EIATTR_COOP_GROUP_INSTR_OFFSETS
	.align		4
.L_965:
        /*0088*/ 	.byte	0x04, 0x28
        /*008a*/ 	.short	(.L_967 - .L_966)


	//   ....[0]....
.L_966:
        /*008c*/ 	.word	0x000001d0


	//   ....[1]....
        /*0090*/ 	.word	0x00000240


	//   ....[2]....
        /*0094*/ 	.word	0x00000280


	//   ....[3]....
        /*0098*/ 	.word	0x000002a0


	//   ....[4]....
        /*009c*/ 	.word	0x000002b0


	//   ....[5]....
        /*00a0*/ 	.word	0x000002d0


	//   ....[6]....
        /*00a4*/ 	.word	0x00000380


	//   ....[7]....
        /*00a8*/ 	.word	0x000003a0


	//   ....[8]....
        /*00ac*/ 	.word	0x000003c0


	//   ....[9]....
        /*00b0*/ 	.word	0x000003e0


	//   ....[10]....
        /*00b4*/ 	.word	0x00000400


	//----- nvinfo : EIATTR_VRC_CTA_INIT_COUNT
	.align		4
.L_967:
        /*00b8*/ 	.byte	0x02, 0x4a
	.zero		1
	.zero		1


	//----- nvinfo : EIATTR_EXIT_INSTR_OFFSETS
	.align		4
        /*00bc*/ 	.byte	0x04, 0x1c
        /*00be*/ 	.short	(.L_969 - .L_968)


	//   ....[0]....
.L_968:
        /*00c0*/ 	.word	0x00000310


	//   ....[1]....
        /*00c4*/ 	.word	0x00000410


	//   ....[2]....
        /*00c8*/ 	.word	0x00000460


	//----- nvinfo : EIATTR_CRS_STACK_SIZE
	.align		4
.L_969:
        /*00cc*/ 	.byte	0x04, 0x1e
        /*00ce*/ 	.short	(.L_971 - .L_970)
.L_970:
        /*00d0*/ 	.word	0x00000000


	//----- nvinfo : EIATTR_CBANK_PARAM_SIZE
	.align		4
.L_971:
        /*00d4*/ 	.byte	0x03, 0x19
        /*00d6*/ 	.short	0x001c


	//----- nvinfo : EIATTR_PARAM_CBANK
	.align		4
        /*00d8*/ 	.byte	0x04, 0x0a
        /*00da*/ 	.short	(.L_973 - .L_972)
	.align		4
.L_972:
        /*00dc*/ 	.word	index@(.nv.constant0._Z16kernelMaskReduceIfLj128ELb0EEvPKT_PKbPS0_j)
        /*00e0*/ 	.short	0x0380
        /*00e2*/ 	.short	0x001c


	//----- nvinfo : EIATTR_SW_WAR
	.align		4
.L_973:
        /*00e4*/ 	.byte	0x04, 0x36
        /*00e6*/ 	.short	(.L_975 - .L_974)
.L_974:
        /*00e8*/ 	.word	0x00000008
.L_975:


//--------------------- .nv.info._Z16kernelMaskReduceIfLj256ELb0EEvPKT_PKbPS0_j --------------------------
	.section	.nv.info._Z16kernelMaskReduceIfLj256ELb0EEvPKT_PKbPS0_j,"",@"SHT_CUDA_INFO"
	.sectionflags	@""
	.align	4


	//----- nvinfo : EIATTR_CUDA_API_VERSION
	.align		4
        /*0000*/ 	.byte	0x04, 0x37
        /*0002*/ 	.short	(.L_977 - .L_976)
.L_976:
        /*0004*/ 	.word	0x00000082


	//----- nvinfo : EIATTR_KPARAM_INFO
	.align		4
.L_977:
        /*0008*/ 	.byte	0x04, 0x17
        /*000a*/ 	.short	(.L_979 - .L_978)
.L_978:
        /*000c*/ 	.word	0x00000000
        /*0010*/ 	.short	0x0003
        /*0012*/ 	.short	0x0018
        /*0014*/ 	.byte	0x00, 0xf0, 0x11, 0x00


	//----- nvinfo : EIATTR_KPARAM_INFO
	.align		4
.L_979:
        /*0018*/ 	.byte	0x04, 0x17
        /*001a*/ 	.short	(.L_981 - .L_980)
.L_980:
        /*001c*/ 	.word	0x00000000
        /*0020*/ 	.short	0x0002
        /*0022*/ 	.short	0x0010
        /*0024*/ 	.byte	0x00, 0xf5, 0x21, 0x00


	//----- nvinfo : EIATTR_KPARAM_INFO
	.align		4
.L_981:
        /*0028*/ 	.byte	0x04, 0x17
        /*002a*/ 	.short	(.L_983 - .L_982)
.L_982:
        /*002c*/ 	.word	0x00000000
        /*0030*/ 	.short	0x0001
        /*0032*/ 	.short	0x0008
        /*0034*/ 	.byte	0x00, 0xf5, 0x21, 0x00


	//----- nvinfo : EIATTR_KPARAM_INFO
	.align		4
.L_983:
        /*0038*/ 	.byte	0x04, 0x17
        /*003a*/ 	.short	(.L_985 - .L_984)
.L_984:
        /*003c*/ 	.word	0x00000000
        /*0040*/ 	.short	0x0000
        /*0042*/ 	.short	0x0000
        /*0044*/ 	.byte	0x00, 0xf5, 0x21, 0x00


	//----- nvinfo : EIATTR_SPARSE_MMA_MASK
	.align		4
.L_985:
        /*0048*/ 	.byte	0x03, 0x50
        /*004a*/ 	.short	0x0000


	//----- nvinfo : EIATTR_MAXREG_COUNT
	.align		4
        /*004c*/ 	.byte	0x03, 0x1b
        /*004e*/ 	.short	0x00ff


	//----- nvinfo : EIATTR_NUM_BARRIERS
	.align		4
        /*0050*/ 	.byte	0x02, 0x4c
        /*0052*/ 	.byte	0x01
	.zero		1


	//----- nvinfo : EIATTR_MERCURY_ISA_VERSION
	.align		4
        /*0054*/ 	.byte	0x03, 0x5f
        /*0056*/ 	.short	0x0101


	//----- nvinfo : EIATTR_COOP_GROUP_MASK_REGIDS
	.align		4
        /*0058*/ 	.byte	0x04, 0x29
        /*005a*/ 	.short	(.L_987 - .L_986)


	//   ....[0]....
.L_986:
        /*005c*/ 	.word	0xffffffff


	//   ....[1]....
        /*0060*/ 	.word	0xffffffff


	//   ....[2]....
        /*0064*/ 	.word	0xffffffff


	//   ....[3]....
        /*0068*/ 	.word	0xffffffff


	//   ....[4]....
        /*006c*/ 	.word	0xffffffff


	//   ....[5]....
        /*0070*/ 	.word	0xffffffff


	//   ....[6]....
        /*0074*/ 	.word	0x05000002


	//   ....[7]....
        /*0078*/ 	.word	0x05000002


	//   ....[8]....
        /*007c*/ 	.word	0x05000002


	//   ....[9]....
        /*0080*/ 	.word	0x05000002


	//   ....[10]....
        /*0084*/ 	.word	0x05000002


	//----- nvinfo : EIATTR_COOP_GROUP_INSTR_OFFSETS
	.align		4
.L_987:
        /*0088*/ 	.byte	0x04, 0x28
        /*008a*/ 	.short	(.L_989 - .L_988)


	//   ....[0]....
.L_988:
        /*008c*/ 	.word	0x000001d0


	//   ....[1]....
        /*0090*/ 	.word	0x00000240


	//   ....[2]....
        /*0094*/ 	.word	0x00000280


	//   ....[3]....
        /*0098*/ 	.word	0x000002a0


	//   ....[4]....
        /*009c*/ 	.word	0x000002b0


	//   ....[5]....
        /*00a0*/ 	.word	0x000002d0


	//   ....[6]....
        /*00a4*/ 	.word	0x00000380


	//   ....[7]....
        /*00a8*/ 	.word	0x000003a0


	//   ....[8]....
        /*00ac*/ 	.word	0x000003c0


	//   ....[9]....
        /*00b0*/ 	.word	0x000003e0


	//   ....[10]....
        /*00b4*/ 	.word	0x00000400


	//----- nvinfo : EIATTR_VRC_CTA_INIT_COUNT
	.align		4
.L_989:
        /*00b8*/ 	.byte	0x02, 0x4a
	.zero		1
	.zero		1


	//----- nvinfo : EIATTR_EXIT_INSTR_OFFSETS
	.align		4
        /*00bc*/ 	.byte	0x04, 0x1c
        /*00be*/ 	.short	(.L_991 - .L_990)


	//   ....[0]....
.L_990:
        /*00c0*/ 	.word	0x00000310


	//   ....[1]....
        /*00c4*/ 	.word	0x00000410


	//   ....[2]....
        /*00c8*/ 	.word	0x00000460


	//----- nvinfo : EIATTR_CRS_STACK_SIZE
	.align		4
.L_991:
        /*00cc*/ 	.byte	0x04, 0x1e
        /*00ce*/ 	.short	(.L_993 - .L_992)
.L_992:
        /*00d0*/ 	.word	0x00000000


	//----- nvinfo : EIATTR_CBANK_PARAM_SIZE
	.align		4
.L_993:
        /*00d4*/ 	.byte	0x03, 0x19
        /*00d6*/ 	.short	0x001c


	//----- nvinfo : EIATTR_PARAM_CBANK
	.align		4
        /*00d8*/ 	.byte	0x04, 0x0a
        /*00da*/ 	.short	(.L_995 - .L_994)
	.align		4
.L_994:
        /*00dc*/ 	.word	index@(.nv.constant0._Z16kernelMaskReduceIfLj256ELb0EEvPKT_PKbPS0_j)
        /*00e0*/ 	.short	0x0380
        /*00e2*/ 	.short	0x001c


	//----- nvinfo : EIATTR_SW_WAR
	.align		4
.L_995:
        /*00e4*/ 	.byte	0x04, 0x36
        /*00e6*/ 	.short	(.L_997 - .L_996)
.L_996:
        /*00e8*/ 	.word	0x00000008
.L_997:


//--------------------- .nv.info._Z16kernelMaskReduceIfLj512ELb0EEvPKT_PKbPS0_j --------------------------
	.section	.nv.info._Z16kernelMaskReduceIfLj512ELb0EEvPKT_PKbPS0_j,"",@"SHT_CUDA_INFO"
	.sectionflags	@""
	.align	4


	//----- nvinfo : EIATTR_CUDA_API_VERSION
	.align		4
        /*0000*/ 	.byte	0x04, 0x37
        /*0002*/ 	.short	(.L_999 - .L_998)
.L_998:
        /*0004*/ 	.word	0x00000082


	//----- nvinfo : EIATTR_KPARAM_INFO
	.align		4
.L_999:
        /*0008*/ 	.byte	0x04, 0x17
        /*000a*/ 	.short	(.L_1001 - .L_1000)
.L_1000:
        /*000c*/ 	.word	0x00000000
        /*0010*/ 	.short	0x0003
        /*0012*/ 	.short	0x0018
        /*0014*/ 	.byte	0x00, 0xf0, 0x11, 0x00


	//----- nvinfo : EIATTR_KPARAM_INFO
	.align		4
.L_1001:
        /*0018*/ 	.byte	0x04, 0x17
        /*001a*/ 	.short	(.L_1003 - .L_1002)
.L_1002:
        /*001c*/ 	.word	0x00000000
        /*0020*/ 	.short	0x0002
        /*0022*/ 	.short	0x0010
        /*0024*/ 	.byte	0x00, 0xf5, 0x21, 0x00


	//----- nvinfo : EIATTR_KPARAM_INFO
	.align		4
.L_1003:
        /*0028*/ 	.byte	0x04, 0x17
        /*002a*/ 	.short	(.L_1005 - .L_1004)
.L_1004:
        /*002c*/ 	.word	0x00000000
        /*0030*/ 	.short	0x0001
        /*0032*/ 	.short	0x0008
        /*0034*/ 	.byte	0x00, 0xf5, 0x21, 0x00


	//----- nvinfo : EIATTR_KPARAM_INFO
	.align		4
.L_1005:
        /*0038*/ 	.byte	0x04, 0x17
        /*003a*/ 	.short	(.L_1007 - .L_1006)
.L_1006:
        /*003c*/ 	.word	0x00000000
        /*0040*/ 	.short	0x0000
        /*0042*/ 	.short	0x0000
        /*0044*/ 	.byte	0x00, 0xf5, 0x21, 0x00


	//----- nvinfo : EIATTR_SPARSE_MMA_MASK
	.align		4
.L_1007:
        /*0048*/ 	.byte	0x03, 0x50
        /*004a*/ 	.short	0x0000


	//----- nvinfo : EIATTR_MAXREG_COUNT
	.align		4
        /*004c*/ 	.byte	0x03, 0x1b
        /*004e*/ 	.short	0x00ff


	//----- nvinfo : EIATTR_NUM_BARRIERS
	.align		4
        /*0050*/ 	.byte	0x02, 0x4c
        /*0052*/ 	.byte	0x01
	.zero		1


	//----- nvinfo : EIATTR_MERCURY_ISA_VERSION
	.align		4
        /*0054*/ 	.byte	0x03, 0x5f
        /*0056*/ 	.short	0x0101


	//----- nvinfo : EIATTR_COOP_GROUP_MASK_REGIDS
	.align		4
        /*0058*/ 	.byte	0x04, 0x29
        /*005a*/ 	.short	(.L_1009 - .L_1008)


	//   ....[0]....
.L_1008:
        /*005c*/ 	.word	0xffffffff


	//   ....[1]....
        /*0060*/ 	.word	0xffffffff


	//   ....[2]....
        /*0064*/ 	.word	0xffffffff


	//   ....[3]....
        /*0068*/ 	.word	0xffffffff


	//   ....[4]....
        /*006c*/ 	.word	0xffffffff


	//   ....[5]....
        /*0070*/ 	.word	0xffffffff


	//   ....[6]....
        /*0074*/ 	.word	0x05000002


	//   ....[7]....
        /*0078*/ 	.word	0x05000002


	//   ....[8]....
        /*007c*/ 	.word	0x05000002


	//   ....[9]....
        /*0080*/ 	.word	0x05000002


	//   ....[10]....
        /*0084*/ 	.word	0x05000002


	//----- nvinfo : EIATTR_COOP_GROUP_INSTR_OFFSETS
	.align		4
.L_1009:
        /*0088*/ 	.byte	0x04, 0x28
        /*008a*/ 	.short	(.L_1011 - .L_1010)


	//   ....[0]....
.L_1010:
        /*008c*/ 	.word	0x000001d0


	//   ....[1]....
        /*0090*/ 	.word	0x00000240


	//   ....[2]....
        /*0094*/ 	.word	0x00000280


	//   ....[3]....
        /*0098*/ 	.word	0x000002a0


	//   ....[4]....
        /*009c*/ 	.word	0x000002b0


	//   ....[5]....
        /*00a0*/ 	.word	0x000002d0


	//   ....[6]....
        /*00a4*/ 	.word	0x00000380


	//   ....[7]....
        /*00a8*/ 	.word	0x000003a0


	//   ....[8]....
        /*00ac*/ 	.word	0x000003c0


	//   ....[9]....
        /*00b0*/ 	.word	0x000003e0


	//   ....[10]....
        /*00b4*/ 	.word	0x00000400


	//----- nvinfo : EIATTR_VRC_CTA_INIT_COUNT
	.align		4
.L_1011:
        /*00b8*/ 	.byte	0x02, 0x4a
	.zero		1
	.zero		1


	//----- nvinfo : EIATTR_EXIT_INSTR_OFFSETS
	.align		4
        /*00bc*/ 	.byte	0x04, 0x1c
        /*00be*/ 	.short	(.L_1013 - .L_1012)


	//   ....[0]....
.L_1012:
        /*00c0*/ 	.word	0x00000310


	//   ....[1]....
        /*00c4*/ 	.word	0x00000410


	//   ....[2]....
        /*00c8*/ 	.word	0x00000460


	//----- nvinfo : EIATTR_CRS_STACK_SIZE
	.align		4
.L_1013:
        /*00cc*/ 	.byte	0x04, 0x1e
        /*00ce*/ 	.short	(.L_1015 - .L_1014)
.L_1014:
        /*00d0*/ 	.word	0x00000000


	//----- nvinfo : EIATTR_CBANK_PARAM_SIZE
	.align		4
.L_1015:
        /*00d4*/ 	.byte	0x03, 0x19
        /*00d6*/ 	.short	0x001c


	//----- nvinfo : EIATTR_PARAM_CBANK
	.align		4
        /*00d8*/ 	.byte	0x04, 0x0a
        /*00da*/ 	.short	(.L_1017 - .L_1016)
	.align		4
.L_1016:
        /*00dc*/ 	.word	index@(.nv.constant0._Z16kernelMaskReduceIfLj512ELb0EEvPKT_PKbPS0_j)
        /*00e0*/ 	.short	0x0380
        /*00e2*/ 	.short	0x001c


	//----- nvinfo : EIATTR_SW_WAR
	.align		4
.L_1017:
        /*00e4*/ 	.byte	0x04, 0x36
        /*00e6*/ 	.short	(.L_1019 - .L_1018)
.L_1018:
        /*00e8*/ 	.word	0x00000008
.L_1019:


//--------------------- .nv.info._Z16kernelMaskReduceIfLj1ELb1EEvPKT_PKbPS0_j --------------------------
	.section	.nv.info._Z16kernelMaskReduceIfLj1ELb1EEvPKT_PKbPS0_j,"",@"SHT_CUDA_INFO"
	.sectionflags	@""
	.align	4


	//----- nvinfo : EIATTR_CUDA_API_VERSION
	.align		4
        /*0000*/ 	.byte	0x04, 0x37
        /*0002*/ 	.short	(.L_1021 - .L_1020)
.L_1020:
        /*0004*/ 	.word	0x00000082


	//----- nvinfo : EIATTR_KPARAM_INFO
	.align		4
.L_1021:
        /*0008*/ 	.byte	0x04, 0x17
        /*000a*/ 	.short	(.L_1023 - .L_1022)
.L_1022:
        /*000c*/ 	.word	0x00000000
        /*0010*/ 	.short	0x0003
        /*0012*/ 	.short	0x0018
        /*0014*/ 	.byte	0x00, 0xf0, 0x11, 0x00


	//----- nvinfo : EIATTR_KPARAM_INFO
	.align		4
.L_1023:
        /*0018*/ 	.byte	0x04, 0x17
        /*001a*/ 	.short	(.L_1025 - .L_1024)
.L_1024:
        /*001c*/ 	.word	0x00000000
        /*0020*/ 	.short	0x0002
        /*0022*/ 	.short	0x0010
        /*0024*/ 	.byte	0x00, 0xf5, 0x21, 0x00


	//----- nvinfo : EIATTR_KPARAM_INFO
	.align		4
.L_1025:
        /*0028*/ 	.byte	0x04, 0x17
        /*002a*/ 	.short	(.L_1027 - .L_1026)
.L_1026:
        /*002c*/ 	.word	0x00000000
        /*0030*/ 	.short	0x0001
        /*0032*/ 	.short	0x0008
        /*0034*/ 	.byte	0x00, 0xf5, 0x21, 0x00


	//----- nvinfo : EIATTR_KPARAM_INFO
	.align		4
.L_1027:
        /*0038*/ 	.byte	0x04, 0x17
        /*003a*/ 	.short	(.L_1029 - .L_1028)
.L_1028:
        /*003c*/ 	.word	0x00000000
        /*0040*/ 	.short	0x0000
        /*0042*/ 	.short	0x0000
        /*0044*/ 	.byte	0x00, 0xf5, 0x21, 0x00


	//----- nvinfo : EIATTR_SPARSE_MMA_MASK
	.align		4
.L_1029:
        /*0048*/ 	.byte	0x03, 0x50
        /*004a*/ 	.short	0x0000


	//----- nvinfo : EIATTR_MAXREG_COUNT
	.align		4
        /*004c*/ 	.byte	0x03, 0x1b
        /*004e*/ 	.short	0x00ff


	//----- nvinfo : EIATTR_NUM_BARRIERS
	.align		4
        /*0050*/ 	.byte	0x02, 0x4c
        /*0052*/ 	.byte	0x01
	.zero		1


	//----- nvinfo : EIATTR_MERCURY_ISA_VERSION
	.align		4
        /*0054*/ 	.byte	0x03, 0x5f
        /*0056*/ 	.short	0x0101


	//----- nvinfo : EIATTR_COOP_GROUP_MASK_REGIDS
	.align		4
        /*0058*/ 	.byte	0x04, 0x29
        /*005a*/ 	.short	(.L_1031 - .L_1030)


	//   ....[0]....
.L_1030:
        /*005c*/ 	.word	0x0500000d


	//   ....[1]....
        /*0060*/ 	.word	0x0500000d


	//   ....[2]....
        /*0064*/ 	.word	0x0500000d


	//   ....[3]....
        /*0068*/ 	.word	0x0500000d


	//   ....[4]....
        /*006c*/ 	.word	0x0500000d


	//----- nvinfo : EIATTR_COOP_GROUP_INSTR_OFFSETS
	.align		4
.L_1031:
        /*0070*/ 	.byte	0x04, 0x28
        /*0072*/ 	.short	(.L_1033 - .L_1032)


	//   ....[0]....
.L_1032:
        /*0074*/ 	.word	0x000002a0


	//   ....[1]....
        /*0078*/ 	.word	0x000002e0


	//   ....[2]....
        /*007c*/ 	.word	0x00000320


	//   ....[3]....
        /*0080*/ 	.word	0x00000340


	//   ....[4]....
        /*0084*/ 	.word	0x00000360


	//----- nvinfo : EIATTR_VRC_CTA_INIT_COUNT
	.align		4
.L_1033:
        /*0088*/ 	.byte	0x02, 0x4a
	.zero		1
	.zero		1


	//----- nvinfo : EIATTR_EXIT_INSTR_OFFSETS
	.align		4
        /*008c*/ 	.byte	0x04, 0x1c
        /*008e*/ 	.short	(.L_1035 - .L_1034)


	//   ....[0]....
.L_1034:
        /*0090*/ 	.word	0x000003a0


	//   ....[1]....
        /*0094*/ 	.word	0x00000470


	//----- nvinfo : EIATTR_CRS_STACK_SIZE
	.align		4
.L_1035:
        /*0098*/ 	.byte	0x04, 0x1e
        /*009a*/ 	.short	(.L_1037 - .L_1036)
.L_1036:
        /*009c*/ 	.word	0x00000000


	//----- nvinfo : EIATTR_CBANK_PARAM_SIZE
	.align		4
.L_1037:
        /*00a0*/ 	.byte	0x03, 0x19
        /*00a2*/ 	.short	0x001c


	//----- nvinfo : EIATTR_PARAM_CBANK
	.align		4
        /*00a4*/ 	.byte	0x04, 0x0a
        /*00a6*/ 	.short	(.L_1039 - .L_1038)
	.align		4
.L_1038:
        /*00a8*/ 	.word	index@(.nv.constant0._Z16kernelMaskReduceIfLj1ELb1EEvPKT_PKbPS0_j)
        /*00ac*/ 	.short	0x0380
        /*00ae*/ 	.short	0x001c


	//----- nvinfo : EIATTR_SW_WAR
	.align		4
.L_1039:
        /*00b0*/ 	.byte	0x04, 0x36
        /*00b2*/ 	.short	(.L_1041 - .L_1040)
.L_1040:
        /*00b4*/ 	.word	0x00000008
.L_1041:


//--------------------- .nv.info._Z16kernelMaskReduceIfLj2ELb1EEvPKT_PKbPS0_j --------------------------
	.section	.nv.info._Z16kernelMaskReduceIfLj2ELb1EEvPKT_PKbPS0_j,"",@"SHT_CUDA_INFO"
	.sectionflags	@""
	.align	4


	//----- nvinfo : EIATTR_CUDA_API_VERSION
	.align		4
        /*0000*/ 	.byte	0x04, 0x37
        /*0002*/ 	.short	(.L_1043 - .L_1042)
.L_1042:
        /*0004*/ 	.word	0x00000082


	//----- nvinfo : EIATTR_KPARAM_INFO
	.align		4
.L_1043:
        /*0008*/ 	.byte	0x04, 0x17
        /*000a*/ 	.short	(.L_1045 - .L_1044)
.L_1044:
        /*000c*/ 	.word	0x00000000
        /*0010*/ 	.short	0x0003
        /*0012*/ 	.short	0x0018
        /*0014*/ 	.byte	0x00, 0xf0, 0x11, 0x00


	//----- nvinfo : EIATTR_KPARAM_INFO
	.align		4
.L_1045:
        /*0018*/ 	.byte	0x04, 0x17
        /*001a*/ 	.short	(.L_1047 - .L_1046)
.L_1046:
        /*001c*/ 	.word	0x00000000
        /*0020*/ 	.short	0x0002
        /*0022*/ 	.short	0x0010
        /*0024*/ 	.byte	0x00, 0xf5, 0x21, 0x00


	//----- nvinfo : EIATTR_KPARAM_INFO
	.align		4
.L_1047:
        /*0028*/ 	.byte	0x04, 0x17
        /*002a*/ 	.short	(.L_1049 - .L_1048)
.L_1048:
        /*002c*/ 	.word	0x00000000
        /*0030*/ 	.short	0x0001
        /*0032*/ 	.short	0x0008
        /*0034*/ 	.byte	0x00, 0xf5, 0x21, 0x00


	//----- nvinfo : EIATTR_KPARAM_INFO
	.align		4
.L_1049:
        /*0038*/ 	.byte	0x04, 0x17
        /*003a*/ 	.short	(.L_1051 - .L_1050)
.L_1050:
        /*003c*/ 	.word	0x00000000
        /*0040*/ 	.short	0x0000
        /*0042*/ 	.short	0x0000
        /*0044*/ 	.byte	0x00, 0xf5, 0x21, 0x00


	//----- nvinfo : EIATTR_SPARSE_MMA_MASK
	.align		4
.L_1051:
        /*0048*/ 	.byte	0x03, 0x50
        /*004a*/ 	.short	0x0000


	//----- nvinfo : EIATTR_MAXREG_COUNT
	.align		4
        /*004c*/ 	.byte	0x03, 0x1b
        /*004e*/ 	.short	0x00ff


	//----- nvinfo : EIATTR_NUM_BARRIERS
	.align		4
        /*0050*/ 	.byte	0x02, 0x4c
        /*0052*/ 	.byte	0x01
	.zero		1


	//----- nvinfo : EIATTR_MERCURY_ISA_VERSION
	.align		4
        /*0054*/ 	.byte	0x03, 0x5f
        /*0056*/ 	.short	0x0101


	//----- nvinfo : EIATTR_COOP_GROUP_MASK_REGIDS
	.align		4
        /*0058*/ 	.byte	0x04, 0x29
        /*005a*/ 	.short	(.L_1053 - .L_1052)


	//   ....[0]....
.L_1052:
        /*005c*/ 	.word	0x0500000d


	//   ....[1]....
        /*0060*/ 	.word	0x0500000d


	//   ....[2]....
        /*0064*/ 	.word	0x0500000d


	//   ....[3]....
        /*0068*/ 	.word	0x0500000d


	//   ....[4]....
        /*006c*/ 	.word	0x0500000d


	//----- nvinfo : EIATTR_COOP_GROUP_INSTR_OFFSETS
	.align		4
.L_1053:
        /*0070*/ 	.byte	0x04, 0x28
        /*0072*/ 	.short	(.L_1055 - .L_1054)


	//   ....[0]....
.L_1054:
        /*0074*/ 	.word	0x000002d0


	//   ....[1]....
        /*0078*/ 	.word	0x00000310


	//   ....[2]....
        /*007c*/ 	.word	0x00000350


	//   ....[3]....
        /*0080*/ 	.word	0x00000370


	//   ....[4]....
        /*0084*/ 	.word	0x00000390


	//----- nvinfo : EIATTR_VRC_CTA_INIT_COUNT
	.align		4
.L_1055:
        /*0088*/ 	.byte	0x02, 0x4a
	.zero		1
	.zero		1


	//----- nvinfo : EIATTR_EXIT_INSTR_OFFSETS
	.align		4
        /*008c*/ 	.byte	0x04, 0x1c
        /*008e*/ 	.short	(.L_1057 - .L_1056)


	//   ....[0]....
.L_1056:
        /*0090*/ 	.word	0x000003d0


	//   ....[1]....
        /*0094*/ 	.word	0x000004a0


	//----- nvinfo : EIATTR_CRS_STACK_SIZE
	.align		4
.L_1057:
        /*0098*/ 	.byte	0x04, 0x1e
        /*009a*/ 	.short	(.L_1059 - .L_1058)
.L_1058:
        /*009c*/ 	.word	0x00000000


	//----- nvinfo : EIATTR_CBANK_PARAM_SIZE
	.align		4
.L_1059:
        /*00a0*/ 	.byte	0x03, 0x19
        /*00a2*/ 	.short	0x001c


	//----- nvinfo : EIATTR_PARAM_CBANK
	.align		4
        /*00a4*/ 	.byte	0x04, 0x0a
        /*00a6*/ 	.short	(.L_1061 - .L_1060)
	.align		4
.L_1060:
        /*00a8*/ 	.word	index@(.nv.constant0._Z16kernelMaskReduceIfLj2ELb1EEvPKT_PKbPS0_j)
        /*00ac*/ 	.short	0x0380
        /*00ae*/ 	.short	0x001c


	//----- nvinfo : EIATTR_SW_WAR
	.align		4
.L_1061:
        /*00b0*/ 	.byte	0x04, 0x36
        /*00b2*/ 	.short	(.L_1063 - .L_1062)
.L_1062:
        /*00b4*/ 	.word	0x00000008
.L_1063:


//--------------------- .nv.info._Z16kernelMaskReduceIfLj4ELb1EEvPKT_PKbPS0_j --------------------------
	.section	.nv.info._Z16kernelMaskReduceIfLj4ELb1EEvPKT_PKbPS0_j,"",@"SHT_CUDA_INFO"
	.sectionflags	@""
	.align	4


	//----- nvinfo : EIATTR_CUDA_API_VERSION
	.align		4
        /*0000*/ 	.byte	0x04, 0x37
        /*0002*/ 	.short	(.L_1065 - .L_1064)
.L_1064:
        /*0004*/ 	.word	0x00000082


	//----- nvinfo : EIATTR_KPARAM_INFO
	.align		4
.L_1065:
        /*0008*/ 	.byte	0x04, 0x17
        /*000a*/ 	.short	(.L_1067 - .L_1066)
.L_1066:
        /*000c*/ 	.word	0x00000000
        /*0010*/ 	.short	0x0003
        /*0012*/ 	.short	0x0018
        /*0014*/ 	.byte	0x00, 0xf0, 0x11, 0x00


	//----- nvinfo : EIATTR_KPARAM_INFO
	.align		4
.L_1067:
        /*0018*/ 	.byte	0x04, 0x17
        /*001a*/ 	.short	(.L_1069 - .L_1068)
.L_1068:
        /*001c*/ 	.word	0x00000000
        /*0020*/ 	.short	0x0002
        /*0022*/ 	.short	0x0010
        /*0024*/ 	.byte	0x00, 0xf5, 0x21, 0x00


	//----- nvinfo : EIATTR_KPARAM_INFO
	.align		4
.L_1069:
        /*0028*/ 	.byte	0x04, 0x17
        /*002a*/ 	.short	(.L_1071 - .L_1070)
.L_1070:
        /*002c*/ 	.word	0x00000000
        /*0030*/ 	.short	0x0001
        /*0032*/ 	.short	0x0008
        /*0034*/ 	.byte	0x00, 0xf5, 0x21, 0x00


	//----- nvinfo : EIATTR_KPARAM_INFO
	.align		4
.L_1071:
        /*0038*/ 	.byte	0x04, 0x17
        /*003a*/ 	.short	(.L_1073 - .L_1072)
.L_1072:
        /*003c*/ 	.word	0x00000000
        /*0040*/ 	.short	0x0000
        /*0042*/ 	.short	0x0000
        /*0044*/ 	.byte	0x00, 0xf5, 0x21, 0x00


	//----- nvinfo : EIATTR_SPARSE_MMA_MASK
	.align		4
.L_1073:
        /*0048*/ 	.byte	0x03, 0x50
        /*004a*/ 	.short	0x0000


	//----- nvinfo : EIATTR_MAXREG_COUNT
	.align		4
        /*004c*/ 	.byte	0x03, 0x1b
        /*004e*/ 	.short	0x00ff


	//----- nvinfo : EIATTR_NUM_BARRIERS
	.align		4
        /*0050*/ 	.byte	0x02, 0x4c
        /*0052*/ 	.byte	0x01
	.zero		1


	//----- nvinfo : EIATTR_MERCURY_ISA_VERSION
	.align		4
        /*0054*/ 	.byte	0x03, 0x5f
        /*0056*/ 	.short	0x0101


	//----- nvinfo : EIATTR_COOP_GROUP_MASK_REGIDS
	.align		4
        /*0058*/ 	.byte	0x04, 0x29
        /*005a*/ 	.short	(.L_1075 - .L_1074)


	//   ....[0]....
.L_1074:
        /*005c*/ 	.word	0x0500000d


	//   ....[1]....
        /*0060*/ 	.word	0x0500000d


	//   ....[2]....
        /*0064*/ 	.word	0x0500000d


	//   ....[3]....
        /*0068*/ 	.word	0x0500000d


	//   ....[4]....
        /*006c*/ 	.word	0x0500000d


	//----- nvinfo : EIATTR_COOP_GROUP_INSTR_OFFSETS
	.align		4
.L_1075:
        /*0070*/ 	.byte	0x04, 0x28
        /*0072*/ 	.short	(.L_1077 - .L_1076)


	//   ....[0]....
.L_1076:
        /*0074*/ 	.word	0x000002d0


	//   ....[1]....
        /*0078*/ 	.word	0x00000310


	//   ....[2]....
        /*007c*/ 	.word	0x00000350


	//   ....[3]....
        /*0080*/ 	.word	0x00000370


	//   ....[4]....
        /*0084*/ 	.word	0x00000390


	//----- nvinfo : EIATTR_VRC_CTA_INIT_COUNT
	.align		4
.L_1077:
        /*0088*/ 	.byte	0x02, 0x4a
	.zero		1
	.zero		1


	//----- nvinfo : EIATTR_EXIT_INSTR_OFFSETS
	.align		4
        /*008c*/ 	.byte	0x04, 0x1c
        /*008e*/ 	.short	(.L_1079 - .L_1078)


	//   ....[0]....
.L_1078:
        /*0090*/ 	.word	0x000003d0


	//   ....[1]....
        /*0094*/ 	.word	0x000004a0


	//----- nvinfo : EIATTR_CRS_STACK_SIZE
	.align		4
.L_1079:
        /*0098*/ 	.byte	0x04, 0x1e
        /*009a*/ 	.short	(.L_1081 - .L_1080)
.L_1080:
        /*009c*/ 	.word	0x00000000


	//----- nvinfo : EIATTR_CBANK_PARAM_SIZE
	.align		4
.L_1081:
        /*00a0*/ 	.byte	0x03, 0x19
        /*00a2*/ 	.short	0x001c


	//----- nvinfo : EIATTR_PARAM_CBANK
	.align		4
        /*00a4*/ 	.byte	0x04, 0x0a
        /*00a6*/ 	.short	(.L_1083 - .L_1082)
	.align		4
.L_1082:
        /*00a8*/ 	.word	index@(.nv.constant0._Z16kernelMaskReduceIfLj4ELb1EEvPKT_PKbPS0_j)
        /*00ac*/ 	.short	0x0380
        /*00ae*/ 	.short	0x001c


	//----- nvinfo : EIATTR_SW_WAR
	.align		4
.L_1083:
        /*00b0*/ 	.byte	0x04, 0x36
        /*00b2*/ 	.short	(.L_1085 - .L_1084)
.L_1084:
        /*00b4*/ 	.word	0x00000008
.L_1085:


//--------------------- .nv.info._Z16kernelMaskReduceIfLj8ELb1EEvPKT_PKbPS0_j --------------------------
	.section	.nv.info._Z16kernelMaskReduceIfLj8ELb1EEvPKT_PKbPS0_j,"",@"SHT_CUDA_INFO"
	.sectionflags	@""
	.align	4


	//----- nvinfo : EIATTR_CUDA_API_VERSION
	.align		4
        /*0000*/ 	.byte	0x04, 0x37
        /*0002*/ 	.short	(.L_1087 - .L_1086)
.L_1086:
        /*0004*/ 	.word	0x00000082


	//----- nvinfo : EIATTR_KPARAM_INFO
	.align		4
.L_1087:
        /*0008*/ 	.byte	0x04, 0x17
        /*000a*/ 	.short	(.L_1089 - .L_1088)
.L_1088:
        /*000c*/ 	.word	0x00000000
        /*0010*/ 	.short	0x0003
        /*0012*/ 	.short	0x0018
        /*0014*/ 	.byte	0x00, 0xf0, 0x11, 0x00


	//----- nvinfo : EIATTR_KPARAM_INFO
	.align		4
.L_1089:
        /*0018*/ 	.byte	0x04, 0x17
        /*001a*/ 	.short	(.L_1091 - .L_1090)
.L_1090:
        /*001c*/ 	.word	0x00000000
        /*0020*/ 	.short	0x0002
        /*0022*/ 	.short	0x0010
        /*0024*/ 	.byte	0x00, 0xf5, 0x21, 0x00


	//----- nvinfo : EIATTR_KPARAM_INFO
	.align		4
.L_1091:
        /*0028*/ 	.byte	0x04, 0x17
        /*002a*/ 	.short	(.L_1093 - .L_1092)
.L_1092:
        /*002c*/ 	.word	0x00000000
        /*0030*/ 	.short	0x0001
        /*0032*/ 	.short	0x0008
        /*0034*/ 	.byte	0x00, 0xf5, 0x21, 0x00


	//----- nvinfo : EIATTR_KPARAM_INFO
	.align		4
.L_1093:
        /*0038*/ 	.byte	0x04, 0x17
        /*003a*/ 	.short	(.L_1095 - .L_1094)
.L_1094:
        /*003c*/ 	.word	0x00000000
        /*0040*/ 	.short	0x0000
        /*0042*/ 	.short	0x0000
        /*0044*/ 	.byte	0x00, 0xf5, 0x21, 0x00


	//----- nvinfo : EIATTR_SPARSE_MMA_MASK
	.align		4
.L_1095:
        /*0048*/ 	.byte	0x03, 0x50
        /*004a*/ 	.short	0x0000


	//----- nvinfo : EIATTR_MAXREG_COUNT
	.align		4
        /*004c*/ 	.byte	0x03, 0x1b
        /*004e*/ 	.short	0x00ff


	//----- nvinfo : EIATTR_NUM_BARRIERS
	.align		4
        /*0050*/ 	.byte	0x02, 0x4c
        /*0052*/ 	.byte	0x01
	.zero		1


	//----- nvinfo : EIATTR_MERCURY_ISA_VERSION
	.align		4
        /*0054*/ 	.byte	0x03, 0x5f
        /*0056*/ 	.short	0x0101


	//----- nvinfo : EIATTR_COOP_GROUP_MASK_REGIDS
	.align		4
        /*0058*/ 	.byte	0x04, 0x29
        /*005a*/ 	.short	(.L_1097 - .L_1096)


	//   ....[0]....
.L_1096:
        /*005c*/ 	.word	0x0500000d


	//   ....[1]....
        /*0060*/ 	.word	0x0500000d


	//   ....[2]....
        /*0064*/ 	.word	0x0500000d


	//   ....[3]....
        /*0068*/ 	.word	0x0500000d


	//   ....[4]....
        /*006c*/ 	.word	0x0500000d


	//----- nvinfo : EIATTR_COOP_GROUP_INSTR_OFFSETS
	.align		4
.L_1097:
        /*0070*/ 	.byte	0x04, 0x28
        /*0072*/ 	.short	(.L_1099 - .L_1098)


	//   ....[0]....
.L_1098:
        /*0074*/ 	.word	0x000002d0


	//   ....[1]....
        /*0078*/ 	.word	0x00000310


	//   ....[2]....
        /*007c*/ 	.word	0x00000350


	//   ....[3]....
        /*0080*/ 	.word	0x00000370


	//   ....[4]....
        /*0084*/ 	.word	0x00000390


	//----- nvinfo : EIATTR_VRC_CTA_INIT_COUNT
	.align		4
.L_1099:
        /*0088*/ 	.byte	0x02, 0x4a
	.zero		1
	.zero		1


	//----- nvinfo : EIATTR_EXIT_INSTR_OFFSETS
	.align		4
        /*008c*/ 	.byte	0x04, 0x1c
        /*008e*/ 	.short	(.L_1101 - .L_1100)


	//   ....[0]....
.L_1100:
        /*0090*/ 	.word	0x000003d0


	//   ....[1]....
        /*0094*/ 	.word	0x000004a0


	//----- nvinfo : EIATTR_CRS_STACK_SIZE
	.align		4
.L_1101:
        /*0098*/ 	.byte	0x04, 0x1e
        /*009a*/ 	.short	(.L_1103 - .L_1102)
.L_1102:
        /*009c*/ 	.word	0x00000000


	//----- nvinfo : EIATTR_CBANK_PARAM_SIZE
	.align		4
.L_1103:
        /*00a0*/ 	.byte	0x03, 0x19
        /*00a2*/ 	.short	0x001c


	//----- nvinfo : EIATTR_PARAM_CBANK
	.align		4
        /*00a4*/ 	.byte	0x04, 0x0a
        /*00a6*/ 	.short	(.L_1105 - .L_1104)
	.align		4
.L_1104:
        /*00a8*/ 	.word	index@(.nv.constant0._Z16kernelMaskReduceIfLj8ELb1EEvPKT_PKbPS0_j)
        /*00ac*/ 	.short	0x0380
        /*00ae*/ 	.short	0x001c


	//----- nvinfo : EIATTR_SW_WAR
	.align		4
.L_1105:
        /*00b0*/ 	.byte	0x04, 0x36
        /*00b2*/ 	.short	(.L_1107 - .L_1106)
.L_1106:
        /*00b4*/ 	.word	0x00000008
.L_1107:


//--------------------- .nv.info._Z16kernelMaskReduceIfLj16ELb1EEvPKT_PKbPS0_j --------------------------
	.section	.nv.info._Z16kernelMaskReduceIfLj16ELb1EEvPKT_PKbPS0_j,"",@"SHT_CUDA_INFO"
	.sectionflags	@""
	.align	4


	//----- nvinfo : EIATTR_CUDA_API_VERSION
	.align		4
        /*0000*/ 	.byte	0x04, 0x37
        /*0002*/ 	.short	(.L_1109 - .L_1108)
.L_1108:
        /*0004*/ 	.word	0x00000082


	//----- nvinfo : EIATTR_KPARAM_INFO
	.align		4
.L_1109:
        /*0008*/ 	.byte	0x04, 0x17
        /*000a*/ 	.short	(.L_1111 - .L_1110)
.L_1110:
        /*000c*/ 	.word	0x00000000
        /*0010*/ 	.short	0x0003
        /*0012*/ 	.short	0x0018
        /*0014*/ 	.byte	0x00, 0xf0, 0x11, 0x00


	//----- nvinfo : EIATTR_KPARAM_INFO
	.align		4
.L_1111:
        /*0018*/ 	.byte	0x04, 0x17
        /*001a*/ 	.short	(.L_1113 - .L_1112)
.L_1112:
        /*001c*/ 	.word	0x00000000
        /*0020*/ 	.short	0x0002
        /*0022*/ 	.short	0x0010
        /*0024*/ 	.byte	0x00, 0xf5, 0x21, 0x00


	//----- nvinfo : EIATTR_KPARAM_INFO
	.align		4
.L_1113:
        /*0028*/ 	.byte	0x04, 0x17
        /*002a*/ 	.short	(.L_1115 - .L_1114)
.L_1114:
        /*002c*/ 	.word	0x00000000
        /*0030*/ 	.short	0x0001
        /*0032*/ 	.short	0x0008
        /*0034*/ 	.byte	0x00, 0xf5, 0x21, 0x00


	//----- nvinfo : EIATTR_KPARAM_INFO
	.align		4
.L_1115:
        /*0038*/ 	.byte	0x04, 0x17
        /*003a*/ 	.short	(.L_1117 - .L_1116)
.L_1116:
        /*003c*/ 	.word	0x00000000
        /*0040*/ 	.short	0x0000
        /*0042*/ 	.short	0x0000
        /*0044*/ 	.byte	0x00, 0xf5, 0x21, 0x00


	//----- nvinfo : EIATTR_SPARSE_MMA_MASK
	.align		4
.L_1117:
        /*0048*/ 	.byte	0x03, 0x50
        /*004a*/ 	.short	0x0000


	//----- nvinfo : EIATTR_MAXREG_COUNT
	.align		4
        /*004c*/ 	.byte	0x03, 0x1b
        /*004e*/ 	.short	0x00ff


	//----- nvinfo : EIATTR_NUM_BARRIERS
	.align		4
        /*0050*/ 	.byte	0x02, 0x4c
        /*0052*/ 	.byte	0x01
	.zero		1


	//----- nvinfo : EIATTR_MERCURY_ISA_VERSION
	.align		4
        /*0054*/ 	.byte	0x03, 0x5f
        /*0056*/ 	.short	0x0101


	//----- nvinfo : EIATTR_COOP_GROUP_MASK_REGIDS
	.align		4
        /*0058*/ 	.byte	0x04, 0x29
        /*005a*/ 	.short	(.L_1119 - .L_1118)


	//   ....[0]....
.L_1118:
        /*005c*/ 	.word	0x0500000d


	//   ....[1]....
        /*0060*/ 	.word	0x0500000d


	//   ....[2]....
        /*0064*/ 	.word	0x0500000d


	//   ....[3]....
        /*0068*/ 	.word	0x0500000d


	//   ....[4]....
        /*006c*/ 	.word	0x0500000d


	//----- nvinfo : EIATTR_COOP_GROUP_INSTR_OFFSETS
	.align		4
.L_1119:
        /*0070*/ 	.byte	0x04, 0x28
        /*0072*/ 	.short	(.L_1121 - .L_1120)


	//   ....[0]....
.L_1120:
        /*0074*/ 	.word	0x000002d0


	//   ....[1]....
        /*0078*/ 	.word	0x00000310


	//   ....[2]....
        /*007c*/ 	.word	0x00000350


	//   ....[3]....
        /*0080*/ 	.word	0x00000370


	//   ....[4]....
        /*0084*/ 	.word	0x00000390


	//----- nvinfo : EIATTR_VRC_CTA_INIT_COUNT
	.align		4
.L_1121:
        /*0088*/ 	.byte	0x02, 0x4a
	.zero		1
	.zero		1


	//----- nvinfo : EIATTR_EXIT_INSTR_OFFSETS
	.align		4
        /*008c*/ 	.byte	0x04, 0x1c
        /*008e*/ 	.short	(.L_1123 - .L_1122)


	//   ....[0]....
.L_1122:
        /*0090*/ 	.word	0x000003d0


	//   ....[1]....
        /*0094*/ 	.word	0x000004a0


	//----- nvinfo : EIATTR_CRS_STACK_SIZE
	.align		4
.L_1123:
        /*0098*/ 	.byte	0x04, 0x1e
        /*009a*/ 	.short	(.L_1125 - .L_1124)
.L_1124:
        /*009c*/ 	.word	0x00000000


	//----- nvinfo : EIATTR_CBANK_PARAM_SIZE
	.align		4
.L_1125:
        /*00a0*/ 	.byte	0x03, 0x19
        /*00a2*/ 	.short	0x001c


	//----- nvinfo : EIATTR_PARAM_CBANK
	.align		4
        /*00a4*/ 	.byte	0x04, 0x0a
        /*00a6*/ 	.short	(.L_1127 - .L_1126)
	.align		4
.L_1126:
        /*00a8*/ 	.word	index@(.nv.constant0._Z16kernelMaskReduceIfLj16ELb1EEvPKT_PKbPS0_j)
        /*00ac*/ 	.short	0x0380
        /*00ae*/ 	.short	0x001c


	//----- nvinfo : EIATTR_SW_WAR
	.align		4
.L_1127:
        /*00b0*/ 	.byte	0x04, 0x36
        /*00b2*/ 	.short	(.L_1129 - .L_1128)
.L_1128:
        /*00b4*/ 	.word	0x00000008
.L_1129:


//--------------------- .nv.info._Z16kernelMaskReduceIfLj32ELb1EEvPKT_PKbPS0_j --------------------------
	.section	.nv.info._Z16kernelMaskReduceIfLj32ELb1EEvPKT_PKbPS0_j,"",@"SHT_CUDA_INFO"
	.sectionflags	@""
	.align	4


	//----- nvinfo : EIATTR_CUDA_API_VERSION
	.align		4
        /*0000*/ 	.byte	0x04, 0x37
        /*0002*/ 	.short	(.L_1131 - .L_1130)
.L_1130:
        /*0004*/ 	.word	0x00000082


	//----- nvinfo : EIATTR_KPARAM_INFO
	.align		4
.L_1131:
        /*0008*/ 	.byte	0x04, 0x17
        /*000a*/ 	.short	(.L_1133 - .L_1132)
.L_1132:
        /*000c*/ 	.word	0x00000000
        /*0010*/ 	.short	0x0003
        /*0012*/ 	.short	0x0018
        /*0014*/ 	.byte	0x00, 0xf0, 0x11, 0x00


	//----- nvinfo : EIATTR_KPARAM_INFO
	.align		4
.L_1133:
        /*0018*/ 	.byte	0x04, 0x17
        /*001a*/ 	.short	(.L_1135 - .L_1134)
.L_1134:
        /*001c*/ 	.word	0x00000000
        /*0020*/ 	.short	0x0002
        /*0022*/ 	.short	0x0010
        /*0024*/ 	.byte	0x00, 0xf5, 0x21, 0x00


	//----- nvinfo : EIATTR_KPARAM_INFO
	.align		4
.L_1135:
        /*0028*/ 	.byte	0x04, 0x17
        /*002a*/ 	.short	(.L_1137 - .L_1136)
.L_1136:
        /*002c*/ 	.word	0x00000000
        /*0030*/ 	.short	0x0001
        /*0032*/ 	.short	0x0008
        /*0034*/ 	.byte	0x00, 0xf5, 0x21, 0x00


	//----- nvinfo : EIATTR_KPARAM_INFO
	.align		4
.L_1137:
        /*0038*/ 	.byte	0x04, 0x17
        /*003a*/ 	.short	(.L_1139 - .L_1138)
.L_1138:
        /*003c*/ 	.word	0x00000000
        /*0040*/ 	.short	0x0000
        /*0042*/ 	.short	0x0000
        /*0044*/ 	.byte	0x00, 0xf5, 0x21, 0x00


	//----- nvinfo : EIATTR_SPARSE_MMA_MASK
	.align		4
.L_1139:
        /*0048*/ 	.byte	0x03, 0x50
        /*004a*/ 	.short	0x0000


	//----- nvinfo : EIATTR_MAXREG_COUNT
	.align		4
        /*004c*/ 	.byte	0x03, 0x1b
        /*004e*/ 	.short	0x00ff


	//----- nvinfo : EIATTR_NUM_BARRIERS
	.align		4
        /*0050*/ 	.byte	0x02, 0x4c
        /*0052*/ 	.byte	0x01
	.zero		1


	//----- nvinfo : EIATTR_MERCURY_ISA_VERSION
	.align		4
        /*0054*/ 	.byte	0x03, 0x5f
        /*0056*/ 	.short	0x0101


	//----- nvinfo : EIATTR_COOP_GROUP_MASK_REGIDS
	.align		4
        /*0058*/ 	.byte	0x04, 0x29
        /*005a*/ 	.short	(.L_1141 - .L_1140)


	//   ....[0]....
.L_1140:
        /*005c*/ 	.word	0xffffffff


	//   ....[1]....
        /*0060*/ 	.word	0xffffffff


	//   ....[2]....
        /*0064*/ 	.word	0xffffffff


	//   ....[3]....
        /*0068*/ 	.word	0xffffffff


	//   ....[4]....
        /*006c*/ 	.word	0xffffffff


	//----- nvinfo : EIATTR_COOP_GROUP_INSTR_OFFSETS
	.align		4
.L_1141:
        /*0070*/ 	.byte	0x04, 0x28
        /*0072*/ 	.short	(.L_1143 - .L_1142)


	//   ....[0]....
.L_1142:
        /*0074*/ 	.word	0x000002a0


	//   ....[1]....
        /*0078*/ 	.word	0x00000300


	//   ....[2]....
        /*007c*/ 	.word	0x00000340


	//   ....[3]....
        /*0080*/ 	.word	0x00000360


	//   ....[4]....
        /*0084*/ 	.word	0x00000380


	//----- nvinfo : EIATTR_VRC_CTA_INIT_COUNT
	.align		4
.L_1143:
        /*0088*/ 	.byte	0x02, 0x4a
	.zero		1
	.zero		1


	//----- nvinfo : EIATTR_EXIT_INSTR_OFFSETS
	.align		4
        /*008c*/ 	.byte	0x04, 0x1c
        /*008e*/ 	.short	(.L_1145 - .L_1144)


	//   ....[0]....
.L_1144:
        /*0090*/ 	.word	0x000003c0


	//   ....[1]....
        /*0094*/ 	.word	0x00000490


	//----- nvinfo : EIATTR_CRS_STACK_SIZE
	.align		4
.L_1145:
        /*0098*/ 	.byte	0x04, 0x1e
        /*009a*/ 	.short	(.L_1147 - .L_1146)
.L_1146:
        /*009c*/ 	.word	0x00000000


	//----- nvinfo : EIATTR_CBANK_PARAM_SIZE
	.align		4
.L_1147:
        /*00a0*/ 	.byte	0x03, 0x19
        /*00a2*/ 	.short	0x001c


	//----- nvinfo : EIATTR_PARAM_CBANK
	.align		4
        /*00a4*/ 	.byte	0x04, 0x0a
        /*00a6*/ 	.short	(.L_1149 - .L_1148)
	.align		4
.L_1148:
        /*00a8*/ 	.word	index@(.nv.constant0._Z16kernelMaskReduceIfLj32ELb1EEvPKT_PKbPS0_j)
        /*00ac*/ 	.short	0x0380
        /*00ae*/ 	.short	0x001c


	//----- nvinfo : EIATTR_SW_WAR
	.align		4
.L_1149:
        /*00b0*/ 	.byte	0x04, 0x36
        /*00b2*/ 	.short	(.L_1151 - .L_1150)
.L_1150:
        /*00b4*/ 	.word	0x00000008
.L_1151:


//--------------------- .nv.info._Z16kernelMaskReduceIfLj64ELb1EEvPKT_PKbPS0_j --------------------------
	.section	.nv.info._Z16kernelMaskReduceIfLj64ELb1EEvPKT_PKbPS0_j,"",@"SHT_CUDA_INFO"
	.sectionflags	@""
	.align	4


	//----- nvinfo : EIATTR_CUDA_API_VERSION
	.align		4
        /*0000*/ 	.byte	0x04, 0x37
        /*0002*/ 	.short	(.L_1153 - .L_1152)
.L_1152:
        /*0004*/ 	.word	0x00000082


	//----- nvinfo : EIATTR_KPARAM_INFO
	.align		4
.L_1153:
        /*0008*/ 	.byte	0x04, 0x17
        /*000a*/ 	.short	(.L_1155 - .L_1154)
.L_1154:
        /*000c*/ 	.word	0x00000000
        /*0010*/ 	.short	0x0003
        /*0012*/ 	.short	0x0018
        /*0014*/ 	.byte	0x00, 0xf0, 0x11, 0x00


	//----- nvinfo : EIATTR_KPARAM_INFO
	.align		4
.L_1155:
        /*0018*/ 	.byte	0x04, 0x17
        /*001a*/ 	.short	(.L_1157 - .L_1156)
.L_1156:
        /*001c*/ 	.word	0x00000000
        /*0020*/ 	.short	0x0002
        /*0022*/ 	.short	0x0010
        /*0024*/ 	.byte	0x00, 0xf5, 0x21, 0x00


	//----- nvinfo : EIATTR_KPARAM_INFO
	.align		4
.L_1157:
        /*0028*/ 	.byte	0x04, 0x17
        /*002a*/ 	.short	(.L_1159 - .L_1158)
.L_1158:
        /*002c*/ 	.word	0x00000000
        /*0030*/ 	.short	0x0001
        /*0032*/ 	.short	0x0008
        /*0034*/ 	.byte	0x00, 0xf5, 0x21, 0x00


	//----- nvinfo : EIATTR_KPARAM_INFO
	.align		4
.L_1159:
        /*0038*/ 	.byte	0x04, 0x17
        /*003a*/ 	.short	(.L_1161 - .L_1160)
.L_1160:
        /*003c*/ 	.word	0x00000000
        /*0040*/ 	.short	0x0000
        /*0042*/ 	.short	0x0000
        /*0044*/ 	.byte	0x00, 0xf5, 0x21, 0x00


	//----- nvinfo : EIATTR_SPARSE_MMA_MASK
	.align		4
.L_1161:
        /*0048*/ 	.byte	0x03, 0x50
        /*004a*/ 	.short	0x0000


	//----- nvinfo : EIATTR_MAXREG_COUNT
	.align		4
        /*004c*/ 	.byte	0x03, 0x1b
        /*004e*/ 	.short	0x00ff


	//----- nvinfo : EIATTR_NUM_BARRIERS
	.align		4
        /*0050*/ 	.byte	0x02, 0x4c
        /*0052*/ 	.byte	0x01
	.zero		1


	//----- nvinfo : EIATTR_MERCURY_ISA_VERSION
	.align		4
        /*0054*/ 	.byte	0x03, 0x5f
        /*0056*/ 	.short	0x0101


	//----- nvinfo : EIATTR_COOP_GROUP_MASK_REGIDS
	.align		4
        /*0058*/ 	.byte	0x04, 0x29
        /*005a*/ 	.short	(.L_1163 - .L_1162)


	//   ....[0]....
.L_1162:
        /*005c*/ 	.word	0xffffffff


	//   ....[1]....
        /*0060*/ 	.word	0xffffffff


	//   ....[2]....
        /*0064*/ 	.word	0xffffffff


	//   ....[3]....
        /*0068*/ 	.word	0xffffffff


	//   ....[4]....
        /*006c*/ 	.word	0xffffffff


	//   ....[5]....
        /*0070*/ 	.word	0xffffffff


	//   ....[6]....
        /*0074*/ 	.word	0x05000002


	//   ....[7]....
        /*0078*/ 	.word	0x05000002


	//   ....[8]....
        /*007c*/ 	.word	0x05000002


	//   ....[9]....
        /*0080*/ 	.word	0x05000002


	//   ....[10]....
        /*0084*/ 	.word	0x05000002


	//----- nvinfo : EIATTR_COOP_GROUP_INSTR_OFFSETS
	.align		4
.L_1163:
        /*0088*/ 	.byte	0x04, 0x28
        /*008a*/ 	.short	(.L_1165 - .L_1164)


	//   ....[0]....
.L_1164:
        /*008c*/ 	.word	0x000002a0


	//   ....[1]....
        /*0090*/ 	.word	0x00000310


	//   ....[2]....
        /*0094*/ 	.word	0x00000350


	//   ....[3]....
        /*0098*/ 	.word	0x00000370


	//   ....[4]....
        /*009c*/ 	.word	0x00000380


	//   ....[5]....
        /*00a0*/ 	.word	0x000003a0


	//   ....[6]....
        /*00a4*/ 	.word	0x00000450


	//   ....[7]....
        /*00a8*/ 	.word	0x00000470


	//   ....[8]....
        /*00ac*/ 	.word	0x00000490


	//   ....[9]....
        /*00b0*/ 	.word	0x000004b0


	//   ....[10]....
        /*00b4*/ 	.word	0x000004d0


	//----- nvinfo : EIATTR_VRC_CTA_INIT_COUNT
	.align		4
.L_1165:
        /*00b8*/ 	.byte	0x02, 0x4a
	.zero		1
	.zero		1


	//----- nvinfo : EIATTR_EXIT_INSTR_OFFSETS
	.align		4
        /*00bc*/ 	.byte	0x04, 0x1c
        /*00be*/ 	.short	(.L_1167 - .L_1166)


	//   ....[0]....
.L_1166:
        /*00c0*/ 	.word	0x000003e0


	//   ....[1]....
        /*00c4*/ 	.word	0x000004e0


	//   ....[2]....
        /*00c8*/ 	.word	0x00000530


	//----- nvinfo : EIATTR_CRS_STACK_SIZE
	.align		4
.L_1167:
        /*00cc*/ 	.byte	0x04, 0x1e
        /*00ce*/ 	.short	(.L_1169 - .L_1168)
.L_1168:
        /*00d0*/ 	.word	0x00000000


	//----- nvinfo : EIATTR_CBANK_PARAM_SIZE
	.align		4
.L_1169:
        /*00d4*/ 	.byte	0x03, 0x19
        /*00d6*/ 	.short	0x001c


	//----- nvinfo : EIATTR_PARAM_CBANK
	.align		4
        /*00d8*/ 	.byte	0x04, 0x0a
        /*00da*/ 	.short	(.L_1171 - .L_1170)
	.align		4
.L_1170:
        /*00dc*/ 	.word	index@(.nv.constant0._Z16kernelMaskReduceIfLj64ELb1EEvPKT_PKbPS0_j)
        /*00e0*/ 	.short	0x0380
        /*00e2*/ 	.short	0x001c


	//----- nvinfo : EIATTR_SW_WAR
	.align		4
.L_1171:
        /*00e4*/ 	.byte	0x04, 0x36
        /*00e6*/ 	.short	(.L_1173 - .L_1172)
.L_1172:
        /*00e8*/ 	.word	0x00000008
.L_1173:


//--------------------- .nv.info._Z16kernelMaskReduceIfLj128ELb1EEvPKT_PKbPS0_j --------------------------
	.section	.nv.info._Z16kernelMaskReduceIfLj128ELb1EEvPKT_PKbPS0_j,"",@"SHT_CUDA_INFO"
	.sectionflags	@""
	.align	4


	//----- nvinfo : EIATTR_CUDA_API_VERSION
	.align		4
        /*0000*/ 	.byte	0x04, 0x37
        /*0002*/ 	.short	(.L_1175 - .L_1174)
.L_1174:
        /*0004*/ 	.word	0x00000082


	//----- nvinfo : EIATTR_KPARAM_INFO
	.align		4
.L_1175:
        /*0008*/ 	.byte	0x04, 0x17
        /*000a*/ 	.short	(.L_1177 - .L_1176)
.L_1176:
        /*000c*/ 	.word	0x00000000
        /*0010*/ 	.short	0x0003
        /*0012*/ 	.short	0x0018
        /*0014*/ 	.byte	0x00, 0xf0, 0x11, 0x00


	//----- nvinfo : EIATTR_KPARAM_INFO
	.align		4
.L_1177:
        /*0018*/ 	.byte	0x04, 0x17
        /*001a*/ 	.short	(.L_1179 - .L_1178)
.L_1178:
        /*001c*/ 	.word	0x00000000
        /*0020*/ 	.short	0x0002
        /*0022*/ 	.short	0x0010
        /*0024*/ 	.byte	0x00, 0xf5, 0x21, 0x00


	//----- nvinfo : EIATTR_KPARAM_INFO
	.align		4
.L_1179:
        /*0028*/ 	.byte	0x04, 0x17
        /*002a*/ 	.short	(.L_1181 - .L_1180)
.L_1180:
        /*002c*/ 	.word	0x00000000
        /*0030*/ 	.short	0x0001
        /*0032*/ 	.short	0x0008
        /*0034*/ 	.byte	0x00, 0xf5, 0x21, 0x00


	//----- nvinfo : EIATTR_KPARAM_INFO
	.align		4
.L_1181:
        /*0038*/ 	.byte	0x04, 0x17
        /*003a*/ 	.short	(.L_1183 - .L_1182)
.L_1182:
        /*003c*/ 	.word	0x00000000
        /*0040*/ 	.short	0x0000
        /*0042*/ 	.short	0x0000
        /*0044*/ 	.byte	0x00, 0xf5, 0x21, 0x00


	//----- nvinfo : EIATTR_SPARSE_MMA_MASK
	.align		4
.L_1183:
        /*0048*/ 	.byte	0x03, 0x50
        /*004a*/ 	.short	0x0000


	//----- nvinfo : EIATTR_MAXREG_COUNT
	.align		4
        /*004c*/ 	.byte	0x03, 0x1b
        /*004e*/ 	.short	0x00ff


	//----- nvinfo : EIATTR_NUM_BARRIERS
	.align		4
        /*0050*/ 	.byte	0x02, 0x4c
        /*0052*/ 	.byte	0x01
	.zero		1


	//----- nvinfo : EIATTR_MERCURY_ISA_VERSION
	.align		4
        /*0054*/ 	.byte	0x03, 0x5f
        /*0056*/ 	.short	0x0101


	//----- nvinfo : EIATTR_COOP_GROUP_MASK_REGIDS
	.align		4
        /*0058*/ 	.byte	0x04, 0x29
        /*005a*/ 	.short	(.L_1185 - .L_1184)


	//   ....[0]....
.L_1184:
        /*005c*/ 	.word	0xffffffff


	//   ....[1]....
        /*0060*/ 	.word	0xffffffff


	//   ....[2]....
        /*0064*/ 	.word	0xffffffff


	//   ....[3]....
        /*0068*/ 	.word	0xffffffff


	//   ....[4]....
        /*006c*/ 	.word	0xffffffff


	//   ....[5]....
        /*0070*/ 	.word	0xffffffff


	//   ....[6]....
        /*0074*/ 	.word	0x05000002


	//   ....[7]....
        /*0078*/ 	.word	0x05000002


	//   ....[8]....
        /*007c*/ 	.word	0x05000002


	//   ....[9]....
        /*0080*/ 	.word	0x05000002


	//   ....[10]....
        /*0084*/ 	.word	0x05000002


	//----- nvinfo : EIATTR_COOP_GROUP_INSTR_OFFSETS
	.align		4
.L_1185:
        /*0088*/ 	.byte	0x04, 0x28
        /*008a*/ 	.short	(.L_1187 - .L_1186)


	//   ....[0]....
.L_1186:
        /*008c*/ 	.word	0x000002a0


	//   ....[1]....
        /*0090*/ 	.word	0x00000310


	//   ....[2]....
        /*0094*/ 	.word	0x00000350


	//   ....[3]....
        /*0098*/ 	.word	0x00000370


	//   ....[4]....
        /*009c*/ 	.word	0x00000380


	//   ....[5]....
        /*00a0*/ 	.word	0x000003a0


	//   ....[6]....
        /*00a4*/ 	.word	0x00000450


	//   ....[7]....
        /*00a8*/ 	.word	0x00000470


	//   ....[8]....
        /*00ac*/ 	.word	0x00000490


	//   ....[9]....
        /*00b0*/ 	.word	0x000004b0


	//   ....[10]....
        /*00b4*/ 	.word	0x000004d0


	//----- nvinfo : EIATTR_VRC_CTA_INIT_COUNT
	.align		4
.L_1187:
        /*00b8*/ 	.byte	0x02, 0x4a
	.zero		1
	.zero		1


	//----- nvinfo : EIATTR_EXIT_INSTR_OFFSETS
	.align		4
        /*00bc*/ 	.byte	0x04, 0x1c
        /*00be*/ 	.short	(.L_1189 - .L_1188)


	//   ....[0]....
.L_1188:
        /*00c0*/ 	.word	0x000003e0


	//   ....[1]....
        /*00c4*/ 	.word	0x000004e0


	//   ....[2]....
        /*00c8*/ 	.word	0x00000530


	//----- nvinfo : EIATTR_CRS_STACK_SIZE
	.align		4
.L_1189:
        /*00cc*/ 	.byte	0x04, 0x1e
        /*00ce*/ 	.short	(.L_1191 - .L_1190)
.L_1190:
        /*00d0*/ 	.word	0x00000000


	//----- nvinfo : EIATTR_CBANK_PARAM_SIZE
	.align		4
.L_1191:
        /*00d4*/ 	.byte	0x03, 0x19
        /*00d6*/ 	.short	0x001c


	//----- nvinfo : EIATTR_PARAM_CBANK
	.align		4
        /*00d8*/ 	.byte	0x04, 0x0a
        /*00da*/ 	.short	(.L_1193 - .L_1192)
	.align		4
.L_1192:
        /*00dc*/ 	.word	index@(.nv.constant0._Z16kernelMaskReduceIfLj128ELb1EEvPKT_PKbPS0_j)
        /*00e0*/ 	.short	0x0380
        /*00e2*/ 	.short	0x001c


	//----- nvinfo : EIATTR_SW_WAR
	.align		4
.L_1193:
        /*00e4*/ 	.byte	0x04, 0x36
        /*00e6*/ 	.short	(.L_1195 - .L_1194)
.L_1194:
        /*00e8*/ 	.word	0x00000008
.L_1195:


//--------------------- .nv.info._Z16kernelMaskReduceIfLj256ELb1EEvPKT_PKbPS0_j --------------------------
	.section	.nv.info._Z16kernelMaskReduceIfLj256ELb1EEvPKT_PKbPS0_j,"",@"SHT_CUDA_INFO"
	.sectionflags	@""
	.align	4


	//----- nvinfo : EIATTR_CUDA_API_VERSION
	.align		4
        /*0000*/ 	.byte	0x04, 0x37
        /*0002*/ 	.short	(.L_1197 - .L_1196)
.L_1196:
        /*0004*/ 	.word	0x00000082


	//----- nvinfo : EIATTR_KPARAM_INFO
	.align		4
.L_1197:
        /*0008*/ 	.byte	0x04, 0x17
        /*000a*/ 	.short	(.L_1199 - .L_1198)
.L_1198:
        /*000c*/ 	.word	0x00000000
        /*0010*/ 	.short	0x0003
        /*0012*/ 	.short	0x0018
        /*0014*/ 	.byte	0x00, 0xf0, 0x11, 0x00


	//----- nvinfo : EIATTR_KPARAM_INFO
	.align		4
.L_1199:
        /*0018*/ 	.byte	0x04, 0x17
        /*001a*/ 	.short	(.L_1201 - .L_1200)
.L_1200:
        /*001c*/ 	.word	0x00000000
        /*0020*/ 	.short	0x0002
        /*0022*/ 	.short	0x0010
        /*0024*/ 	.byte	0x00, 0xf5, 0x21, 0x00


	//----- nvinfo : EIATTR_KPARAM_INFO
	.align		4
.L_1201:
        /*0028*/ 	.byte	0x04, 0x17
        /*002a*/ 	.short	(.L_1203 - .L_1202)
.L_1202:
        /*002c*/ 	.word	0x00000000
        /*0030*/ 	.short	0x0001
        /*0032*/ 	.short	0x0008
        /*0034*/ 	.byte	0x00, 0xf5, 0x21, 0x00


	//----- nvinfo : EIATTR_KPARAM_INFO
	.align		4
.L_1203:
        /*0038*/ 	.byte	0x04, 0x17
        /*003a*/ 	.short	(.L_1205 - .L_1204)
.L_1204:
        /*003c*/ 	.word	0x00000000
        /*0040*/ 	.short	0x0000
        /*0042*/ 	.short	0x0000
        /*0044*/ 	.byte	0x00, 0xf5, 0x21, 0x00


	//----- nvinfo : EIATTR_SPARSE_MMA_MASK
	.align		4
.L_1205:
        /*0048*/ 	.byte	0x03, 0x50
        /*004a*/ 	.short	0x0000


	//----- nvinfo : EIATTR_MAXREG_COUNT
	.align		4
        /*004c*/ 	.byte	0x03, 0x1b
        /*004e*/ 	.short	0x00ff


	//----- nvinfo : EIATTR_NUM_BARRIERS
	.align		4
        /*0050*/ 	.byte	0x02, 0x4c
        /*0052*/ 	.byte	0x01
	.zero		1


	//----- nvinfo : EIATTR_MERCURY_ISA_VERSION
	.align		4
        /*0054*/ 	.byte	0x03, 0x5f
        /*0056*/ 	.short	0x0101


	//----- nvinfo : EIATTR_COOP_GROUP_MASK_REGIDS
	.align		4
        /*0058*/ 	.byte	0x04, 0x29
        /*005a*/ 	.short	(.L_1207 - .L_1206)


	//   ....[0]....
.L_1206:
        /*005c*/ 	.word	0xffffffff


	//   ....[1]....
        /*0060*/ 	.word	0xffffffff


	//   ....[2]....
        /*0064*/ 	.word	0xffffffff


	//   ....[3]....
        /*0068*/ 	.word	0xffffffff


	//   ....[4]....
        /*006c*/ 	.word	0xffffffff


	//   ....[5]....
        /*0070*/ 	.word	0xffffffff


	//   ....[6]....
        /*0074*/ 	.word	0x05000002


	//   ....[7]....
        /*0078*/ 	.word	0x05000002


	//   ....[8]....
        /*007c*/ 	.word	0x05000002


	//   ....[9]....
        /*0080*/ 	.word	0x05000002


	//   ....[10]....
        /*0084*/ 	.word	0x05000002


	//----- nvinfo : EIATTR_COOP_GROUP_INSTR_OFFSETS
	.align		4
.L_1207:
        /*0088*/ 	.byte	0x04, 0x28
        /*008a*/ 	.short	(.L_1209 - .L_1208)


	//   ....[0]....
.L_1208:
        /*008c*/ 	.word	0x000002a0


	//   ....[1]....
        /*0090*/ 	.word	0x00000310


	//   ....[2]....
        /*0094*/ 	.word	0x00000350


	//   ....[3]....
        /*0098*/ 	.word	0x00000370


	//   ....[4]....
        /*009c*/ 	.word	0x00000380


	//   ....[5]....
        /*00a0*/ 	.word	0x000003a0


	//   ....[6]....
        /*00a4*/ 	.word	0x00000450


	//   ....[7]....
        /*00a8*/ 	.word	0x00000470


	//   ....[8]....
        /*00ac*/ 	.word	0x00000490


	//   ....[9]....
        /*00b0*/ 	.word	0x000004b0


	//   ....[10]....
        /*00b4*/ 	.word	0x000004d0


	//----- nvinfo : EIATTR_VRC_CTA_INIT_COUNT
	.align		4
.L_1209:
        /*00b8*/ 	.byte	0x02, 0x4a
	.zero		1
	.zero		1


	//----- nvinfo : EIATTR_EXIT_INSTR_OFFSETS
	.align		4
        /*00bc*/ 	.byte	0x04, 0x1c
        /*00be*/ 	.short	(.L_1211 - .L_1210)


	//   ....[0]....
.L_1210:
        /*00c0*/ 	.word	0x000003e0


	//   ....[1]....
        /*00c4*/ 	.word	0x000004e0


	//   ....[2]....
        /*00c8*/ 	.word	0x00000530


	//----- nvinfo : EIATTR_CRS_STACK_SIZE
	.align		4
.L_1211:
        /*00cc*/ 	.byte	0x04, 0x1e
        /*00ce*/ 	.short	(.L_1213 - .L_1212)
.L_1212:
        /*00d0*/ 	.word	0x00000000


	//----- nvinfo : EIATTR_CBANK_PARAM_SIZE
	.align		4
.L_1213:
        /*00d4*/ 	.byte	0x03, 0x19
        /*00d6*/ 	.short	0x001c


	//----- nvinfo : EIATTR_PARAM_CBANK
	.align		4
        /*00d8*/ 	.byte	0x04, 0x0a
        /*00da*/ 	.short	(.L_1215 - .L_1214)
	.align		4
.L_1214:
        /*00dc*/ 	.word	index@(.nv.constant0._Z16kernelMaskReduceIfLj256ELb1EEvPKT_PKbPS0_j)
        /*00e0*/ 	.short	0x0380
        /*00e2*/ 	.short	0x001c


	//----- nvinfo : EIATTR_SW_WAR
	.align		4
.L_1215:
        /*00e4*/ 	.byte	0x04, 0x36
        /*00e6*/ 	.short	(.L_1217 - .L_1216)
.L_1216:
        /*00e8*/ 	.word	0x00000008
.L_1217:


//--------------------- .nv.info._Z16kernelMaskReduceIfLj512ELb1EEvPKT_PKbPS0_j --------------------------
	.section	.nv.info._Z16kernelMaskReduceIfLj512ELb1EEvPKT_PKbPS0_j,"",@"SHT_CUDA_INFO"
	.sectionflags	@""
	.align	4


	//----- nvinfo : EIATTR_CUDA_API_VERSION
	.align		4
        /*0000*/ 	.byte	0x04, 0x37
        /*0002*/ 	.short	(.L_1219 - .L_1218)
.L_1218:
        /*0004*/ 	.word	0x00000082


	//----- nvinfo : EIATTR_KPARAM_INFO
	.align		4
.L_1219:
        /*0008*/ 	.byte	0x04, 0x17
        /*000a*/ 	.short	(.L_1221 - .L_1220)
.L_1220:
        /*000c*/ 	.word	0x00000000
        /*0010*/ 	.short	0x0003
        /*0012*/ 	.short	0x0018
        /*0014*/ 	.byte	0x00, 0xf0, 0x11, 0x00


	//----- nvinfo : EIATTR_KPARAM_INFO
	.align		4
.L_1221:
        /*0018*/ 	.byte	0x04, 0x17
        /*001a*/ 	.short	(.L_1223 - .L_1222)
.L_1222:
        /*001c*/ 	.word	0x00000000
        /*0020*/ 	.short	0x0002
        /*0022*/ 	.short	0x0010
        /*0024*/ 	.byte	0x00, 0xf5, 0x21, 0x00


	//----- nvinfo : EIATTR_KPARAM_INFO
	.align		4
.L_1223:
        /*0028*/ 	.byte	0x04, 0x17
        /*002a*/ 	.short	(.L_1225 - .L_1224)
.L_1224:
        /*002c*/ 	.word	0x00000000
        /*0030*/ 	.short	0x0001
        /*0032*/ 	.short	0x0008
        /*0034*/ 	.byte	0x00, 0xf5, 0x21, 0x00


	//----- nvinfo : EIATTR_KPARAM_INFO
	.align		4
.L_1225:
        /*0038*/ 	.byte	0x04, 0x17
        /*003a*/ 	.short	(.L_1227 - .L_1226)
.L_1226:
        /*003c*/ 	.word	0x00000000
        /*0040*/ 	.short	0x0000
        /*0042*/ 	.short	0x0000
        /*0044*/ 	.byte	0x00, 0xf5, 0x21, 0x00


	//----- nvinfo : EIATTR_SPARSE_MMA_MASK
	.align		4
.L_1227:
        /*0048*/ 	.byte	0x03, 0x50
        /*004a*/ 	.short	0x0000


	//----- nvinfo : EIATTR_MAXREG_COUNT
	.align		4
        /*004c*/ 	.byte	0x03, 0x1b
        /*004e*/ 	.short	0x00ff


	//----- nvinfo : EIATTR_NUM_BARRIERS
	.align		4
        /*0050*/ 	.byte	0x02, 0x4c
        /*0052*/ 	.byte	0x01
	.zero		1


	//----- nvinfo : EIATTR_MERCURY_ISA_VERSION
	.align		4
        /*0054*/ 	.byte	0x03, 0x5f
        /*0056*/ 	.short	0x0101


	//----- nvinfo : EIATTR_COOP_GROUP_MASK_REGIDS
	.align		4
        /*0058*/ 	.byte	0x04, 0x29
        /*005a*/ 	.short	(.L_1229 - .L_1228)


	//   ....[0]....
.L_1228:
        /*005c*/ 	.word	0xffffffff


	//   ....[1]....
        /*0060*/ 	.word	0xffffffff


	//   ....[2]....
        /*0064*/ 	.word	0xffffffff


	//   ....[3]....
        /*0068*/ 	.word	0xffffffff


	//   ....[4]....
        /*006c*/ 	.word	0xffffffff


	//   ....[5]....
        /*0070*/ 	.word	0xffffffff


	//   ....[6]....
        /*0074*/ 	.word	0x05000002


	//   ....[7]....
        /*0078*/ 	.word	0x05000002


	//   ....[8]....
        /*007c*/ 	.word	0x05000002


	//   ....[9]....
        /*0080*/ 	.word	0x05000002


	//   ....[10]....
        /*0084*/ 	.word	0x05000002


	//----- nvinfo : EIATTR_COOP_GROUP_INSTR_OFFSETS
	.align		4
.L_1229:
        /*0088*/ 	.byte	0x04, 0x28
        /*008a*/ 	.short	(.L_1231 - .L_1230)


	//   ....[0]....
.L_1230:
        /*008c*/ 	.word	0x000002b0


	//   ....[1]....
        /*0090*/ 	.word	0x00000320


	//   ....[2]....
        /*0094*/ 	.word	0x00000350


	//   ....[3]....
        /*0098*/ 	.word	0x00000380


	//   ....[4]....
        /*009c*/ 	.word	0x00000390


	//   ....[5]....
        /*00a0*/ 	.word	0x000003b0


	//   ....[6]....
        /*00a4*/ 	.word	0x00000460


	//   ....[7]....
        /*00a8*/ 	.word	0x00000480


	//   ....[8]....
        /*00ac*/ 	.word	0x000004a0


	//   ....[9]....
        /*00b0*/ 	.word	0x000004c0


	//   ....[10]....
        /*00b4*/ 	.word	0x000004e0


	//----- nvinfo : EIATTR_VRC_CTA_INIT_COUNT
	.align		4
.L_1231:
        /*00b8*/ 	.byte	0x02, 0x4a
	.zero		1
	.zero		1


	//----- nvinfo : EIATTR_EXIT_INSTR_OFFSETS
	.align		4
        /*00bc*/ 	.byte	0x04, 0x1c
        /*00be*/ 	.short	(.L_1233 - .L_1232)


	//   ....[0]....
.L_1232:
        /*00c0*/ 	.word	0x000003f0


	//   ....[1]....
        /*00c4*/ 	.word	0x000004f0


	//   ....[2]....
        /*00c8*/ 	.word	0x00000540


	//----- nvinfo : EIATTR_CRS_STACK_SIZE
	.align		4
.L_1233:
        /*00cc*/ 	.byte	0x04, 0x1e
        /*00ce*/ 	.short	(.L_1235 - .L_1234)
.L_1234:
        /*00d0*/ 	.word	0x00000000


	//----- nvinfo : EIATTR_CBANK_PARAM_SIZE
	.align		4
.L_1235:
        /*00d4*/ 	.byte	0x03, 0x19
        /*00d6*/ 	.short	0x001c


	//----- nvinfo : EIATTR_PARAM_CBANK
	.align		4
        /*00d8*/ 	.byte	0x04, 0x0a
        /*00da*/ 	.short	(.L_1237 - .L_1236)
	.align		4
.L_1236:
        /*00dc*/ 	.word	index@(.nv.constant0._Z16kernelMaskReduceIfLj512ELb1EEvPKT_PKbPS0_j)
        /*00e0*/ 	.short	0x0380
        /*00e2*/ 	.short	0x001c


	//----- nvinfo : EIATTR_SW_WAR
	.align		4
.L_1237:
        /*00e4*/ 	.byte	0x04, 0x36
        /*00e6*/ 	.short	(.L_1239 - .L_1238)
.L_1238:
        /*00e8*/ 	.word	0x00000008
.L_1239:


//--------------------- .nv.info._Z16kernelMaskReduceIiLj1ELb0EEvPKT_PKbPS0_j --------------------------
	.section	.nv.info._Z16kernelMaskReduceIiLj1ELb0EEvPKT_PKbPS0_j,"",@"SHT_CUDA_INFO"
	.sectionflags	@""
	.align	4


	//----- nvinfo : EIATTR_CUDA_API_VERSION
	.align		4
        /*0000*/ 	.byte	0x04, 0x37
        /*0002*/ 	.short	(.L_1241 - .L_1240)
.L_1240:
        /*0004*/ 	.word	0x00000082


	//----- nvinfo : EIATTR_KPARAM_INFO
	.align		4
.L_1241:
        /*0008*/ 	.byte	0x04, 0x17
        /*000a*/ 	.short	(.L_1243 - .L_1242)
.L_1242:
        /*000c*/ 	.word	0x00000000
        /*0010*/ 	.short	0x0003
        /*0012*/ 	.short	0x0018
        /*0014*/ 	.byte	0x00, 0xf0, 0x11, 0x00


	//----- nvinfo : EIATTR_KPARAM_INFO
	.align		4
.L_1243:
        /*0018*/ 	.byte	0x04, 0x17
        /*001a*/ 	.short	(.L_1245 - .L_1244)
.L_1244:
        /*001c*/ 	.word	0x00000000
        /*0020*/ 	.short	0x0002
        /*0022*/ 	.short	0x0010
        /*0024*/ 	.byte	0x00, 0xf5, 0x21, 0x00


	//----- nvinfo : EIATTR_KPARAM_INFO
	.align		4
.L_1245:
        /*0028*/ 	.byte	0x04, 0x17
        /*002a*/ 	.short	(.L_1247 - .L_1246)
.L_1246:
        /*002c*/ 	.word	0x00000000
        /*0030*/ 	.short	0x0001
        /*0032*/ 	.short	0x0008
        /*0034*/ 	.byte	0x00, 0xf5, 0x21, 0x00


	//----- nvinfo : EIATTR_KPARAM_INFO
	.align		4
.L_1247:
        /*0038*/ 	.byte	0x04, 0x17
        /*003a*/ 	.short	(.L_1249 - .L_1248)
.L_1248:
        /*003c*/ 	.word	0x00000000
        /*0040*/ 	.short	0x0000
        /*0042*/ 	.short	0x0000
        /*0044*/ 	.byte	0x00, 0xf5, 0x21, 0x00


	//----- nvinfo : EIATTR_SPARSE_MMA_MASK
	.align		4
.L_1249:
        /*0048*/ 	.byte	0x03, 0x50
        /*004a*/ 	.short	0x0000


	//----- nvinfo : EIATTR_MAXREG_COUNT
	.align		4
        /*004c*/ 	.byte	0x03, 0x1b
        /*004e*/ 	.short	0x00ff


	//----- nvinfo : EIATTR_NUM_BARRIERS
	.align		4
        /*0050*/ 	.byte	0x02, 0x4c
        /*0052*/ 	.byte	0x01
	.zero		1


	//----- nvinfo : EIATTR_MERCURY_ISA_VERSION
	.align		4
        /*0054*/ 	.byte	0x03, 0x5f
        /*0056*/ 	.short	0x0101


	//----- nvinfo : EIATTR_COOP_GROUP_MASK_REGIDS
	.align		4
        /*0058*/ 	.byte	0x04, 0x29
        /*005a*/ 	.short	(.L_1251 - .L_1250)


	//   ....[0]....
.L_1250:
        /*005c*/ 	.word	0x05000005


	//   ....[1]....
        /*0060*/ 	.word	0x05000005


	//   ....[2]....
        /*0064*/ 	.word	0x05000004


	//----- nvinfo : EIATTR_COOP_GROUP_INSTR_OFFSETS
	.align		4
.L_1251:
        /*0068*/ 	.byte	0x04, 0x28
        /*006a*/ 	.short	(.L_1253 - .L_1252)


	//   ....[0]....
.L_1252:
        /*006c*/ 	.word	0x00000210


	//   ....[1]....
        /*0070*/ 	.word	0x00000240


	//   ....[2]....
        /*0074*/ 	.word	0x00000310


	//----- nvinfo : EIATTR_VRC_CTA_INIT_COUNT
	.align		4
.L_1253:
        /*0078*/ 	.byte	0x02, 0x4a
	.zero		1
	.zero		1


	//----- nvinfo : EIATTR_EXIT_INSTR_OFFSETS
	.align		4
        /*007c*/ 	.byte	0x04, 0x1c
        /*007e*/ 	.short	(.L_1255 - .L_1254)


	//   ....[0]....
.L_1254:
        /*0080*/ 	.word	0x000002a0


	//   ....[1]....
        /*0084*/ 	.word	0x00000340


	//----- nvinfo : EIATTR_CRS_STACK_SIZE
	.align		4
.L_1255:
        /*0088*/ 	.byte	0x04, 0x1e
        /*008a*/ 	.short	(.L_1257 - .L_1256)
.L_1256:
        /*008c*/ 	.word	0x00000000


	//----- nvinfo : EIATTR_CBANK_PARAM_SIZE
	.align		4
.L_1257:
        /*0090*/ 	.byte	0x03, 0x19
        /*0092*/ 	.short	0x001c


	//----- nvinfo : EIATTR_PARAM_CBANK
	.align		4
        /*0094*/ 	.byte	0x04, 0x0a
        /*0096*/ 	.short	(.L_1259 - .L_1258)
	.align		4
.L_1258:
        /*0098*/ 	.word	index@(.nv.constant0._Z16kernelMaskReduceIiLj1ELb0EEvPKT_PKbPS0_j)
        /*009c*/ 	.short	0x0380
        /*009e*/ 	.short	0x001c


	//----- nvinfo : EIATTR_SW_WAR
	.align		4
.L_1259:
        /*00a0*/ 	.byte	0x04, 0x36
        /*00a2*/ 	.short	(.L_1261 - .L_1260)
.L_1260:
        /*00a4*/ 	.word	0x00000008
.L_1261:


//--------------------- .nv.info._Z16kernelMaskReduceIiLj2ELb0EEvPKT_PKbPS0_j --------------------------
	.section	.nv.info._Z16kernelMaskReduceIiLj2ELb0EEvPKT_PKbPS0_j,"",@"SHT_CUDA_INFO"
	.sectionflags	@""
	.align	4


	//----- nvinfo : EIATTR_CUDA_API_VERSION
	.align		4
        /*0000*/ 	.byte	0x04, 0x37
        /*0002*/ 	.short	(.L_1263 - .L_1262)
.L_1262:
        /*0004*/ 	.word	0x00000082


	//----- nvinfo : EIATTR_KPARAM_INFO
	.align		4
.L_1263:
        /*0008*/ 	.byte	0x04, 0x17
        /*000a*/ 	.short	(.L_1265 - .L_1264)
.L_1264:
        /*000c*/ 	.word	0x00000000
        /*0010*/ 	.short	0x0003
        /*0012*/ 	.short	0x0018
        /*0014*/ 	.byte	0x00, 0xf0, 0x11, 0x00


	//----- nvinfo : EIATTR_KPARAM_INFO
	.align		4
.L_1265:
        /*0018*/ 	.byte	0x04, 0x17
        /*001a*/ 	.short	(.L_1267 - .L_1266)
.L_1266:
        /*001c*/ 	.word	0x00000000
        /*0020*/ 	.short	0x0002
        /*0022*/ 	.short	0x0010
        /*0024*/ 	.byte	0x00, 0xf5, 0x21, 0x00


	//----- nvinfo : EIATTR_KPARAM_INFO
	.align		4
.L_1267:
        /*0028*/ 	.byte	0x04, 0x17
        /*002a*/ 	.short	(.L_1269 - .L_1268)
.L_1268:
        /*002c*/ 	.word	0x00000000
        /*0030*/ 	.short	0x0001
        /*0032*/ 	.short	0x0008
        /*0034*/ 	.byte	0x00, 0xf5, 0x21, 0x00


	//----- nvinfo : EIATTR_KPARAM_INFO
	.align		4
.L_1269:
        /*0038*/ 	.byte	0x04, 0x17
        /*003a*/ 	.short	(.L_1271 - .L_1270)
.L_1270:
        /*003c*/ 	.word	0x00000000
        /*0040*/ 	.short	0x0000
        /*0042*/ 	.short	0x0000
        /*0044*/ 	.byte	0x00, 0xf5, 0x21, 0x00


	//----- nvinfo : EIATTR_SPARSE_MMA_MASK
	.align		4
.L_1271:
        /*0048*/ 	.byte	0x03, 0x50
        /*004a*/ 	.short	0x0000


	//----- nvinfo : EIATTR_MAXREG_COUNT
	.align		4
        /*004c*/ 	.byte	0x03, 0x1b
        /*004e*/ 	.short	0x00ff


	//----- nvinfo : EIATTR_NUM_BARRIERS
	.align		4
        /*0050*/ 	.byte	0x02, 0x4c
        /*0052*/ 	.byte	0x01
	.zero		1


	//----- nvinfo : EIATTR_MERCURY_ISA_VERSION
	.align		4
        /*0054*/ 	.byte	0x03, 0x5f
        /*0056*/ 	.short	0x0101


	//----- nvinfo : EIATTR_COOP_GROUP_MASK_REGIDS
	.align		4
        /*0058*/ 	.byte	0x04, 0x29
        /*005a*/ 	.short	(.L_1273 - .L_1272)


	//   ....[0]....
.L_1272:
        /*005c*/ 	.word	0x05000005


	//   ....[1]....
        /*0060*/ 	.word	0x05000005


	//   ....[2]....
        /*0064*/ 	.word	0x05000004


	//----- nvinfo : EIATTR_COOP_GROUP_INSTR_OFFSETS
	.align		4
.L_1273:
        /*0068*/ 	.byte	0x04, 0x28
        /*006a*/ 	.short	(.L_1275 - .L_1274)


	//   ....[0]....
.L_1274:
        /*006c*/ 	.word	0x00000210


	//   ....[1]....
        /*0070*/ 	.word	0x00000240


	//   ....[2]....
        /*0074*/ 	.word	0x00000310


	//----- nvinfo : EIATTR_VRC_CTA_INIT_COUNT
	.align		4
.L_1275:
        /*0078*/ 	.byte	0x02, 0x4a
	.zero		1
	.zero		1


	//----- nvinfo : EIATTR_EXIT_INSTR_OFFSETS
	.align		4
        /*007c*/ 	.byte	0x04, 0x1c
        /*007e*/ 	.short	(.L_1277 - .L_1276)


	//   ....[0]....
.L_1276:
        /*0080*/ 	.word	0x000002a0


	//   ....[1]....
        /*0084*/ 	.word	0x00000340


	//----- nvinfo : EIATTR_CRS_STACK_SIZE
	.align		4
.L_1277:
        /*0088*/ 	.byte	0x04, 0x1e
        /*008a*/ 	.short	(.L_1279 - .L_1278)
.L_1278:
        /*008c*/ 	.word	0x00000000


	//----- nvinfo : EIATTR_CBANK_PARAM_SIZE
	.align		4
.L_1279:
        /*0090*/ 	.byte	0x03, 0x19
        /*0092*/ 	.short	0x001c


	//----- nvinfo : EIATTR_PARAM_CBANK
	.align		4
        /*0094*/ 	.byte	0x04, 0x0a
        /*0096*/ 	.short	(.L_1281 - .L_1280)
	.align		4
.L_1280:
        /*0098*/ 	.word	index@(.nv.constant0._Z16kernelMaskReduceIiLj2ELb0EEvPKT_PKbPS0_j)
        /*009c*/ 	.short	0x0380
        /*009e*/ 	.short	0x001c


	//----- nvinfo : EIATTR_SW_WAR
	.align		4
.L_1281:
        /*00a0*/ 	.byte	0x04, 0x36
        /*00a2*/ 	.short	(.L_1283 - .L_1282)
.L_1282:
        /*00a4*/ 	.word	0x00000008
.L_1283:


//--------------------- .nv.info._Z16kernelMaskReduceIiLj4ELb0EEvPKT_PKbPS0_j --------------------------
	.section	.nv.info._Z16kernelMaskReduceIiLj4ELb0EEvPKT_PKbPS0_j,"",@"SHT_CUDA_INFO"
	.sectionflags	@""
	.align	4


	//----- nvinfo : EIATTR_CUDA_API_VERSION
	.align		4
        /*0000*/ 	.byte	0x04, 0x37
        /*0002*/ 	.short	(.L_1285 - .L_1284)
.L_1284:
        /*0004*/ 	.word	0x00000082


	//----- nvinfo : EIATTR_KPARAM_INFO
	.align		4
.L_1285:
        /*0008*/ 	.byte	0x04, 0x17
        /*000a*/ 	.short	(.L_1287 - .L_1286)
.L_1286:
        /*000c*/ 	.word	0x00000000
        /*0010*/ 	.short	0x0003
        /*0012*/ 	.short	0x0018
        /*0014*/ 	.byte	0x00, 0xf0, 0x11, 0x00


	//----- nvinfo : EIATTR_KPARAM_INFO
	.align		4
.L_1287:
        /*0018*/ 	.byte	0x04, 0x17
        /*001a*/ 	.short	(.L_1289 - .L_1288)
.L_1288:
        /*001c*/ 	.word	0x00000000
        /*0020*/ 	.short	0x0002
        /*0022*/ 	.short	0x0010
        /*0024*/ 	.byte	0x00, 0xf5, 0x21, 0x00


	//----- nvinfo : EIATTR_KPARAM_INFO
	.align		4
.L_1289:
        /*0028*/ 	.byte	0x04, 0x17
        /*002a*/ 	.short	(.L_1291 - .L_1290)
.L_1290:
        /*002c*/ 	.word	0x00000000
        /*0030*/ 	.short	0x0001
        /*0032*/ 	.short	0x0008
        /*0034*/ 	.byte	0x00, 0xf5, 0x21, 0x00


	//----- nvinfo : EIATTR_KPARAM_INFO
	.align		4
.L_1291:
        /*0038*/ 	.byte	0x04, 0x17
        /*003a*/ 	.short	(.L_1293 - .L_1292)
.L_1292:
        /*003c*/ 	.word	0x00000000
        /*0040*/ 	.short	0x0000
        /*0042*/ 	.short	0x0000
        /*0044*/ 	.byte	0x00, 0xf5, 0x21, 0x00


	//----- nvinfo : EIATTR_SPARSE_MMA_MASK
	.align		4
.L_1293:
        /*0048*/ 	.byte	0x03, 0x50
        /*004a*/ 	.short	0x0000


	//----- nvinfo : EIATTR_MAXREG_COUNT
	.align		4
        /*004c*/ 	.byte	0x03, 0x1b
        /*004e*/ 	.short	0x00ff


	//----- nvinfo : EIATTR_NUM_BARRIERS
	.align		4
        /*0050*/ 	.byte	0x02, 0x4c
        /*0052*/ 	.byte	0x01
	.zero		1


	//----- nvinfo : EIATTR_MERCURY_ISA_VERSION
	.align		4
        /*0054*/ 	.byte	0x03, 0x5f
        /*0056*/ 	.short	0x0101


	//----- nvinfo : EIATTR_COOP_GROUP_MASK_REGIDS
	.align		4
        /*0058*/ 	.byte	0x04, 0x29
        /*005a*/ 	.short	(.L_1295 - .L_1294)


	//   ....[0]....
.L_1294:
        /*005c*/ 	.word	0x05000005


	//   ....[1]....
        /*0060*/ 	.word	0x05000005


	//   ....[2]....
        /*0064*/ 	.word	0x05000004


	//----- nvinfo : EIATTR_COOP_GROUP_INSTR_OFFSETS
	.align		4
.L_1295:
        /*0068*/ 	.byte	0x04, 0x28
        /*006a*/ 	.short	(.L_1297 - .L_1296)


	//   ....[0]....
.L_1296:
        /*006c*/ 	.word	0x00000210


	//   ....[1]....
        /*0070*/ 	.word	0x00000240


	//   ....[2]....
        /*0074*/ 	.word	0x00000310


	//----- nvinfo : EIATTR_VRC_CTA_INIT_COUNT
	.align		4
.L_1297:
        /*0078*/ 	.byte	0x02, 0x4a
	.zero		1
	.zero		1


	//----- nvinfo : EIATTR_EXIT_INSTR_OFFSETS
	.align		4
        /*007c*/ 	.byte	0x04, 0x1c
        /*007e*/ 	.short	(.L_1299 - .L_1298)


	//   ....[0]....
.L_1298:
        /*0080*/ 	.word	0x000002a0


	//   ....[1]....
        /*0084*/ 	.word	0x00000340


	//----- nvinfo : EIATTR_CRS_STACK_SIZE
	.align		4
.L_1299:
        /*0088*/ 	.byte	0x04, 0x1e
        /*008a*/ 	.short	(.L_1301 - .L_1300)
.L_1300:
        /*008c*/ 	.word	0x00000000


	//----- nvinfo : EIATTR_CBANK_PARAM_SIZE
	.align		4
.L_1301:
        /*0090*/ 	.byte	0x03, 0x19
        /*0092*/ 	.short	0x001c


	//----- nvinfo : EIATTR_PARAM_CBANK
	.align		4
        /*0094*/ 	.byte	0x04, 0x0a
        /*0096*/ 	.short	(.L_1303 - .L_1302)
	.align		4
.L_1302:
        /*0098*/ 	.word	index@(.nv.constant0._Z16kernelMaskReduceIiLj4ELb0EEvPKT_PKbPS0_j)
        /*009c*/ 	.short	0x0380
        /*009e*/ 	.short	0x001c


	//----- nvinfo : EIATTR_SW_WAR
	.align		4
.L_1303:
        /*00a0*/ 	.byte	0x04, 0x36
        /*00a2*/ 	.short	(.L_1305 - .L_1304)
.L_1304:
        /*00a4*/ 	.word	0x00000008
.L_1305:


//--------------------- .nv.info._Z16kernelMaskReduceIiLj8ELb0EEvPKT_PKbPS0_j --------------------------
	.section	.nv.info._Z16kernelMaskReduceIiLj8ELb0EEvPKT_PKbPS0_j,"",@"SHT_CUDA_INFO"
	.sectionflags	@""
	.align	4


	//----- nvinfo : EIATTR_CUDA_API_VERSION
	.align		4
        /*0000*/ 	.byte	0x04, 0x37
        /*0002*/ 	.short	(.L_1307 - .L_1306)
.L_1306:
        /*0004*/ 	.word	0x00000082


	//----- nvinfo : EIATTR_KPARAM_INFO
	.align		4
.L_1307:
        /*0008*/ 	.byte	0x04, 0x17
        /*000a*/ 	.short	(.L_1309 - .L_1308)
.L_1308:
        /*000c*/ 	.word	0x00000000
        /*0010*/ 	.short	0x0003
        /*0012*/ 	.short	0x0018
        /*0014*/ 	.byte	0x00, 0xf0, 0x11, 0x00


	//----- nvinfo : EIATTR_KPARAM_INFO
	.align		4
.L_1309:
        /*0018*/ 	.byte	0x04, 0x17
        /*001a*/ 	.short	(.L_1311 - .L_1310)
.L_1310:
        /*001c*/ 	.word	0x00000000
        /*0020*/ 	.short	0x0002
        /*0022*/ 	.short	0x0010
        /*0024*/ 	.byte	0x00, 0xf5, 0x21, 0x00


	//----- nvinfo : EIATTR_KPARAM_INFO
	.align		4
.L_1311:
        /*0028*/ 	.byte	0x04, 0x17
        /*002a*/ 	.short	(.L_1313 - .L_1312)
.L_1312:
        /*002c*/ 	.word	0x00000000
        /*0030*/ 	.short	0x0001
        /*0032*/ 	.short	0x0008
        /*0034*/ 	.byte	0x00, 0xf5, 0x21, 0x00


	//----- nvinfo : EIATTR_KPARAM_INFO
	.align		4
.L_1313:
        /*0038*/ 	.byte	0x04, 0x17
        /*003a*/ 	.short	(.L_1315 - .L_1314)
.L_1314:
        /*003c*/ 	.word	0x00000000
        /*0040*/ 	.short	0x0000
        /*0042*/ 	.short	0x0000
        /*0044*/ 	.byte	0x00, 0xf5, 0x21, 0x00


	//----- nvinfo : EIATTR_SPARSE_MMA_MASK
	.align		4
.L_1315:
        /*0048*/ 	.byte	0x03, 0x50
        /*004a*/ 	.short	0x0000


	//----- nvinfo : EIATTR_MAXREG_COUNT
	.align		4
        /*004c*/ 	.byte	0x03, 0x1b
        /*004e*/ 	.short	0x00ff


	//----- nvinfo : EIATTR_NUM_BARRIERS
	.align		4
        /*0050*/ 	.byte	0x02, 0x4c
        /*0052*/ 	.byte	0x01
	.zero		1


	//----- nvinfo : EIATTR_MERCURY_ISA_VERSION
	.align		4
        /*0054*/ 	.byte	0x03, 0x5f
        /*0056*/ 	.short	0x0101


	//----- nvinfo : EIATTR_COOP_GROUP_MASK_REGIDS
	.align		4
        /*0058*/ 	.byte	0x04, 0x29
        /*005a*/ 	.short	(.L_1317 - .L_1316)


	//   ....[0]....
.L_1316:
        /*005c*/ 	.word	0x05000005


	//   ....[1]....
        /*0060*/ 	.word	0x05000005


	//   ....[2]....
        /*0064*/ 	.word	0x05000004


	//----- nvinfo : EIATTR_COOP_GROUP_INSTR_OFFSETS
	.align		4
.L_1317:
        /*0068*/ 	.byte	0x04, 0x28
        /*006a*/ 	.short	(.L_1319 - .L_1318)


	//   ....[0]....
.L_1318:
        /*006c*/ 	.word	0x00000210


	//   ....[1]....
        /*0070*/ 	.word	0x00000240


	//   ....[2]....
        /*0074*/ 	.word	0x00000310


	//----- nvinfo : EIATTR_VRC_CTA_INIT_COUNT
	.align		4
.L_1319:
        /*0078*/ 	.byte	0x02, 0x4a
	.zero		1
	.zero		1


	//----- nvinfo : EIATTR_EXIT_INSTR_OFFSETS
	.align		4
        /*007c*/ 	.byte	0x04, 0x1c
        /*007e*/ 	.short	(.L_1321 - .L_1320)


	//   ....[0]....
.L_1320:
        /*0080*/ 	.word	0x000002a0


	//   ....[1]....
        /*0084*/ 	.word	0x00000340


	//----- nvinfo : EIATTR_CRS_STACK_SIZE
	.align		4
.L_1321:
        /*0088*/ 	.byte	0x04, 0x1e
        /*008a*/ 	.short	(.L_1323 - .L_1322)
.L_1322:
        /*008c*/ 	.word	0x00000000


	//----- nvinfo : EIATTR_CBANK_PARAM_SIZE
	.align		4
.L_1323:
        /*0090*/ 	.byte	0x03, 0x19
        /*0092*/ 	.short	0x001c


	//----- nvinfo : EIATTR_PARAM_CBANK
	.align		4
        /*0094*/ 	.byte	0x04, 0x0a
        /*0096*/ 	.short	(.L_1325 - .L_1324)
	.align		4
.L_1324:
        /*0098*/ 	.word	index@(.nv.constant0._Z16kernelMaskReduceIiLj8ELb0EEvPKT_PKbPS0_j)
        /*009c*/ 	.short	0x0380
        /*009e*/ 	.short	0x001c


	//----- nvinfo : EIATTR_SW_WAR
	.align		4
.L_1325:
        /*00a0*/ 	.byte	0x04, 0x36
        /*00a2*/ 	.short	(.L_1327 - .L_1326)
.L_1326:
        /*00a4*/ 	.word	0x00000008
.L_1327:


//--------------------- .nv.info._Z16kernelMaskReduceIiLj16ELb0EEvPKT_PKbPS0_j --------------------------
	.section	.nv.info._Z16kernelMaskReduceIiLj16ELb0EEvPKT_PKbPS0_j,"",@"SHT_CUDA_INFO"
	.sectionflags	@""
	.align	4


	//----- nvinfo : EIATTR_CUDA_API_VERSION
	.align		4
        /*0000*/ 	.byte	0x04, 0x37
        /*0002*/ 	.short	(.L_1329 - .L_1328)
.L_1328:
        /*0004*/ 	.word	0x00000082


	//----- nvinfo : EIATTR_KPARAM_INFO
	.align		4
.L_1329:
        /*0008*/ 	.byte	0x04, 0x17
        /*000a*/ 	.short	(.L_1331 - .L_1330)
.L_1330:
        /*000c*/ 	.word	0x00000000
        /*0010*/ 	.short	0x0003
        /*0012*/ 	.short	0x0018
        /*0014*/ 	.byte	0x00, 0xf0, 0x11, 0x00


	//----- nvinfo : EIATTR_KPARAM_INFO
	.align		4
.L_1331:
        /*0018*/ 	.byte	0x04, 0x17
        /*001a*/ 	.short	(.L_1333 - .L_1332)
.L_1332:
        /*001c*/ 	.word	0x00000000
        /*0020*/ 	.short	0x0002
        /*0022*/ 	.short	0x0010
        /*0024*/ 	.byte	0x00, 0xf5, 0x21, 0x00


	//----- nvinfo : EIATTR_KPARAM_INFO
	.align		4
.L_1333:
        /*0028*/ 	.byte	0x04, 0x17
        /*002a*/ 	.short	(.L_1335 - .L_1334)
.L_1334:
        /*002c*/ 	.word	0x00000000
        /*0030*/ 	.short	0x0001
        /*0032*/ 	.short	0x0008
        /*0034*/ 	.byte	0x00, 0xf5, 0x21, 0x00


	//----- nvinfo : EIATTR_KPARAM_INFO
	.align		4
.L_1335:
        /*0038*/ 	.byte	0x04, 0x17
        /*003a*/ 	.short	(.L_1337 - .L_1336)
.L_1336:
        /*003c*/ 	.word	0x00000000
        /*0040*/ 	.short	0x0000
        /*0042*/ 	.short	0x0000
        /*0044*/ 	.byte	0x00, 0xf5, 0x21, 0x00


	//----- nvinfo : EIATTR_SPARSE_MMA_MASK
	.align		4
.L_1337:
        /*0048*/ 	.byte	0x03, 0x50
        /*004a*/ 	.short	0x0000


	//----- nvinfo : EIATTR_MAXREG_COUNT
	.align		4
        /*004c*/ 	.byte	0x03, 0x1b
        /*004e*/ 	.short	0x00ff


	//----- nvinfo : EIATTR_NUM_BARRIERS
	.align		4
        /*0050*/ 	.byte	0x02, 0x4c
        /*0052*/ 	.byte	0x01
	.zero		1


	//----- nvinfo : EIATTR_MERCURY_ISA_VERSION
	.align		4
        /*0054*/ 	.byte	0x03, 0x5f
        /*0056*/ 	.short	0x0101


	//----- nvinfo : EIATTR_COOP_GROUP_MASK_REGIDS
	.align		4
        /*0058*/ 	.byte	0x04, 0x29
        /*005a*/ 	.short	(.L_1339 - .L_1338)


	//   ....[0]....
.L_1338:
        /*005c*/ 	.word	0x05000005


	//   ....[1]....
        /*0060*/ 	.word	0x05000005


	//   ....[2]....
        /*0064*/ 	.word	0x05000004


	//----- nvinfo : EIATTR_COOP_GROUP_INSTR_OFFSETS
	.align		4
.L_1339:
        /*0068*/ 	.byte	0x04, 0x28
        /*006a*/ 	.short	(.L_1341 - .L_1340)


	//   ....[0]....
.L_1340:
        /*006c*/ 	.word	0x00000210


	//   ....[1]....
        /*0070*/ 	.word	0x00000240


	//   ....[2]....
        /*0074*/ 	.word	0x00000310


	//----- nvinfo : EIATTR_VRC_CTA_INIT_COUNT
	.align		4
.L_1341:
        /*0078*/ 	.byte	0x02, 0x4a
	.zero		1
	.zero		1


	//----- nvinfo : EIATTR_EXIT_INSTR_OFFSETS
	.align		4
        /*007c*/ 	.byte	0x04, 0x1c
        /*007e*/ 	.short	(.L_1343 - .L_1342)


	//   ....[0]....
.L_1342:
        /*0080*/ 	.word	0x000002a0


	//   ....[1]....
        /*0084*/ 	.word	0x00000340


	//----- nvinfo : EIATTR_CRS_STACK_SIZE
	.align		4
.L_1343:
        /*0088*/ 	.byte	0x04, 0x1e
        /*008a*/ 	.short	(.L_1345 - .L_1344)
.L_1344:
        /*008c*/ 	.word	0x00000000


	//----- nvinfo : EIATTR_CBANK_PARAM_SIZE
	.align		4
.L_1345:
        /*0090*/ 	.byte	0x03, 0x19
        /*0092*/ 	.short	0x001c


	//----- nvinfo : EIATTR_PARAM_CBANK
	.align		4
        /*0094*/ 	.byte	0x04, 0x0a
        /*0096*/ 	.short	(.L_1347 - .L_1346)
	.align		4
.L_1346:
        /*0098*/ 	.word	index@(.nv.constant0._Z16kernelMaskReduceIiLj16ELb0EEvPKT_PKbPS0_j)
        /*009c*/ 	.short	0x0380
        /*009e*/ 	.short	0x001c


	//----- nvinfo : EIATTR_SW_WAR
	.align		4
.L_1347:
        /*00a0*/ 	.byte	0x04, 0x36
        /*00a2*/ 	.short	(.L_1349 - .L_1348)
.L_1348:
        /*00a4*/ 	.word	0x00000008
.L_1349:


//--------------------- .nv.info._Z16kernelMaskReduceIiLj32ELb0EEvPKT_PKbPS0_j --------------------------
	.section	.nv.info._Z16kernelMaskReduceIiLj32ELb0EEvPKT_PKbPS0_j,"",@"SHT_CUDA_INFO"
	.sectionflags	@""
	.align	4


	//----- nvinfo : EIATTR_CUDA_API_VERSION
	.align		4
        /*0000*/ 	.byte	0x04, 0x37
        /*0002*/ 	.short	(.L_1351 - .L_1350)
.L_1350:
        /*0004*/ 	.word	0x00000082


	//----- nvinfo : EIATTR_KPARAM_INFO
	.align		4
.L_1351:
        /*0008*/ 	.byte	0x04, 0x17
        /*000a*/ 	.short	(.L_1353 - .L_1352)
.L_1352:
        /*000c*/ 	.word	0x00000000
        /*0010*/ 	.short	0x0003
        /*0012*/ 	.short	0x0018
        /*0014*/ 	.byte	0x00, 0xf0, 0x11, 0x00


	//----- nvinfo : EIATTR_KPARAM_INFO
	.align		4
.L_1353:
        /*0018*/ 	.byte	0x04, 0x17
        /*001a*/ 	.short	(.L_1355 - .L_1354)
.L_1354:
        /*001c*/ 	.word	0x00000000
        /*0020*/ 	.short	0x0002
        /*0022*/ 	.short	0x0010
        /*0024*/ 	.byte	0x00, 0xf5, 0x21, 0x00


	//----- nvinfo : EIATTR_KPARAM_INFO
	.align		4
.L_1355:
        /*0028*/ 	.byte	0x04, 0x17
        /*002a*/ 	.short	(.L_1357 - .L_1356)
.L_1356:
        /*002c*/ 	.word	0x00000000
        /*0030*/ 	.short	0x0001
        /*0032*/ 	.short	0x0008
        /*0034*/ 	.byte	0x00, 0xf5, 0x21, 0x00


	//----- nvinfo : EIATTR_KPARAM_INFO
	.align		4
.L_1357:
        /*0038*/ 	.byte	0x04, 0x17
        /*003a*/ 	.short	(.L_1359 - .L_1358)
.L_1358:
        /*003c*/ 	.word	0x00000000
        /*0040*/ 	.short	0x0000
        /*0042*/ 	.short	0x0000
        /*0044*/ 	.byte	0x00, 0xf5, 0x21, 0x00


	//----- nvinfo : EIATTR_SPARSE_MMA_MASK
	.align		4
.L_1359:
        /*0048*/ 	.byte	0x03, 0x50
        /*004a*/ 	.short	0x0000


	//----- nvinfo : EIATTR_MAXREG_COUNT
	.align		4
        /*004c*/ 	.byte	0x03, 0x1b
        /*004e*/ 	.short	0x00ff


	//----- nvinfo : EIATTR_NUM_BARRIERS
	.align		4
        /*0050*/ 	.byte	0x02, 0x4c
        /*0052*/ 	.byte	0x01
	.zero		1


	//----- nvinfo : EIATTR_MERCURY_ISA_VERSION
	.align		4
        /*0054*/ 	.byte	0x03, 0x5f
        /*0056*/ 	.short	0x0101


	//----- nvinfo : EIATTR_COOP_GROUP_MASK_REGIDS
	.align		4
        /*0058*/ 	.byte	0x04, 0x29
        /*005a*/ 	.short	(.L_1361 - .L_1360)


	//   ....[0]....
.L_1360:
        /*005c*/ 	.word	0xffffffff


	//   ....[1]....
        /*0060*/ 	.word	0xffffffff


	//   ....[2]....
        /*0064*/ 	.word	0x05000004


	//----- nvinfo : EIATTR_COOP_GROUP_INSTR_OFFSETS
	.align		4
.L_1361:
        /*0068*/ 	.byte	0x04, 0x28
        /*006a*/ 	.short	(.L_1363 - .L_1362)


	//   ....[0]....
.L_1362:
        /*006c*/ 	.word	0x000001e0


	//   ....[1]....
        /*0070*/ 	.word	0x00000230


	//   ....[2]....
        /*0074*/ 	.word	0x00000300


	//----- nvinfo : EIATTR_VRC_CTA_INIT_COUNT
	.align		4
.L_1363:
        /*0078*/ 	.byte	0x02, 0x4a
	.zero		1
	.zero		1


	//----- nvinfo : EIATTR_EXIT_INSTR_OFFSETS
	.align		4
        /*007c*/ 	.byte	0x04, 0x1c
        /*007e*/ 	.short	(.L_1365 - .L_1364)


	//   ....[0]....
.L_1364:
        /*0080*/ 	.word	0x00000290


	//   ....[1]....
        /*0084*/ 	.word	0x00000330


	//----- nvinfo : EIATTR_CRS_STACK_SIZE
	.align		4
.L_1365:
        /*0088*/ 	.byte	0x04, 0x1e
        /*008a*/ 	.short	(.L_1367 - .L_1366)
.L_1366:
        /*008c*/ 	.word	0x00000000


	//----- nvinfo : EIATTR_CBANK_PARAM_SIZE
	.align		4
.L_1367:
        /*0090*/ 	.byte	0x03, 0x19
        /*0092*/ 	.short	0x001c


	//----- nvinfo : EIATTR_PARAM_CBANK
	.align		4
        /*0094*/ 	.byte	0x04, 0x0a
        /*0096*/ 	.short	(.L_1369 - .L_1368)
	.align		4
.L_1368:
        /*0098*/ 	.word	index@(.nv.constant0._Z16kernelMaskReduceIiLj32ELb0EEvPKT_PKbPS0_j)
        /*009c*/ 	.short	0x0380
        /*009e*/ 	.short	0x001c


	//----- nvinfo : EIATTR_SW_WAR
	.align		4
.L_1369:
        /*00a0*/ 	.byte	0x04, 0x36
        /*00a2*/ 	.short	(.L_1371 - .L_1370)
.L_1370:
        /*00a4*/ 	.word	0x00000008
.L_1371:


//--------------------- .nv.info._Z16kernelMaskReduceIiLj64ELb0EEvPKT_PKbPS0_j --------------------------
	.section	.nv.info._Z16kernelMaskReduceIiLj64ELb0EEvPKT_PKbPS0_j,"",@"SHT_CUDA_INFO"
	.sectionflags	@""
	.align	4


	//----- nvinfo : EIATTR_CUDA_API_VERSION
	.align		4
        /*0000*/ 	.byte	0x04, 0x37
        /*0002*/ 	.short	(.L_1373 - .L_1372)
.L_1372:
        /*0004*/ 	.word	0x00000082


	//----- nvinfo : EIATTR_KPARAM_INFO
	.align		4
.L_1373:
        /*0008*/ 	.byte	0x04, 0x17
        /*000a*/ 	.short	(.L_1375 - .L_1374)
.L_1374:
        /*000c*/ 	.word	0x00000000
        /*0010*/ 	.short	0x0003
        /*0012*/ 	.short	0x0018
        /*0014*/ 	.byte	0x00, 0xf0, 0x11, 0x00


	//----- nvinfo : EIATTR_KPARAM_INFO
	.align		4
.L_1375:
        /*0018*/ 	.byte	0x04, 0x17
        /*001a*/ 	.short	(.L_1377 - .L_1376)
.L_1376:
        /*001c*/ 	.word	0x00000000
        /*0020*/ 	.short	0x0002
        /*0022*/ 	.short	0x0010
        /*0024*/ 	.byte	0x00, 0xf5, 0x21, 0x00


	//----- nvinfo : EIATTR_KPARAM_INFO
	.align		4
.L_1377:
        /*0028*/ 	.byte	0x04, 0x17
        /*002a*/ 	.short	(.L_1379 - .L_1378)
.L_1378:
        /*002c*/ 	.word	0x00000000
        /*0030*/ 	.short	0x0001
        /*0032*/ 	.short	0x0008
        /*0034*/ 	.byte	0x00, 0xf5, 0x21, 0x00


	//----- nvinfo : EIATTR_KPARAM_INFO
	.align		4
.L_1379:
        /*0038*/ 	.byte	0x04, 0x17
        /*003a*/ 	.short	(.L_1381 - .L_1380)
.L_1380:
        /*003c*/ 	.word	0x00000000
        /*0040*/ 	.short	0x0000
        /*0042*/ 	.short	0x0000
        /*0044*/ 	.byte	0x00, 0xf5, 0x21, 0x00


	//----- nvinfo : EIATTR_SPARSE_MMA_MASK
	.align		4
.L_1381:
        /*0048*/ 	.byte	0x03, 0x50
        /*004a*/ 	.short	0x0000


	//----- nvinfo : EIATTR_MAXREG_COUNT
	.align		4
        /*004c*/ 	.byte	0x03, 0x1b
        /*004e*/ 	.short	0x00ff


	//----- nvinfo : EIATTR_NUM_BARRIERS
	.align		4
        /*0050*/ 	.byte	0x02, 0x4c
        /*0052*/ 	.byte	0x01
	.zero		1


	//----- nvinfo : EIATTR_MERCURY_ISA_VERSION
	.align		4
        /*0054*/ 	.byte	0x03, 0x5f
        /*0056*/ 	.short	0x0101


	//----- nvinfo : EIATTR_COOP_GROUP_MASK_REGIDS
	.align		4
        /*0058*/ 	.byte	0x04, 0x29
        /*005a*/ 	.short	(.L_1383 - .L_1382)


	//   ....[0]....
.L_1382:
        /*005c*/ 	.word	0xffffffff


	//   ....[1]....
        /*0060*/ 	.word	0xffffffff


	//   ....[2]....
        /*0064*/ 	.word	0x05000002


	//----- nvinfo : EIATTR_COOP_GROUP_INSTR_OFFSETS
	.align		4
.L_1383:
        /*0068*/ 	.byte	0x04, 0x28
        /*006a*/ 	.short	(.L_1385 - .L_1384)


	//   ....[0]....
.L_1384:
        /*006c*/ 	.word	0x000001e0


	//   ....[1]....
        /*0070*/ 	.word	0x00000230


	//   ....[2]....
        /*0074*/ 	.word	0x00000300


	//----- nvinfo : EIATTR_VRC_CTA_INIT_COUNT
	.align		4
.L_1385:
        /*0078*/ 	.byte	0x02, 0x4a
	.zero		1
	.zero		1


	//----- nvinfo : EIATTR_EXIT_INSTR_OFFSETS
	.align		4
        /*007c*/ 	.byte	0x04, 0x1c
        /*007e*/ 	.short	(.L_1387 - .L_1386)


	//   ....[0]....
.L_1386:
        /*0080*/ 	.word	0x00000290


	//   ....[1]....
        /*0084*/ 	.word	0x00000320


	//   ....[2]....
        /*0088*/ 	.word	0x00000360


	//----- nvinfo : EIATTR_CRS_STACK_SIZE
	.align		4
.L_1387:
        /*008c*/ 	.byte	0x04, 0x1e
        /*008e*/ 	.short	(.L_1389 - .L_1388)
.L_1388:
        /*0090*/ 	.word	0x00000000


	//----- nvinfo : EIATTR_CBANK_PARAM_SIZE
	.align		4
.L_1389:
        /*0094*/ 	.byte	0x03, 0x19
        /*0096*/ 	.short	0x001c


	//----- nvinfo : EIATTR_PARAM_CBANK
	.align		4
        /*0098*/ 	.byte	0x04, 0x0a
        /*009a*/ 	.short	(.L_1391 - .L_1390)
	.align		4
.L_1390:
        /*009c*/ 	.word	index@(.nv.constant0._Z16kernelMaskReduceIiLj64ELb0EEvPKT_PKbPS0_j)
        /*00a0*/ 	.short	0x0380
        /*00a2*/ 	.short	0x001c


	//----- nvinfo : EIATTR_SW_WAR
	.align		4
.L_1391:
        /*00a4*/ 	.byte	0x04, 0x36
        /*00a6*/ 	.short	(.L_1393 - .L_1392)
.L_1392:
        /*00a8*/ 	.word	0x00000008
.L_1393:


//--------------------- .nv.info._Z16kernelMaskReduceIiLj128ELb0EEvPKT_PKbPS0_j --------------------------
	.section	.nv.info._Z16kernelMaskReduceIiLj128ELb0EEvPKT_PKbPS0_j,"",@"SHT_CUDA_INFO"
	.sectionflags	@""
	.align	4


	//----- nvinfo : EIATTR_CUDA_API_VERSION
	.align		4
        /*0000*/ 	.byte	0x04, 0x37
        /*0002*/ 	.short	(.L_1395 - .L_1394)
.L_1394:
        /*0004*/ 	.word	0x00000082


	//----- nvinfo : EIATTR_KPARAM_INFO
	.align		4
.L_1395:
        /*0008*/ 	.byte	0x04, 0x17
        /*000a*/ 	.short	(.L_1397 - .L_1396)
.L_1396:
        /*000c*/ 	.word	0x00000000
        /*0010*/ 	.short	0x0003
        /*0012*/ 	.short	0x0018
        /*0014*/ 	.byte	0x00, 0xf0, 0x11, 0x00


	//----- nvinfo : EIATTR_KPARAM_INFO
	.align		4
.L_1397:
        /*0018*/ 	.byte	0x04, 0x17
        /*001a*/ 	.short	(.L_1399 - .L_1398)
.L_1398:
        /*001c*/ 	.word	0x00000000
        /*0020*/ 	.short	0x0002
        /*0022*/ 	.short	0x0010
        /*0024*/ 	.byte	0x00, 0xf5, 0x21, 0x00


	//----- nvinfo : EIATTR_KPARAM_INFO
	.align		4
.L_1399:
        /*0028*/ 	.byte	0x04, 0x17
        /*002a*/ 	.short	(.L_1401 - .L_1400)
.L_1400:
        /*002c*/ 	.word	0x00000000
        /*0030*/ 	.short	0x0001
        /*0032*/ 	.short	0x0008
        /*0034*/ 	.byte	0x00, 0xf5, 0x21, 0x00


	//----- nvinfo : EIATTR_KPARAM_INFO
	.align		4
.L_1401:
        /*0038*/ 	.byte	0x04, 0x17
        /*003a*/ 	.short	(.L_1403 - .L_1402)
.L_1402:
        /*003c*/ 	.word	0x00000000
        /*0040*/ 	.short	0x0000
        /*0042*/ 	.short	0x0000
        /*0044*/ 	.byte	0x00, 0xf5, 0x21, 0x00


	//----- nvinfo : EIATTR_SPARSE_MMA_MASK
	.align		4
.L_1403:
        /*0048*/ 	.byte	0x03, 0x50
        /*004a*/ 	.short	0x0000


	//----- nvinfo : EIATTR_MAXREG_COUNT
	.align		4
        /*004c*/ 	.byte	0x03, 0x1b
        /*004e*/ 	.short	0x00ff


	//----- nvinfo : EIATTR_NUM_BARRIERS
	.align		4
        /*0050*/ 	.byte	0x02, 0x4c
        /*0052*/ 	.byte	0x01
	.zero		1


	//----- nvinfo : EIATTR_MERCURY_ISA_VERSION
	.align		4
        /*0054*/ 	.byte	0x03, 0x5f
        /*0056*/ 	.short	0x0101


	//----- nvinfo : EIATTR_COOP_GROUP_MASK_REGIDS
	.align		4
        /*0058*/ 	.byte	0x04, 0x29
        /*005a*/ 	.short	(.L_1405 - .L_1404)


	//   ....[0]....
.L_1404:
        /*005c*/ 	.word	0xffffffff


	//   ....[1]....
        /*0060*/ 	.word	0xffffffff


	//   ....[2]....
        /*0064*/ 	.word	0x05000002


	//----- nvinfo : EIATTR_COOP_GROUP_INSTR_OFFSETS
	.align		4
.L_1405:
        /*0068*/ 	.byte	0x04, 0x28
        /*006a*/ 	.short	(.L_1407 - .L_1406)


	//   ....[0]....
.L_1406:
        /*006c*/ 	.word	0x000001e0


	//   ....[1]....
        /*0070*/ 	.word	0x00000230


	//   ....[2]....
        /*0074*/ 	.word	0x00000300


	//----- nvinfo : EIATTR_VRC_CTA_INIT_COUNT
	.align		4
.L_1407:
        /*0078*/ 	.byte	0x02, 0x4a
	.zero		1
	.zero		1


	//----- nvinfo : EIATTR_EXIT_INSTR_OFFSETS
	.align		4
        /*007c*/ 	.byte	0x04, 0x1c
        /*007e*/ 	.short	(.L_1409 - .L_1408)


	//   ....[0]....
.L_1408:
        /*0080*/ 	.word	0x00000290


	//   ....[1]....
        /*0084*/ 	.word	0x00000320


	//   ....[2]....
        /*0088*/ 	.word	0x00000360


	//----- nvinfo : EIATTR_CRS_STACK_SIZE
	.align		4
.L_1409:
        /*008c*/ 	.byte	0x04, 0x1e
        /*008e*/ 	.short	(.L_1411 - .L_1410)
.L_1410:
        /*0090*/ 	.word	0x00000000


	//----- nvinfo : EIATTR_CBANK_PARAM_SIZE
	.align		4
.L_1411:
        /*0094*/ 	.byte	0x03, 0x19
        /*0096*/ 	.short	0x001c


	//----- nvinfo : EIATTR_PARAM_CBANK
	.align		4
        /*0098*/ 	.byte	0x04, 0x0a
        /*009a*/ 	.short	(.L_1413 - .L_1412)
	.align		4
.L_1412:
        /*009c*/ 	.word	index@(.nv.constant0._Z16kernelMaskReduceIiLj128ELb0EEvPKT_PKbPS0_j)
        /*00a0*/ 	.short	0x0380
        /*00a2*/ 	.short	0x001c


	//----- nvinfo : EIATTR_SW_WAR
	.align		4
.L_1413:
        /*00a4*/ 	.byte	0x04, 0x36
        /*00a6*/ 	.short	(.L_1415 - .L_1414)
.L_1414:
        /*00a8*/ 	.word	0x00000008
.L_1415:


//--------------------- .nv.info._Z16kernelMaskReduceIiLj256ELb0EEvPKT_PKbPS0_j --------------------------
	.section	.nv.info._Z16kernelMaskReduceIiLj256ELb0EEvPKT_PKbPS0_j,"",@"SHT_CUDA_INFO"
	.sectionflags	@""
	.align	4


	//----- nvinfo : EIATTR_CUDA_API_VERSION
	.align		4
        /*0000*/ 	.byte	0x04, 0x37
        /*0002*/ 	.short	(.L_1417 - .L_1416)
.L_1416:
        /*0004*/ 	.word	0x00000082


	//----- nvinfo : EIATTR_KPARAM_INFO
	.align		4
.L_1417:
        /*0008*/ 	.byte	0x04, 0x17
        /*000a*/ 	.short	(.L_1419 - .L_1418)
.L_1418:
        /*000c*/ 	.word	0x00000000
        /*0010*/ 	.short	0x0003
        /*0012*/ 	.short	0x0018
        /*0014*/ 	.byte	0x00, 0xf0, 0x11, 0x00


	//----- nvinfo : EIATTR_KPARAM_INFO
	.align		4
.L_1419:
        /*0018*/ 	.byte	0x04, 0x17
        /*001a*/ 	.short	(.L_1421 - .L_1420)
.L_1420:
        /*001c*/ 	.word	0x00000000
        /*0020*/ 	.short	0x0002
        /*0022*/ 	.short	0x0010
        /*0024*/ 	.byte	0x00, 0xf5, 0x21, 0x00


	//----- nvinfo : EIATTR_KPARAM_INFO
	.align		4
.L_1421:
        /*0028*/ 	.byte	0x04, 0x17
        /*002a*/ 	.short	(.L_1423 - .L_1422)
.L_1422:
        /*002c*/ 	.word	0x00000000
        /*0030*/ 	.short	0x0001
        /*0032*/ 	.short	0x0008
        /*0034*/ 	.byte	0x00, 0xf5, 0x21, 0x00


	//----- nvinfo : EIATTR_KPARAM_INFO
	.align		4
.L_1423:
        /*0038*/ 	.byte	0x04, 0x17
        /*003a*/ 	.short	(.L_1425 - .L_1424)
.L_1424:
        /*003c*/ 	.word	0x00000000
        /*0040*/ 	.short	0x0000
        /*0042*/ 	.short	0x0000
        /*0044*/ 	.byte	0x00, 0xf5, 0x21, 0x00


	//----- nvinfo : EIATTR_SPARSE_MMA_MASK
	.align		4
.L_1425:
        /*0048*/ 	.byte	0x03, 0x50
        /*004a*/ 	.short	0x0000


	//----- nvinfo : EIATTR_MAXREG_COUNT
	.align		4
        /*004c*/ 	.byte	0x03, 0x1b
        /*004e*/ 	.short	0x00ff


	//----- nvinfo : EIATTR_NUM_BARRIERS
	.align		4
        /*0050*/ 	.byte	0x02, 0x4c
        /*0052*/ 	.byte	0x01
	.zero		1


	//----- nvinfo : EIATTR_MERCURY_ISA_VERSION
	.align		4
        /*0054*/ 	.byte	0x03, 0x5f
        /*0056*/ 	.short	0x0101


	//----- nvinfo : EIATTR_COOP_GROUP_MASK_REGIDS
	.align		4
        /*0058*/ 	.byte	0x04, 0x29
        /*005a*/ 	.short	(.L_1427 - .L_1426)


	//   ....[0]....
.L_1426:
        /*005c*/ 	.word	0xffffffff


	//   ....[1]....
        /*0060*/ 	.word	0xffffffff


	//   ....[2]....
        /*0064*/ 	.word	0x05000002


	//----- nvinfo : EIATTR_COOP_GROUP_INSTR_OFFSETS
	.align		4
.L_1427:
        /*0068*/ 	.byte	0x04, 0x28
        /*006a*/ 	.short	(.L_1429 - .L_1428)


	//   ....[0]....
.L_1428:
        /*006c*/ 	.word	0x000001e0


	//   ....[1]....
        /*0070*/ 	.word	0x00000230


	//   ....[2]....
        /*0074*/ 	.word	0x00000300


	//----- nvinfo : EIATTR_VRC_CTA_INIT_COUNT
	.align		4
.L_1429:
        /*0078*/ 	.byte	0x02, 0x4a
	.zero		1
	.zero		1


	//----- nvinfo : EIATTR_EXIT_INSTR_OFFSETS
	.align		4
        /*007c*/ 	.byte	0x04, 0x1c
        /*007e*/ 	.short	(.L_1431 - .L_1430)


	//   ....[0]....
.L_1430:
        /*0080*/ 	.word	0x00000290


	//   ....[1]....
        /*0084*/ 	.word	0x00000320


	//   ....[2]....
        /*0088*/ 	.word	0x00000360


	//----- nvinfo : EIATTR_CRS_STACK_SIZE
	.align		4
.L_1431:
        /*008c*/ 	.byte	0x04, 0x1e
        /*008e*/ 	.short	(.L_1433 - .L_1432)
.L_1432:
        /*0090*/ 	.word	0x00000000


	//----- nvinfo : EIATTR_CBANK_PARAM_SIZE
	.align		4
.L_1433:
        /*0094*/ 	.byte	0x03, 0x19
        /*0096*/ 	.short	0x001c


	//----- nvinfo : EIATTR_PARAM_CBANK
	.align		4
        /*0098*/ 	.byte	0x04, 0x0a
        /*009a*/ 	.short	(.L_1435 - .L_1434)
	.align		4
.L_1434:
        /*009c*/ 	.word	index@(.nv.constant0._Z16kernelMaskReduceIiLj256ELb0EEvPKT_PKbPS0_j)
        /*00a0*/ 	.short	0x0380
        /*00a2*/ 	.short	0x001c


	//----- nvinfo : EIATTR_SW_WAR
	.align		4
.L_1435:
        /*00a4*/ 	.byte	0x04, 0x36
        /*00a6*/ 	.short	(.L_1437 - .L_1436)
.L_1436:
        /*00a8*/ 	.word	0x00000008
.L_1437:


//--------------------- .nv.info._Z16kernelMaskReduceIiLj512ELb0EEvPKT_PKbPS0_j --------------------------
	.section	.nv.info._Z16kernelMaskReduceIiLj512ELb0EEvPKT_PKbPS0_j,"",@"SHT_CUDA_INFO"
	.sectionflags	@""
	.align	4


	//----- nvinfo : EIATTR_CUDA_API_VERSION
	.align		4
        /*0000*/ 	.byte	0x04, 0x37
        /*0002*/ 	.short	(.L_1439 - .L_1438)
.L_1438:
        /*0004*/ 	.word	0x00000082


	//----- nvinfo : EIATTR_KPARAM_INFO
	.align		4
.L_1439:
        /*0008*/ 	.byte	0x04, 0x17
        /*000a*/ 	.short	(.L_1441 - .L_1440)
.L_1440:
        /*000c*/ 	.word	0x00000000
        /*0010*/ 	.short	0x0003
        /*0012*/ 	.short	0x0018
        /*0014*/ 	.byte	0x00, 0xf0, 0x11, 0x00


	//----- nvinfo : EIATTR_KPARAM_INFO
	.align		4
.L_1441:
        /*0018*/ 	.byte	0x04, 0x17
        /*001a*/ 	.short	(.L_1443 - .L_1442)
.L_1442:
        /*001c*/ 	.word	0x00000000
        /*0020*/ 	.short	0x0002
        /*0022*/ 	.short	0x0010
        /*0024*/ 	.byte	0x00, 0xf5, 0x21, 0x00


	//----- nvinfo : EIATTR_KPARAM_INFO
	.align		4
.L_1443:
        /*0028*/ 	.byte	0x04, 0x17
        /*002a*/ 	.short	(.L_1445 - .L_1444)
.L_1444:
        /*002c*/ 	.word	0x00000000
        /*0030*/ 	.short	0x0001
        /*0032*/ 	.short	0x0008
        /*0034*/ 	.byte	0x00, 0xf5, 0x21, 0x00


	//----- nvinfo : EIATTR_KPARAM_INFO
	.align		4
.L_1445:
        /*0038*/ 	.byte	0x04, 0x17
        /*003a*/ 	.short	(.L_1447 - .L_1446)
.L_1446:
        /*003c*/ 	.word	0x00000000
        /*0040*/ 	.short	0x0000
        /*0042*/ 	.short	0x0000
        /*0044*/ 	.byte	0x00, 0xf5, 0x21, 0x00


	//----- nvinfo : EIATTR_SPARSE_MMA_MASK
	.align		4
.L_1447:
        /*0048*/ 	.byte	0x03, 0x50
        /*004a*/ 	.short	0x0000


	//----- nvinfo : EIATTR_MAXREG_COUNT
	.align		4
        /*004c*/ 	.byte	0x03, 0x1b
        /*004e*/ 	.short	0x00ff


	//----- nvinfo : EIATTR_NUM_BARRIERS
	.align		4
        /*0050*/ 	.byte	0x02, 0x4c
        /*0052*/ 	.byte	0x01
	.zero		1


	//----- nvinfo : EIATTR_MERCURY_ISA_VERSION
	.align		4
        /*0054*/ 	.byte	0x03, 0x5f
        /*0056*/ 	.short	0x0101


	//----- nvinfo : EIATTR_COOP_GROUP_MASK_REGIDS
	.align		4
        /*0058*/ 	.byte	0x04, 0x29
        /*005a*/ 	.short	(.L_1449 - .L_1448)


	//   ....[0]....
.L_1448:
        /*005c*/ 	.word	0xffffffff


	//   ....[1]....
        /*0060*/ 	.word	0xffffffff


	//   ....[2]....
        /*0064*/ 	.word	0x05000002


	//----- nvinfo : EIATTR_COOP_GROUP_INSTR_OFFSETS
	.align		4
.L_1449:
        /*0068*/ 	.byte	0x04, 0x28
        /*006a*/ 	.short	(.L_1451 - .L_1450)


	//   ....[0]....
.L_1450:
        /*006c*/ 	.word	0x000001e0


	//   ....[1]....
        /*0070*/ 	.word	0x00000230


	//   ....[2]....
        /*0074*/ 	.word	0x00000300


	//----- nvinfo : EIATTR_VRC_CTA_INIT_COUNT
	.align		4
.L_1451:
        /*0078*/ 	.byte	0x02, 0x4a
	.zero		1
	.zero		1


	//----- nvinfo : EIATTR_EXIT_INSTR_OFFSETS
	.align		4
        /*007c*/ 	.byte	0x04, 0x1c
        /*007e*/ 	.short	(.L_1453 - .L_1452)


	//   ....[0]....
.L_1452:
        /*0080*/ 	.word	0x00000290


	//   ....[1]....
        /*0084*/ 	.word	0x00000320


	//   ....[2]....
        /*0088*/ 	.word	0x00000360


	//----- nvinfo : EIATTR_CRS_STACK_SIZE
	.align		4
.L_1453:
        /*008c*/ 	.byte	0x04, 0x1e
        /*008e*/ 	.short	(.L_1455 - .L_1454)
.L_1454:
        /*0090*/ 	.word	0x00000000


	//----- nvinfo : EIATTR_CBANK_PARAM_SIZE
	.align		4
.L_1455:
        /*0094*/ 	.byte	0x03, 0x19
        /*0096*/ 	.short	0x001c


	//----- nvinfo : EIATTR_PARAM_CBANK
	.align		4
        /*0098*/ 	.byte	0x04, 0x0a
        /*009a*/ 	.short	(.L_1457 - .L_1456)
	.align		4
.L_1456:
        /*009c*/ 	.word	index@(.nv.constant0._Z16kernelMaskReduceIiLj512ELb0EEvPKT_PKbPS0_j)
        /*00a0*/ 	.short	0x0380
        /*00a2*/ 	.short	0x001c


	//----- nvinfo : EIATTR_SW_WAR
	.align		4
.L_1457:
        /*00a4*/ 	.byte	0x04, 0x36
        /*00a6*/ 	.short	(.L_1459 - .L_1458)
.L_1458:
        /*00a8*/ 	.word	0x00000008
.L_1459:


//--------------------- .nv.info._Z16kernelMaskReduceIiLj1ELb1EEvPKT_PKbPS0_j --------------------------
	.section	.nv.info._Z16kernelMaskReduceIiLj1ELb1EEvPKT_PKbPS0_j,"",@"SHT_CUDA_INFO"
	.sectionflags	@""
	.align	4


	//----- nvinfo : EIATTR_CUDA_API_VERSION
	.align		4
        /*0000*/ 	.byte	0x04, 0x37
        /*0002*/ 	.short	(.L_1461 - .L_1460)
.L_1460:
        /*0004*/ 	.word	0x00000082


	//----- nvinfo : EIATTR_KPARAM_INFO
	.align		4
.L_1461:
        /*0008*/ 	.byte	0x04, 0x17
        /*000a*/ 	.short	(.L_1463 - .L_1462)
.L_1462:
        /*000c*/ 	.word	0x00000000
        /*0010*/ 	.short	0x0003
        /*0012*/ 	.short	0x0018
        /*0014*/ 	.byte	0x00, 0xf0, 0x11, 0x00


	//----- nvinfo : EIATTR_KPARAM_INFO
	.align		4
.L_1463:
        /*0018*/ 	.byte	0x04, 0x17
        /*001a*/ 	.short	(.L_1465 - .L_1464)
.L_1464:
        /*001c*/ 	.word	0x00000000
        /*0020*/ 	.short	0x0002
        /*0022*/ 	.short	0x0010
        /*0024*/ 	.byte	0x00, 0xf5, 0x21, 0x00


	//----- nvinfo : EIATTR_KPARAM_INFO
	.align		4
.L_1465:
        /*0028*/ 	.byte	0x04, 0x17
        /*002a*/ 	.short	(.L_1467 - .L_1466)
.L_1466:
        /*002c*/ 	.word	0x00000000
        /*0030*/ 	.short	0x0001
        /*0032*/ 	.short	0x0008
        /*0034*/ 	.byte	0x00, 0xf5, 0x21, 0x00


	//----- nvinfo : EIATTR_KPARAM_INFO
	.align		4
.L_1467:
        /*0038*/ 	.byte	0x04, 0x17
        /*003a*/ 	.short	(.L_1469 - .L_1468)
.L_1468:
        /*003c*/ 	.word	0x00000000
        /*0040*/ 	.short	0x0000
        /*0042*/ 	.short	0x0000
        /*0044*/ 	.byte	0x00, 0xf5, 0x21, 0x00


	//----- nvinfo : EIATTR_SPARSE_MMA_MASK
	.align		4
.L_1469:
        /*0048*/ 	.byte	0x03, 0x50
        /*004a*/ 	.short	0x0000


	//----- nvinfo : EIATTR_MAXREG_COUNT
	.align		4
        /*004c*/ 	.byte	0x03, 0x1b
        /*004e*/ 	.short	0x00ff


	//----- nvinfo : EIATTR_NUM_BARRIERS
	.align		4
        /*0050*/ 	.byte	0x02, 0x4c
        /*0052*/ 	.byte	0x01
	.zero		1


	//----- nvinfo : EIATTR_MERCURY_ISA_VERSION
	.align		4
        /*0054*/ 	.byte	0x03, 0x5f
        /*0056*/ 	.short	0x0101


	//----- nvinfo : EIATTR_COOP_GROUP_MASK_REGIDS
	.align		4
        /*0058*/ 	.byte	0x04, 0x29
        /*005a*/ 	.short	(.L_1471 - .L_1470)


	//   ....[0]....
.L_1470:
        /*005c*/ 	.word	0x05000005


	//   ....[1]....
        /*0060*/ 	.word	0x05000005


	//   ....[2]....
        /*0064*/ 	.word	0x05000004


	//----- nvinfo : EIATTR_COOP_GROUP_INSTR_OFFSETS
	.align		4
.L_1471:
        /*0068*/ 	.byte	0x04, 0x28
        /*006a*/ 	.short	(.L_1473 - .L_1472)


	//   ....[0]....
.L_1472:
        /*006c*/ 	.word	0x000002b0


	//   ....[1]....
        /*0070*/ 	.word	0x000002e0


	//   ....[2]....
        /*0074*/ 	.word	0x000003b0


	//----- nvinfo : EIATTR_VRC_CTA_INIT_COUNT
	.align		4
.L_1473:
        /*0078*/ 	.byte	0x02, 0x4a
	.zero		1
	.zero		1


	//----- nvinfo : EIATTR_EXIT_INSTR_OFFSETS
	.align		4
        /*007c*/ 	.byte	0x04, 0x1c
        /*007e*/ 	.short	(.L_1475 - .L_1474)


	//   ....[0]....
.L_1474:
        /*0080*/ 	.word	0x00000340


	//   ....[1]....
        /*0084*/ 	.word	0x000003e0


	//----- nvinfo : EIATTR_CRS_STACK_SIZE
	.align		4
.L_1475:
        /*0088*/ 	.byte	0x04, 0x1e
        /*008a*/ 	.short	(.L_1477 - .L_1476)
.L_1476:
        /*008c*/ 	.word	0x00000000


	//----- nvinfo : EIATTR_CBANK_PARAM_SIZE
	.align		4
.L_1477:
        /*0090*/ 	.byte	0x03, 0x19
        /*0092*/ 	.short	0x001c


	//----- nvinfo : EIATTR_PARAM_CBANK
	.align		4
        /*0094*/ 	.byte	0x04, 0x0a
        /*0096*/ 	.short	(.L_1479 - .L_1478)
	.align		4
.L_1478:
        /*0098*/ 	.word	index@(.nv.constant0._Z16kernelMaskReduceIiLj1ELb1EEvPKT_PKbPS0_j)
        /*009c*/ 	.short	0x0380
        /*009e*/ 	.short	0x001c


	//----- nvinfo : EIATTR_SW_WAR
	.align		4
.L_1479:
        /*00a0*/ 	.byte	0x04, 0x36
        /*00a2*/ 	.short	(.L_1481 - .L_1480)
.L_1480:
        /*00a4*/ 	.word	0x00000008
.L_1481:


//--------------------- .nv.info._Z16kernelMaskReduceIiLj2ELb1EEvPKT_PKbPS0_j --------------------------
	.section	.nv.info._Z16kernelMaskReduceIiLj2ELb1EEvPKT_PKbPS0_j,"",@"SHT_CUDA_INFO"
	.sectionflags	@""
	.align	4


	//----- nvinfo : EIATTR_CUDA_API_VERSION
	.align		4
        /*0000*/ 	.byte	0x04, 0x37
        /*0002*/ 	.short	(.L_1483 - .L_1482)
.L_1482:
        /*0004*/ 	.word	0x00000082


	//----- nvinfo : EIATTR_KPARAM_INFO
	.align		4
.L_1483:
        /*0008*/ 	.byte	0x04, 0x17
        /*000a*/ 	.short	(.L_1485 - .L_1484)
.L_1484:
        /*000c*/ 	.word	0x00000000
        /*0010*/ 	.short	0x0003
        /*0012*/ 	.short	0x0018
        /*0014*/ 	.byte	0x00, 0xf0, 0x11, 0x00


	//----- nvinfo : EIATTR_KPARAM_INFO
	.align		4
.L_1485:
        /*0018*/ 	.byte	0x04, 0x17
        /*001a*/ 	.short	(.L_1487 - .L_1486)
.L_1486:
        /*001c*/ 	.word	0x00000000
        /*0020*/ 	.short	0x0002
        /*0022*/ 	.short	0x0010
        /*0024*/ 	.byte	0x00, 0xf5, 0x21, 0x00


	//----- nvinfo : EIATTR_KPARAM_INFO
	.align		4
.L_1487:
        /*0028*/ 	.byte	0x04, 0x17
        /*002a*/ 	.short	(.L_1489 - .L_1488)
.L_1488:
        /*002c*/ 	.word	0x00000000
        /*0030*/ 	.short	0x0001
        /*0032*/ 	.short	0x0008
        /*0034*/ 	.byte	0x00, 0xf5, 0x21, 0x00


	//----- nvinfo : EIATTR_KPARAM_INFO
	.align		4
.L_1489:
        /*0038*/ 	.byte	0x04, 0x17
        /*003a*/ 	.short	(.L_1491 - .L_1490)
.L_1490:
        /*003c*/ 	.word	0x00000000
        /*0040*/ 	.short	0x0000
        /*0042*/ 	.short	0x0000
        /*0044*/ 	.byte	0x00, 0xf5, 0x21, 0x00


	//----- nvinfo : EIATTR_SPARSE_MMA_MASK
	.align		4
.L_1491:
        /*0048*/ 	.byte	0x03, 0x50
        /*004a*/ 	.short	0x0000


	//----- nvinfo : EIATTR_MAXREG_COUNT
	.align		4
        /*004c*/ 	.byte	0x03, 0x1b
        /*004e*/ 	.short	0x00ff


	//----- nvinfo : EIATTR_NUM_BARRIERS
	.align		4
        /*0050*/ 	.byte	0x02, 0x4c
        /*0052*/ 	.byte	0x01
	.zero		1


	//----- nvinfo : EIATTR_MERCURY_ISA_VERSION
	.align		4
        /*0054*/ 	.byte	0x03, 0x5f
        /*0056*/ 	.short	0x0101


	//----- nvinfo : EIATTR_COOP_GROUP_MASK_REGIDS
	.align		4
        /*0058*/ 	.byte	0x04, 0x29
        /*005a*/ 	.short	(.L_1493 - .L_1492)


	//   ....[0]....
.L_1492:
        /*005c*/ 	.word	0x05000005


	//   ....[1]....
        /*0060*/ 	.word	0x05000005


	//   ....[2]....
        /*0064*/ 	.word	0x05000004


	//----- nvinfo : EIATTR_COOP_GROUP_INSTR_OFFSETS
	.align		4
.L_1493:
        /*0068*/ 	.byte	0x04, 0x28
        /*006a*/ 	.short	(.L_1495 - .L_1494)


	//   ....[0]....
.L_1494:
        /*006c*/ 	.word	0x000002f0


	//   ....[1]....
        /*0070*/ 	.word	0x00000320


	//   ....[2]....
        /*0074*/ 	.word	0x000003f0


	//----- nvinfo : EIATTR_VRC_CTA_INIT_COUNT
	.align		4
.L_1495:
        /*0078*/ 	.byte	0x02, 0x4a
	.zero		1
	.zero		1


	//----- nvinfo : EIATTR_EXIT_INSTR_OFFSETS
	.align		4
        /*007c*/ 	.byte	0x04, 0x1c
        /*007e*/ 	.short	(.L_1497 - .L_1496)


	//   ....[0]....
.L_1496:
        /*0080*/ 	.word	0x00000380


	//   ....[1]....
        /*0084*/ 	.word	0x00000420


	//----- nvinfo : EIATTR_CRS_STACK_SIZE
	.align		4
.L_1497:
        /*0088*/ 	.byte	0x04, 0x1e
        /*008a*/ 	.short	(.L_1499 - .L_1498)
.L_1498:
        /*008c*/ 	.word	0x00000000


	//----- nvinfo : EIATTR_CBANK_PARAM_SIZE
	.align		4
.L_1499:
        /*0090*/ 	.byte	0x03, 0x19
        /*0092*/ 	.short	0x001c


	//----- nvinfo : EIATTR_PARAM_CBANK
	.align		4
        /*0094*/ 	.byte	0x04, 0x0a
        /*0096*/ 	.short	(.L_1501 - .L_1500)
	.align		4
.L_1500:
        /*0098*/ 	.word	index@(.nv.constant0._Z16kernelMaskReduceIiLj2ELb1EEvPKT_PKbPS0_j)
        /*009c*/ 	.short	0x0380
        /*009e*/ 	.short	0x001c


	//----- nvinfo : EIATTR_SW_WAR
	.align		4
.L_1501:
        /*00a0*/ 	.byte	0x04, 0x36
        /*00a2*/ 	.short	(.L_1503 - .L_1502)
.L_1502:
        /*00a4*/ 	.word	0x00000008
.L_1503:


//--------------------- .nv.info._Z16kernelMaskReduceIiLj4ELb1EEvPKT_PKbPS0_j --------------------------
	.section	.nv.info._Z16kernelMaskReduceIiLj4ELb1EEvPKT_PKbPS0_j,"",@"SHT_CUDA_INFO"
	.sectionflags	@""
	.align	4


	//----- nvinfo : EIATTR_CUDA_API_VERSION
	.align		4
        /*0000*/ 	.byte	0x04, 0x37
        /*0002*/ 	.short	(.L_1505 - .L_1504)
.L_1504:
        /*0004*/ 	.word	0x00000082


	//----- nvinfo : EIATTR_KPARAM_INFO
	.align		4
.L_1505:
        /*0008*/ 	.byte	0x04, 0x17
        /*000a*/ 	.short	(.L_1507 - .L_1506)
.L_1506:
        /*000c*/ 	.word	0x00000000
        /*0010*/ 	.short	0x0003
        /*0012*/ 	.short	0x0018
        /*0014*/ 	.byte	0x00, 0xf0, 0x11, 0x00


	//----- nvinfo : EIATTR_KPARAM_INFO
	.align		4
.L_1507:
        /*0018*/ 	.byte	0x04, 0x17
        /*001a*/ 	.short	(.L_1509 - .L_1508)
.L_1508:
        /*001c*/ 	.word	0x00000000
        /*0020*/ 	.short	0x0002
        /*0022*/ 	.short	0x0010
        /*0024*/ 	.byte	0x00, 0xf5, 0x21, 0x00


	//----- nvinfo : EIATTR_KPARAM_INFO
	.align		4
.L_1509:
        /*0028*/ 	.byte	0x04, 0x17
        /*002a*/ 	.short	(.L_1511 - .L_1510)
.L_1510:
        /*002c*/ 	.word	0x00000000
        /*0030*/ 	.short	0x0001
        /*0032*/ 	.short	0x0008
        /*0034*/ 	.byte	0x00, 0xf5, 0x21, 0x00


	//----- nvinfo : EIATTR_KPARAM_INFO
	.align		4
.L_1511:
        /*0038*/ 	.byte	0x04, 0x17
        /*003a*/ 	.short	(.L_1513 - .L_1512)
.L_1512:
        /*003c*/ 	.word	0x00000000
        /*0040*/ 	.short	0x0000
        /*0042*/ 	.short	0x0000
        /*0044*/ 	.byte	0x00, 0xf5, 0x21, 0x00


	//----- nvinfo : EIATTR_SPARSE_MMA_MASK
	.align		4
.L_1513:
        /*0048*/ 	.byte	0x03, 0x50
        /*004a*/ 	.short	0x0000


	//----- nvinfo : EIATTR_MAXREG_COUNT
	.align		4
        /*004c*/ 	.byte	0x03, 0x1b
        /*004e*/ 	.short	0x00ff


	//----- nvinfo : EIATTR_NUM_BARRIERS
	.align		4
        /*0050*/ 	.byte	0x02, 0x4c
        /*0052*/ 	.byte	0x01
	.zero		1


	//----- nvinfo : EIATTR_MERCURY_ISA_VERSION
	.align		4
        /*0054*/ 	.byte	0x03, 0x5f
        /*0056*/ 	.short	0x0101


	//----- nvinfo : EIATTR_COOP_GROUP_MASK_REGIDS
	.align		4
        /*0058*/ 	.byte	0x04, 0x29
        /*005a*/ 	.short	(.L_1515 - .L_1514)


	//   ....[0]....
.L_1514:
        /*005c*/ 	.word	0x05000005


	//   ....[1]....
        /*0060*/ 	.word	0x05000005


	//   ....[2]....
        /*0064*/ 	.word	0x05000004


	//----- nvinfo : EIATTR_COOP_GROUP_INSTR_OFFSETS
	.align		4
.L_1515:
        /*0068*/ 	.byte	0x04, 0x28
        /*006a*/ 	.short	(.L_1517 - .L_1516)


	//   ....[0]....
.L_1516:
        /*006c*/ 	.word	0x000002f0


	//   ....[1]....
        /*0070*/ 	.word	0x00000320


	//   ....[2]....
        /*0074*/ 	.word	0x000003f0


	//----- nvinfo : EIATTR_VRC_CTA_INIT_COUNT
	.align		4
.L_1517:
        /*0078*/ 	.byte	0x02, 0x4a
	.zero		1
	.zero		1


	//----- nvinfo : EIATTR_EXIT_INSTR_OFFSETS
	.align		4
        /*007c*/ 	.byte	0x04, 0x1c
        /*007e*/ 	.short	(.L_1519 - .L_1518)


	//   ....[0]....
.L_1518:
        /*0080*/ 	.word	0x00000380


	//   ....[1]....
        /*0084*/ 	.word	0x00000420


	//----- nvinfo : EIATTR_CRS_STACK_SIZE
	.align		4
.L_1519:
        /*0088*/ 	.byte	0x04, 0x1e
        /*008a*/ 	.short	(.L_1521 - .L_1520)
.L_1520:
        /*008c*/ 	.word	0x00000000


	//----- nvinfo : EIATTR_CBANK_PARAM_SIZE
	.align		4
.L_1521:
        /*0090*/ 	.byte	0x03, 0x19
        /*0092*/ 	.short	0x001c


	//----- nvinfo : EIATTR_PARAM_CBANK
	.align		4
        /*0094*/ 	.byte	0x04, 0x0a
        /*0096*/ 	.short	(.L_1523 - .L_1522)
	.align		4
.L_1522:
        /*0098*/ 	.word	index@(.nv.constant0._Z16kernelMaskReduceIiLj4ELb1EEvPKT_PKbPS0_j)
        /*009c*/ 	.short	0x0380
        /*009e*/ 	.short	0x001c


	//----- nvinfo : EIATTR_SW_WAR
	.align		4
.L_1523:
        /*00a0*/ 	.byte	0x04, 0x36
        /*00a2*/ 	.short	(.L_1525 - .L_1524)
.L_1524:
        /*00a4*/ 	.word	0x00000008
.L_1525:


//--------------------- .nv.info._Z16kernelMaskReduceIiLj8ELb1EEvPKT_PKbPS0_j --------------------------
	.section	.nv.info._Z16kernelMaskReduceIiLj8ELb1EEvPKT_PKbPS0_j,"",@"SHT_CUDA_INFO"
	.sectionflags	@""
	.align	4


	//----- nvinfo : EIATTR_CUDA_API_VERSION
	.align		4
        /*0000*/ 	.byte	0x04, 0x37
        /*0002*/ 	.short	(.L_1527 - .L_1526)
.L_1526:
        /*0004*/ 	.word	0x00000082


	//----- nvinfo : EIATTR_KPARAM_INFO
	.align		4
.L_1527:
        /*0008*/ 	.byte	0x04, 0x17
        /*000a*/ 	.short	(.L_1529 - .L_1528)
.L_1528:
        /*000c*/ 	.word	0x00000000
        /*0010*/ 	.short	0x0003
        /*0012*/ 	.short	0x0018
        /*0014*/ 	.byte	0x00, 0xf0, 0x11, 0x00


	//----- nvinfo : EIATTR_KPARAM_INFO
	.align		4
.L_1529:
        /*0018*/ 	.byte	0x04, 0x17
        /*001a*/ 	.short	(.L_1531 - .L_1530)
.L_1530:
        /*001c*/ 	.word	0x00000000
        /*0020*/ 	.short	0x0002
        /*0022*/ 	.short	0x0010
        /*0024*/ 	.byte	0x00, 0xf5, 0x21, 0x00


	//----- nvinfo : EIATTR_KPARAM_INFO
	.align		4
.L_1531:
        /*0028*/ 	.byte	0x04, 0x17
        /*002a*/ 	.short	(.L_1533 - .L_1532)
.L_1532:
        /*002c*/ 	.word	0x00000000
        /*0030*/ 	.short	0x0001
        /*0032*/ 	.short	0x0008
        /*0034*/ 	.byte	0x00, 0xf5, 0x21, 0x00


	//----- nvinfo : EIATTR_KPARAM_INFO
	.align		4
.L_1533:
        /*0038*/ 	.byte	0x04, 0x17
        /*003a*/ 	.short	(.L_1535 - .L_1534)
.L_1534:
        /*003c*/ 	.word	0x00000000
        /*0040*/ 	.short	0x0000
        /*0042*/ 	.short	0x0000
        /*0044*/ 	.byte	0x00, 0xf5, 0x21, 0x00


	//----- nvinfo : EIATTR_SPARSE_MMA_MASK
	.align		4
.L_1535:
        /*0048*/ 	.byte	0x03, 0x50
        /*004a*/ 	.short	0x0000


	//----- nvinfo : EIATTR_MAXREG_COUNT
	.align		4
        /*004c*/ 	.byte	0x03, 0x1b
        /*004e*/ 	.short	0x00ff


	//----- nvinfo : EIATTR_NUM_BARRIERS
	.align		4
        /*0050*/ 	.byte	0x02, 0x4c
        /*0052*/ 	.byte	0x01
	.zero		1


	//----- nvinfo : EIATTR_MERCURY_ISA_VERSION
	.align		4
        /*0054*/ 	.byte	0x03, 0x5f
        /*0056*/ 	.short	0x0101


	//----- nvinfo : EIATTR_COOP_GROUP_MASK_REGIDS
	.align		4
        /*0058*/ 	.byte	0x04, 0x29
        /*005a*/ 	.short	(.L_1537 - .L_1536)


	//   ....[0]....
.L_1536:
        /*005c*/ 	.word	0x05000005


	//   ....[1]....
        /*0060*/ 	.word	0x05000005


	//   ....[2]....
        /*0064*/ 	.word	0x05000004


	//----- nvinfo : EIATTR_COOP_GROUP_INSTR_OFFSETS
	.align		4
.L_1537:
        /*0068*/ 	.byte	0x04, 0x28
        /*006a*/ 	.short	(.L_1539 - .L_1538)


	//   ....[0]....
.L_1538:
        /*006c*/ 	.word	0x000002f0


	//   ....[1]....
        /*0070*/ 	.word	0x00000320


	//   ....[2]....
        /*0074*/ 	.word	0x000003f0


	//----- nvinfo : EIATTR_VRC_CTA_INIT_COUNT
	.align		4
.L_1539:
        /*0078*/ 	.byte	0x02, 0x4a
	.zero		1
	.zero		1


	//----- nvinfo : EIATTR_EXIT_INSTR_OFFSETS
	.align		4
        /*007c*/ 	.byte	0x04, 0x1c
        /*007e*/ 	.short	(.L_1541 - .L_1540)


	//   ....[0]....
.L_1540:
        /*0080*/ 	.word	0x00000380


	//   ....[1]....
        /*0084*/ 	.word	0x00000420


	//----- nvinfo : EIATTR_CRS_STACK_SIZE
	.align		4
.L_1541:
        /*0088*/ 	.byte	0x04, 0x1e
        /*008a*/ 	.short	(.L_1543 - .L_1542)
.L_1542:
        /*008c*/ 	.word	0x00000000


	//----- nvinfo : EIATTR_CBANK_PARAM_SIZE
	.align		4
.L_1543:
        /*0090*/ 	.byte	0x03, 0x19
        /*0092*/ 	.short	0x001c


	//----- nvinfo : EIATTR_PARAM_CBANK
	.align		4
        /*0094*/ 	.byte	0x04, 0x0a
        /*0096*/ 	.short	(.L_1545 - .L_1544)
	.align		4
.L_1544:
        /*0098*/ 	.word	index@(.nv.constant0._Z16kernelMaskReduceIiLj8ELb1EEvPKT_PKbPS0_j)
        /*009c*/ 	.short	0x0380
        /*009e*/ 	.short	0x001c


	//----- nvinfo : EIATTR_SW_WAR
	.align		4
.L_1545:
        /*00a0*/ 	.byte	0x04, 0x36
        /*00a2*/ 	.short	(.L_1547 - .L_1546)
.L_1546:
        /*00a4*/ 	.word	0x00000008
.L_1547:


//--------------------- .nv.info._Z16kernelMaskReduceIiLj16ELb1EEvPKT_PKbPS0_j --------------------------
	.section	.nv.info._Z16kernelMaskReduceIiLj16ELb1EEvPKT_PKbPS0_j,"",@"SHT_CUDA_INFO"
	.sectionflags	@""
	.align	4


	//----- nvinfo : EIATTR_CUDA_API_VERSION
	.align		4
        /*0000*/ 	.byte	0x04, 0x37
        /*0002*/ 	.short	(.L_1549 - .L_1548)
.L_1548:
        /*0004*/ 	.word	0x00000082


	//----- nvinfo : EIATTR_KPARAM_INFO
	.align		4
.L_1549:
        /*0008*/ 	.byte	0x04, 0x17
        /*000a*/ 	.short	(.L_1551 - .L_1550)
.L_1550:
        /*000c*/ 	.word	0x00000000
        /*0010*/ 	.short	0x0003
        /*0012*/ 	.short	0x0018
        /*0014*/ 	.byte	0x00, 0xf0, 0x11, 0x00


	//----- nvinfo : EIATTR_KPARAM_INFO
	.align		4
.L_1551:
        /*0018*/ 	.byte	0x04, 0x17
        /*001a*/ 	.short	(.L_1553 - .L_1552)
.L_1552:
        /*001c*/ 	.word	0x00000000
        /*0020*/ 	.short	0x0002
        /*0022*/ 	.short	0x0010
        /*0024*/ 	.byte	0x00, 0xf5, 0x21, 0x00


	//----- nvinfo : EIATTR_KPARAM_INFO
	.align		4
.L_1553:
        /*0028*/ 	.byte	0x04, 0x17
        /*002a*/ 	.short	(.L_1555 - .L_1554)
.L_1554:
        /*002c*/ 	.word	0x00000000
        /*0030*/ 	.short	0x0001
        /*0032*/ 	.short	0x0008
        /*0034*/ 	.byte	0x00, 0xf5, 0x21, 0x00


	//----- nvinfo : EIATTR_KPARAM_INFO
	.align		4
.L_1555:
        /*0038*/ 	.byte	0x04, 0x17
        /*003a*/ 	.short	(.L_1557 - .L_1556)
.L_1556:
        /*003c*/ 	.word	0x00000000
        /*0040*/ 	.short	0x0000
        /*0042*/ 	.short	0x0000
        /*0044*/ 	.byte	0x00, 0xf5, 0x21, 0x00


	//----- nvinfo : EIATTR_SPARSE_MMA_MASK
	.align		4
.L_1557:
        /*0048*/ 	.byte	0x03, 0x50
        /*004a*/ 	.short	0x0000


	//----- nvinfo : EIATTR_MAXREG_COUNT
	.align		4
        /*004c*/ 	.byte	0x03, 0x1b
        /*004e*/ 	.short	0x00ff


	//----- nvinfo : EIATTR_NUM_BARRIERS
	.align		4
        /*0050*/ 	.byte	0x02, 0x4c
        /*0052*/ 	.byte	0x01
	.zero		1


	//----- nvinfo : EIATTR_MERCURY_ISA_VERSION
	.align		4
        /*0054*/ 	.byte	0x03, 0x5f
        /*0056*/ 	.short	0x0101


	//----- nvinfo : EIATTR_COOP_GROUP_MASK_REGIDS
	.align		4
        /*0058*/ 	.byte	0x04, 0x29
        /*005a*/ 	.short	(.L_1559 - .L_1558)


	//   ....[0]....
.L_1558:
        /*005c*/ 	.word	0x05000005


	//   ....[1]....
        /*0060*/ 	.word	0x05000005


	//   ....[2]....
        /*0064*/ 	.word	0x05000004


	//----- nvinfo : EIATTR_COOP_GROUP_INSTR_OFFSETS
	.align		4
.L_1559:
        /*0068*/ 	.byte	0x04, 0x28
        /*006a*/ 	.short	(.L_1561 - .L_1560)


	//   ....[0]....
.L_1560:
        /*006c*/ 	.word	0x000002e0


	//   ....[1]....
        /*0070*/ 	.word	0x00000320


	//   ....[2]....
        /*0074*/ 	.word	0x000003f0


	//----- nvinfo : EIATTR_VRC_CTA_INIT_COUNT
	.align		4
.L_1561:
        /*0078*/ 	.byte	0x02, 0x4a
	.zero		1
	.zero		1


	//----- nvinfo : EIATTR_EXIT_INSTR_OFFSETS
	.align		4
        /*007c*/ 	.byte	0x04, 0x1c
        /*007e*/ 	.short	(.L_1563 - .L_1562)


	//   ....[0]....
.L_1562:
        /*0080*/ 	.word	0x00000380


	//   ....[1]....
        /*0084*/ 	.word	0x00000420


	//----- nvinfo : EIATTR_CRS_STACK_SIZE
	.align		4
.L_1563:
        /*0088*/ 	.byte	0x04, 0x1e
        /*008a*/ 	.short	(.L_1565 - .L_1564)
.L_1564:
        /*008c*/ 	.word	0x00000000


	//----- nvinfo : EIATTR_CBANK_PARAM_SIZE
	.align		4
.L_1565:
        /*0090*/ 	.byte	0x03, 0x19
        /*0092*/ 	.short	0x001c


	//----- nvinfo : EIATTR_PARAM_CBANK
	.align		4
        /*0094*/ 	.byte	0x04, 0x0a
        /*0096*/ 	.short	(.L_1567 - .L_1566)
	.align		4
.L_1566:
        /*0098*/ 	.word	index@(.nv.constant0._Z16kernelMaskReduceIiLj16ELb1EEvPKT_PKbPS0_j)
        /*009c*/ 	.short	0x0380
        /*009e*/ 	.short	0x001c


	//----- nvinfo : EIATTR_SW_WAR
	.align		4
.L_1567:
        /*00a0*/ 	.byte	0x04, 0x36
        /*00a2*/ 	.short	(.L_1569 - .L_1568)
.L_1568:
        /*00a4*/ 	.word	0x00000008
.L_1569:


//--------------------- .nv.info._Z16kernelMaskReduceIiLj32ELb1EEvPKT_PKbPS0_j --------------------------
	.section	.nv.info._Z16kernelMaskReduceIiLj32ELb1EEvPKT_PKbPS0_j,"",@"SHT_CUDA_INFO"
	.sectionflags	@""
	.align	4


	//----- nvinfo : EIATTR_CUDA_API_VERSION
	.align		4
        /*0000*/ 	.byte	0x04, 0x37
        /*0002*/ 	.short	(.L_1571 - .L_1570)
.L_1570:
        /*0004*/ 	.word	0x00000082


	//----- nvinfo : EIATTR_KPARAM_INFO
	.align		4
.L_1571:
        /*0008*/ 	.byte	0x04, 0x17
        /*000a*/ 	.short	(.L_1573 - .L_1572)
.L_1572:
        /*000c*/ 	.word	0x00000000
        /*0010*/ 	.short	0x0003
        /*0012*/ 	.short	0x0018
        /*0014*/ 	.byte	0x00, 0xf0, 0x11, 0x00


	//----- nvinfo : EIATTR_KPARAM_INFO
	.align		4
.L_1573:
        /*0018*/ 	.byte	0x04, 0x17
        /*001a*/ 	.short	(.L_1575 - .L_1574)
.L_1574:
        /*001c*/ 	.word	0x00000000
        /*0020*/ 	.short	0x0002
        /*0022*/ 	.short	0x0010
        /*0024*/ 	.byte	0x00, 0xf5, 0x21, 0x00


	//----- nvinfo : EIATTR_KPARAM_INFO
	.align		4
.L_1575:
        /*0028*/ 	.byte	0x04, 0x17
        /*002a*/ 	.short	(.L_1577 - .L_1576)
.L_1576:
        /*002c*/ 	.word	0x00000000
        /*0030*/ 	.short	0x0001
        /*0032*/ 	.short	0x0008
        /*0034*/ 	.byte	0x00, 0xf5, 0x21, 0x00


	//----- nvinfo : EIATTR_KPARAM_INFO
	.align		4
.L_1577:
        /*0038*/ 	.byte	0x04, 0x17
        /*003a*/ 	.short	(.L_1579 - .L_1578)
.L_1578:
        /*003c*/ 	.word	0x00000000
        /*0040*/ 	.short	0x0000
        /*0042*/ 	.short	0x0000
        /*0044*/ 	.byte	0x00, 0xf5, 0x21, 0x00


	//----- nvinfo : EIATTR_SPARSE_MMA_MASK
	.align		4
.L_1579:
        /*0048*/ 	.byte	0x03, 0x50
        /*004a*/ 	.short	0x0000


	//----- nvinfo : EIATTR_MAXREG_COUNT
	.align		4
        /*004c*/ 	.byte	0x03, 0x1b
        /*004e*/ 	.short	0x00ff


	//----- nvinfo : EIATTR_NUM_BARRIERS
	.align		4
        /*0050*/ 	.byte	0x02, 0x4c
        /*0052*/ 	.byte	0x01
	.zero		1


	//----- nvinfo : EIATTR_MERCURY_ISA_VERSION
	.align		4
        /*0054*/ 	.byte	0x03, 0x5f
        /*0056*/ 	.short	0x0101


	//----- nvinfo : EIATTR_COOP_GROUP_MASK_REGIDS
	.align		4
        /*0058*/ 	.byte	0x04, 0x29
        /*005a*/ 	.short	(.L_1581 - .L_1580)


	//   ....[0]....
.L_1580:
        /*005c*/ 	.word	0xffffffff


	//   ....[1]....
        /*0060*/ 	.word	0xffffffff


	//   ....[2]....
        /*0064*/ 	.word	0x05000004


	//----- nvinfo : EIATTR_COOP_GROUP_INSTR_OFFSETS
	.align		4
.L_1581:
        /*0068*/ 	.byte	0x04, 0x28
        /*006a*/ 	.short	(.L_1583 - .L_1582)


	//   ....[0]....
.L_1582:
        /*006c*/ 	.word	0x000002c0


	//   ....[1]....
        /*0070*/ 	.word	0x00000310


	//   ....[2]....
        /*0074*/ 	.word	0x000003e0


	//----- nvinfo : EIATTR_VRC_CTA_INIT_COUNT
	.align		4
.L_1583:
        /*0078*/ 	.byte	0x02, 0x4a
	.zero		1
	.zero		1


	//----- nvinfo : EIATTR_EXIT_INSTR_OFFSETS
	.align		4
        /*007c*/ 	.byte	0x04, 0x1c
        /*007e*/ 	.short	(.L_1585 - .L_1584)


	//   ....[0]....
.L_1584:
        /*0080*/ 	.word	0x00000370


	//   ....[1]....
        /*0084*/ 	.word	0x00000410


	//----- nvinfo : EIATTR_CRS_STACK_SIZE
	.align		4
.L_1585:
        /*0088*/ 	.byte	0x04, 0x1e
        /*008a*/ 	.short	(.L_1587 - .L_1586)
.L_1586:
        /*008c*/ 	.word	0x00000000


	//----- nvinfo : EIATTR_CBANK_PARAM_SIZE
	.align		4
.L_1587:
        /*0090*/ 	.byte	0x03, 0x19
        /*0092*/ 	.short	0x001c


	//----- nvinfo : EIATTR_PARAM_CBANK
	.align		4
        /*0094*/ 	.byte	0x04, 0x0a
        /*0096*/ 	.short	(.L_1589 - .L_1588)
	.align		4
.L_1588:
        /*0098*/ 	.word	index@(.nv.constant0._Z16kernelMaskReduceIiLj32ELb1EEvPKT_PKbPS0_j)
        /*009c*/ 	.short	0x0380
        /*009e*/ 	.short	0x001c


	//----- nvinfo : EIATTR_SW_WAR
	.align		4
.L_1589:
        /*00a0*/ 	.byte	0x04, 0x36
        /*00a2*/ 	.short	(.L_1591 - .L_1590)
.L_1590:
        /*00a4*/ 	.word	0x00000008
.L_1591:


//--------------------- .nv.info._Z16kernelMaskReduceIiLj64ELb1EEvPKT_PKbPS0_j --------------------------
	.section	.nv.info._Z16kernelMaskReduceIiLj64ELb1EEvPKT_PKbPS0_j,"",@"SHT_CUDA_INFO"
	.sectionflags	@""
	.align	4


	//----- nvinfo : EIATTR_CUDA_API_VERSION
	.align		4
        /*0000*/ 	.byte	0x04, 0x37
        /*0002*/ 	.short	(.L_1593 - .L_1592)
.L_1592:
        /*0004*/ 	.word	0x00000082


	//----- nvinfo : EIATTR_KPARAM_INFO
	.align		4
.L_1593:
        /*0008*/ 	.byte	0x04, 0x17
        /*000a*/ 	.short	(.L_1595 - .L_1594)
.L_1594:
        /*000c*/ 	.word	0x00000000
        /*0010*/ 	.short	0x0003
        /*0012*/ 	.short	0x0018
        /*0014*/ 	.byte	0x00, 0xf0, 0x11, 0x00


	//----- nvinfo : EIATTR_KPARAM_INFO
	.align		4
.L_1595:
        /*0018*/ 	.byte	0x04, 0x17
        /*001a*/ 	.short	(.L_1597 - .L_1596)
.L_1596:
        /*001c*/ 	.word	0x00000000
        /*0020*/ 	.short	0x0002
        /*0022*/ 	.short	0x0010
        /*0024*/ 	.byte	0x00, 0xf5, 0x21, 0x00


	//----- nvinfo : EIATTR_KPARAM_INFO
	.align		4
.L_1597:
        /*0028*/ 	.byte	0x04, 0x17
        /*002a*/ 	.short	(.L_1599 - .L_1598)
.L_1598:
        /*002c*/ 	.word	0x00000000
        /*0030*/ 	.short	0x0001
        /*0032*/ 	.short	0x0008
        /*0034*/ 	.byte	0x00, 0xf5, 0x21, 0x00


	//----- nvinfo : EIATTR_KPARAM_INFO
	.align		4
.L_1599:
        /*0038*/ 	.byte	0x04, 0x17
        /*003a*/ 	.short	(.L_1601 - .L_1600)
.L_1600:
        /*003c*/ 	.word	0x00000000
        /*0040*/ 	.short	0x0000
        /*0042*/ 	.short	0x0000
        /*0044*/ 	.byte	0x00, 0xf5, 0x21, 0x00


	//----- nvinfo : EIATTR_SPARSE_MMA_MASK
	.align		4
.L_1601:
        /*0048*/ 	.byte	0x03, 0x50
        /*004a*/ 	.short	0x0000


	//----- nvinfo : EIATTR_MAXREG_COUNT
	.align		4
        /*004c*/ 	.byte	0x03, 0x1b
        /*004e*/ 	.short	0x00ff


	//----- nvinfo : EIATTR_NUM_BARRIERS
	.align		4
        /*0050*/ 	.byte	0x02, 0x4c
        /*0052*/ 	.byte	0x01
	.zero		1


	//----- nvinfo : EIATTR_MERCURY_ISA_VERSION
	.align		4
        /*0054*/ 	.byte	0x03, 0x5f
        /*0056*/ 	.short	0x0101


	//----- nvinfo : EIATTR_COOP_GROUP_MASK_REGIDS
	.align		4
        /*0058*/ 	.byte	0x04, 0x29
        /*005a*/ 	.short	(.L_1603 - .L_1602)


	//   ....[0]....
.L_1602:
        /*005c*/ 	.word	0xffffffff


	//   ....[1]....
        /*0060*/ 	.word	0xffffffff


	//   ....[2]....
        /*0064*/ 	.word	0x05000003


	//----- nvinfo : EIATTR_COOP_GROUP_INSTR_OFFSETS
	.align		4
.L_1603:
        /*0068*/ 	.byte	0x04, 0x28
        /*006a*/ 	.short	(.L_1605 - .L_1604)


	//   ....[0]....
.L_1604:
        /*006c*/ 	.word	0x000002b0


	//   ....[1]....
        /*0070*/ 	.word	0x00000320


	//   ....[2]....
        /*0074*/ 	.word	0x000003d0


	//----- nvinfo : EIATTR_VRC_CTA_INIT_COUNT
	.align		4
.L_1605:
        /*0078*/ 	.byte	0x02, 0x4a
	.zero		1
	.zero		1


	//----- nvinfo : EIATTR_EXIT_INSTR_OFFSETS
	.align		4
        /*007c*/ 	.byte	0x04, 0x1c
        /*007e*/ 	.short	(.L_1607 - .L_1606)


	//   ....[0]....
.L_1606:
        /*0080*/ 	.word	0x00000360


	//   ....[1]....
        /*0084*/ 	.word	0x000003f0


	//   ....[2]....
        /*0088*/ 	.word	0x00000430


	//----- nvinfo : EIATTR_CRS_STACK_SIZE
	.align		4
.L_1607:
        /*008c*/ 	.byte	0x04, 0x1e
        /*008e*/ 	.short	(.L_1609 - .L_1608)
.L_1608:
        /*0090*/ 	.word	0x00000000


	//----- nvinfo : EIATTR_CBANK_PARAM_SIZE
	.align		4
.L_1609:
        /*0094*/ 	.byte	0x03, 0x19
        /*0096*/ 	.short	0x001c


	//----- nvinfo : EIATTR_PARAM_CBANK
	.align		4
        /*0098*/ 	.byte	0x04, 0x0a
        /*009a*/ 	.short	(.L_1611 - .L_1610)
	.align		4
.L_1610:
        /*009c*/ 	.word	index@(.nv.constant0._Z16kernelMaskReduceIiLj64ELb1EEvPKT_PKbPS0_j)
        /*00a0*/ 	.short	0x0380
        /*00a2*/ 	.short	0x001c


	//----- nvinfo : EIATTR_SW_WAR
	.align		4
.L_1611:
        /*00a4*/ 	.byte	0x04, 0x36
        /*00a6*/ 	.short	(.L_1613 - .L_1612)
.L_1612:
        /*00a8*/ 	.word	0x00000008
.L_1613:


//--------------------- .nv.info._Z16kernelMaskReduceIiLj128ELb1EEvPKT_PKbPS0_j --------------------------
	.section	.nv.info._Z16kernelMaskReduceIiLj128ELb1EEvPKT_PKbPS0_j,"",@"SHT_CUDA_INFO"
	.sectionflags	@""
	.align	4


	//----- nvinfo : EIATTR_CUDA_API_VERSION
	.align		4
        /*0000*/ 	.byte	0x04, 0x37
        /*0002*/ 	.short	(.L_1615 - .L_1614)
.L_1614:
        /*0004*/ 	.word	0x00000082


	//----- nvinfo : EIATTR_KPARAM_INFO
	.align		4
.L_1615:
        /*0008*/ 	.byte	0x04, 0x17
        /*000a*/ 	.short	(.L_1617 - .L_1616)
.L_1616:
        /*000c*/ 	.word	0x00000000
        /*0010*/ 	.short	0x0003
        /*0012*/ 	.short	0x0018
        /*0014*/ 	.byte	0x00, 0xf0, 0x11, 0x00


	//----- nvinfo : EIATTR_KPARAM_INFO
	.align		4
.L_1617:
        /*0018*/ 	.byte	0x04, 0x17
        /*001a*/ 	.short	(.L_1619 - .L_1618)
.L_1618:
        /*001c*/ 	.word	0x00000000
        /*0020*/ 	.short	0x0002
        /*0022*/ 	.short	0x0010
        /*0024*/ 	.byte	0x00, 0xf5, 0x21, 0x00


	//----- nvinfo : EIATTR_KPARAM_INFO
	.align		4
.L_1619:
        /*0028*/ 	.byte	0x04, 0x17
        /*002a*/ 	.short	(.L_1621 - .L_1620)
.L_1620:
        /*002c*/ 	.word	0x00000000
        /*0030*/ 	.short	0x0001
        /*0032*/ 	.short	0x0008
        /*0034*/ 	.byte	0x00, 0xf5, 0x21, 0x00


	//----- nvinfo : EIATTR_KPARAM_INFO
	.align		4
.L_1621:
        /*0038*/ 	.byte	0x04, 0x17
        /*003a*/ 	.short	(.L_1623 - .L_1622)
.L_1622:
        /*003c*/ 	.word	0x00000000
        /*0040*/ 	.short	0x0000
        /*0042*/ 	.short	0x0000
        /*0044*/ 	.byte	0x00, 0xf5, 0x21, 0x00


	//----- nvinfo : EIATTR_SPARSE_MMA_MASK
	.align		4
.L_1623:
        /*0048*/ 	.byte	0x03, 0x50
        /*004a*/ 	.short	0x0000


	//----- nvinfo : EIATTR_MAXREG_COUNT
	.align		4
        /*004c*/ 	.byte	0x03, 0x1b
        /*004e*/ 	.short	0x00ff


	//----- nvinfo : EIATTR_NUM_BARRIERS
	.align		4
        /*0050*/ 	.byte	0x02, 0x4c
        /*0052*/ 	.byte	0x01
	.zero		1


	//----- nvinfo : EIATTR_MERCURY_ISA_VERSION
	.align		4
        /*0054*/ 	.byte	0x03, 0x5f
        /*0056*/ 	.short	0x0101


	//----- nvinfo : EIATTR_COOP_GROUP_MASK_REGIDS
	.align		4
        /*0058*/ 	.byte	0x04, 0x29
        /*005a*/ 	.short	(.L_1625 - .L_1624)


	//   ....[0]....
.L_1624:
        /*005c*/ 	.word	0xffffffff


	//   ....[1]....
        /*0060*/ 	.word	0xffffffff


	//   ....[2]....
        /*0064*/ 	.word	0x05000003


	//----- nvinfo : EIATTR_COOP_GROUP_INSTR_OFFSETS
	.align		4
.L_1625:
        /*0068*/ 	.byte	0x04, 0x28
        /*006a*/ 	.short	(.L_1627 - .L_1626)


	//   ....[0]....
.L_1626:
        /*006c*/ 	.word	0x000002b0


	//   ....[1]....
        /*0070*/ 	.word	0x00000320


	//   ....[2]....
        /*0074*/ 	.word	0x000003d0


	//----- nvinfo : EIATTR_VRC_CTA_INIT_COUNT
	.align		4
.L_1627:
        /*0078*/ 	.byte	0x02, 0x4a
	.zero		1
	.zero		1


	//----- nvinfo : EIATTR_EXIT_INSTR_OFFSETS
	.align		4
        /*007c*/ 	.byte	0x04, 0x1c
        /*007e*/ 	.short	(.L_1629 - .L_1628)


	//   ....[0]....
.L_1628:
        /*0080*/ 	.word	0x00000360


	//   ....[1]....
        /*0084*/ 	.word	0x000003f0


	//   ....[2]....
        /*0088*/ 	.word	0x00000430


	//----- nvinfo : EIATTR_CRS_STACK_SIZE
	.align		4
.L_1629:
        /*008c*/ 	.byte	0x04, 0x1e
        /*008e*/ 	.short	(.L_1631 - .L_1630)
.L_1630:
        /*0090*/ 	.word	0x00000000


	//----- nvinfo : EIATTR_CBANK_PARAM_SIZE
	.align		4
.L_1631:
        /*0094*/ 	.byte	0x03, 0x19
        /*0096*/ 	.short	0x001c


	//----- nvinfo : EIATTR_PARAM_CBANK
	.align		4
        /*0098*/ 	.byte	0x04, 0x0a
        /*009a*/ 	.short	(.L_1633 - .L_1632)
	.align		4
.L_1632:
        /*009c*/ 	.word	index@(.nv.constant0._Z16kernelMaskReduceIiLj128ELb1EEvPKT_PKbPS0_j)
        /*00a0*/ 	.short	0x0380
        /*00a2*/ 	.short	0x001c


	//----- nvinfo : EIATTR_SW_WAR
	.align		4
.L_1633:
        /*00a4*/ 	.byte	0x04, 0x36
        /*00a6*/ 	.short	(.L_1635 - .L_1634)
.L_1634:
        /*00a8*/ 	.word	0x00000008
.L_1635:


//--------------------- .nv.info._Z16kernelMaskReduceIiLj256ELb1EEvPKT_PKbPS0_j --------------------------
	.section	.nv.info._Z16kernelMaskReduceIiLj256ELb1EEvPKT_PKbPS0_j,"",@"SHT_CUDA_INFO"
	.sectionflags	@""
	.align	4


	//----- nvinfo : EIATTR_CUDA_API_VERSION
	.align		4
        /*0000*/ 	.byte	0x04, 0x37
        /*0002*/ 	.short	(.L_1637 - .L_1636)
.L_1636:
        /*0004*/ 	.word	0x00000082


	//----- nvinfo : EIATTR_KPARAM_INFO
	.align		4
.L_1637:
        /*0008*/ 	.byte	0x04, 0x17
        /*000a*/ 	.short	(.L_1639 - .L_1638)
.L_1638:
        /*000c*/ 	.word	0x00000000
        /*0010*/ 	.short	0x0003
        /*0012*/ 	.short	0x0018
        /*0014*/ 	.byte	0x00, 0xf0, 0x11, 0x00


	//----- nvinfo : EIATTR_KPARAM_INFO
	.align		4
.L_1639:
        /*0018*/ 	.byte	0x04, 0x17
        /*001a*/ 	.short	(.L_1641 - .L_1640)
.L_1640:
        /*001c*/ 	.word	0x00000000
        /*0020*/ 	.short	0x0002
        /*0022*/ 	.short	0x0010
        /*0024*/ 	.byte	0x00, 0xf5, 0x21, 0x00


	//----- nvinfo : EIATTR_KPARAM_INFO
	.align		4
.L_1641:
        /*0028*/ 	.byte	0x04, 0x17
        /*002a*/ 	.short	(.L_1643 - .L_1642)
.L_1642:
        /*002c*/ 	.word	0x00000000
        /*0030*/ 	.short	0x0001
        /*0032*/ 	.short	0x0008
        /*0034*/ 	.byte	0x00, 0xf5, 0x21, 0x00


	//----- nvinfo : EIATTR_KPARAM_INFO
	.align		4
.L_1643:
        /*0038*/ 	.byte	0x04, 0x17
        /*003a*/ 	.short	(.L_1645 - .L_1644)
.L_1644:
        /*003c*/ 	.word	0x00000000
        /*0040*/ 	.short	0x0000
        /*0042*/ 	.short	0x0000
        /*0044*/ 	.byte	0x00, 0xf5, 0x21, 0x00


	//----- nvinfo : EIATTR_SPARSE_MMA_MASK
	.align		4
.L_1645:
        /*0048*/ 	.byte	0x03, 0x50
        /*004a*/ 	.short	0x0000


	//----- nvinfo : EIATTR_MAXREG_COUNT
	.align		4
        /*004c*/ 	.byte	0x03, 0x1b
        /*004e*/ 	.short	0x00ff


	//----- nvinfo : EIATTR_NUM_BARRIERS
	.align		4
        /*0050*/ 	.byte	0x02, 0x4c
        /*0052*/ 	.byte	0x01
	.zero		1


	//----- nvinfo : EIATTR_MERCURY_ISA_VERSION
	.align		4
        /*0054*/ 	.byte	0x03, 0x5f
        /*0056*/ 	.short	0x0101


	//----- nvinfo : EIATTR_COOP_GROUP_MASK_REGIDS
	.align		4
        /*0058*/ 	.byte	0x04, 0x29
        /*005a*/ 	.short	(.L_1647 - .L_1646)


	//   ....[0]....
.L_1646:
        /*005c*/ 	.word	0xffffffff


	//   ....[1]....
        /*0060*/ 	.word	0xffffffff


	//   ....[2]....
        /*0064*/ 	.word	0x05000003


	//----- nvinfo : EIATTR_COOP_GROUP_INSTR_OFFSETS
	.align		4
.L_1647:
        /*0068*/ 	.byte	0x04, 0x28
        /*006a*/ 	.short	(.L_1649 - .L_1648)


	//   ....[0]....
.L_1648:
        /*006c*/ 	.word	0x000002b0


	//   ....[1]....
        /*0070*/ 	.word	0x00000320


	//   ....[2]....
        /*0074*/ 	.word	0x000003d0


	//----- nvinfo : EIATTR_VRC_CTA_INIT_COUNT
	.align		4
.L_1649:
        /*0078*/ 	.byte	0x02, 0x4a
	.zero		1
	.zero		1


	//----- nvinfo : EIATTR_EXIT_INSTR_OFFSETS
	.align		4
        /*007c*/ 	.byte	0x04, 0x1c
        /*007e*/ 	.short	(.L_1651 - .L_1650)


	//   ....[0]....
.L_1650:
        /*0080*/ 	.word	0x00000360


	//   ....[1]....
        /*0084*/ 	.word	0x000003f0


	//   ....[2]....
        /*0088*/ 	.word	0x00000430


	//----- nvinfo : EIATTR_CRS_STACK_SIZE
	.align		4
.L_1651:
        /*008c*/ 	.byte	0x04, 0x1e
        /*008e*/ 	.short	(.L_1653 - .L_1652)
.L_1652:
        /*0090*/ 	.word	0x00000000


	//----- nvinfo : EIATTR_CBANK_PARAM_SIZE
	.align		4
.L_1653:
        /*0094*/ 	.byte	0x03, 0x19
        /*0096*/ 	.short	0x001c


	//----- nvinfo : EIATTR_PARAM_CBANK
	.align		4
        /*0098*/ 	.byte	0x04, 0x0a
        /*009a*/ 	.short	(.L_1655 - .L_1654)
	.align		4
.L_1654:
        /*009c*/ 	.word	index@(.nv.constant0._Z16kernelMaskReduceIiLj256ELb1EEvPKT_PKbPS0_j)
        /*00a0*/ 	.short	0x0380
        /*00a2*/ 	.short	0x001c


	//----- nvinfo : EIATTR_SW_WAR
	.align		4
.L_1655:
        /*00a4*/ 	.byte	0x04, 0x36
        /*00a6*/ 	.short	(.L_1657 - .L_1656)
.L_1656:
        /*00a8*/ 	.word	0x00000008
.L_1657:


//--------------------- .nv.info._Z16kernelMaskReduceIiLj512ELb1EEvPKT_PKbPS0_j --------------------------
	.section	.nv.info._Z16kernelMaskReduceIiLj512ELb1EEvPKT_PKbPS0_j,"",@"SHT_CUDA_INFO"
	.sectionflags	@""
	.align	4


	//----- nvinfo : EIATTR_CUDA_API_VERSION
	.align		4
        /*0000*/ 	.byte	0x04, 0x37
        /*0002*/ 	.short	(.L_1659 - .L_1658)
.L_1658:
        /*0004*/ 	.word	0x00000082


	//----- nvinfo : EIATTR_KPARAM_INFO
	.align		4
.L_1659:
        /*0008*/ 	.byte	0x04, 0x17
        /*000a*/ 	.short	(.L_1661 - .L_1660)
.L_1660:
        /*000c*/ 	.word	0x00000000
        /*0010*/ 	.short	0x0003
        /*0012*/ 	.short	0x0018
        /*0014*/ 	.byte	0x00, 0xf0, 0x11, 0x00


	//----- nvinfo : EIATTR_KPARAM_INFO
	.align		4
.L_1661:
        /*0018*/ 	.byte	0x04, 0x17
        /*001a*/ 	.short	(.L_1663 - .L_1662)
.L_1662:
        /*001c*/ 	.word	0x00000000
        /*0020*/ 	.short	0x0002
        /*0022*/ 	.short	0x0010
        /*0024*/ 	.byte	0x00, 0xf5, 0x21, 0x00


	//----- nvinfo : EIATTR_KPARAM_INFO
	.align		4
.L_1663:
        /*0028*/ 	.byte	0x04, 0x17
        /*002a*/ 	.short	(.L_1665 - .L_1664)
.L_1664:
        /*002c*/ 	.word	0x00000000
        /*0030*/ 	.short	0x0001
        /*0032*/ 	.short	0x0008
        /*0034*/ 	.byte	0x00, 0xf5, 0x21, 0x00


	//----- nvinfo : EIATTR_KPARAM_INFO
	.align		4
.L_1665:
        /*0038*/ 	.byte	0x04, 0x17
        /*003a*/ 	.short	(.L_1667 - .L_1666)
.L_1666:
        /*003c*/ 	.word	0x00000000
        /*0040*/ 	.short	0x0000
        /*0042*/ 	.short	0x0000
        /*0044*/ 	.byte	0x00, 0xf5, 0x21, 0x00


	//----- nvinfo : EIATTR_SPARSE_MMA_MASK
	.align		4
.L_1667:
        /*0048*/ 	.byte	0x03, 0x50
        /*004a*/ 	.short	0x0000


	//----- nvinfo : EIATTR_MAXREG_COUNT
	.align		4
        /*004c*/ 	.byte	0x03, 0x1b
        /*004e*/ 	.short	0x00ff


	//----- nvinfo : EIATTR_NUM_BARRIERS
	.align		4
        /*0050*/ 	.byte	0x02, 0x4c
        /*0052*/ 	.byte	0x01
	.zero		1


	//----- nvinfo : EIATTR_MERCURY_ISA_VERSION
	.align		4
        /*0054*/ 	.byte	0x03, 0x5f
        /*0056*/ 	.short	0x0101


	//----- nvinfo : EIATTR_COOP_GROUP_MASK_REGIDS
	.align		4
        /*0058*/ 	.byte	0x04, 0x29
        /*005a*/ 	.short	(.L_1669 - .L_1668)


	//   ....[0]....
.L_1668:
        /*005c*/ 	.word	0xffffffff


	//   ....[1]....
        /*0060*/ 	.word	0xffffffff


	//   ....[2]....
        /*0064*/ 	.word	0x05000002


	//----- nvinfo : EIATTR_COOP_GROUP_INSTR_OFFSETS
	.align		4
.L_1669:
        /*0068*/ 	.byte	0x04, 0x28
        /*006a*/ 	.short	(.L_1671 - .L_1670)


	//   ....[0]....
.L_1670:
        /*006c*/ 	.word	0x000002c0


	//   ....[1]....
        /*0070*/ 	.word	0x00000330


	//   ....[2]....
        /*0074*/ 	.word	0x000003e0


	//----- nvinfo : EIATTR_VRC_CTA_INIT_COUNT
	.align		4
.L_1671:
        /*0078*/ 	.byte	0x02, 0x4a
	.zero		1
	.zero		1


	//----- nvinfo : EIATTR_EXIT_INSTR_OFFSETS
	.align		4
        /*007c*/ 	.byte	0x04, 0x1c
        /*007e*/ 	.short	(.L_1673 - .L_1672)


	//   ....[0]....
.L_1672:
        /*0080*/ 	.word	0x00000370


	//   ....[1]....
        /*0084*/ 	.word	0x00000400


	//   ....[2]....
        /*0088*/ 	.word	0x00000440


	//----- nvinfo : EIATTR_CRS_STACK_SIZE
	.align		4
.L_1673:
        /*008c*/ 	.byte	0x04, 0x1e
        /*008e*/ 	.short	(.L_1675 - .L_1674)
.L_1674:
        /*0090*/ 	.word	0x00000000


	//----- nvinfo : EIATTR_CBANK_PARAM_SIZE
	.align		4
.L_1675:
        /*0094*/ 	.byte	0x03, 0x19
        /*0096*/ 	.short	0x001c


	//----- nvinfo : EIATTR_PARAM_CBANK
	.align		4
        /*0098*/ 	.byte	0x04, 0x0a
        /*009a*/ 	.short	(.L_1677 - .L_1676)
	.align		4
.L_1676:
        /*009c*/ 	.word	index@(.nv.constant0._Z16kernelMaskReduceIiLj512ELb1EEvPKT_PKbPS0_j)
        /*00a0*/ 	.short	0x0380
        /*00a2*/ 	.short	0x001c


	//----- nvinfo : EIATTR_SW_WAR
	.align		4
.L_1677:
        /*00a4*/ 	.byte	0x04, 0x36
        /*00a6*/ 	.short	(.L_1679 - .L_1678)
.L_1678:
        /*00a8*/ 	.word	0x00000008
.L_1679:


//--------------------- .nv.callgraph             --------------------------
	.section	.nv.callgraph,"",@"SHT_CUDA_CALLGRAPH"
	.align	4
	.sectionentsize	8
	.align		4
        /*0000*/ 	.word	0x00000000
	.align		4
        /*0004*/ 	.word	0xffffffff
	.align		4
        /*0008*/ 	.word	0x00000000
	.align		4
        /*000c*/ 	.word	0xfffffffe
	.align		4
        /*0010*/ 	.word	0x00000000
	.align		4
        /*0014*/ 	.word	0xfffffffd
	.align		4
        /*0018*/ 	.word	0x00000000
	.align		4
        /*001c*/ 	.word	0xfffffffc


//--------------------- .text._Z16kernelMaskReduceIdLj1ELb0EEvPKT_PKbPS0_j --------------------------
	.section	.text._Z16kernelMaskReduceIdLj1ELb0EEvPKT_PKbPS0_j,"ax",@progbits
	.align	128
        .global         _Z16kernelMaskReduceIdLj1ELb0EEvPKT_PKbPS0_j
        .type           _Z16kernelMaskReduceIdLj1ELb0EEvPKT_PKbPS0_j,@function
        .size           _Z16kernelMaskReduceIdLj1ELb0EEvPKT_PKbPS0_j,(.L_x_420 - _Z16kernelMaskReduceIdLj1ELb0EEvPKT_PKbPS0_j)
        .other          _Z16kernelMaskReduceIdLj1ELb0EEvPKT_PKbPS0_j,@"STO_CUDA_ENTRY STV_DEFAULT"
_Z16kernelMaskReduceIdLj1ELb0EEvPKT_PKbPS0_j:
.text._Z16kernelMaskReduceIdLj1ELb0EEvPKT_PKbPS0_j:
[----:B------:R-:W-:Y:S01]  /*0000*/  LDC R1, c[0x0][0x37c] ;  /* 0x0000df00ff017b82 */ /* 0x000fe20000000800 */
[----:B------:R-:W0:Y:S01]  /*0010*/  S2R R3, SR_TID.X ;  /* 0x0000000000037919 */ /* 0x000e220000002100 */
[----:B------:R-:W1:Y:S01]  /*0020*/  LDCU UR4, c[0x0][0x398] ;  /* 0x00007300ff0477ac */ /* 0x000e620008000800 */
[----:B------:R-:W-:Y:S01]  /*0030*/  BSSY.RECONVERGENT B0, `(.L_x_0) ;  /* 0x0000019000007945 */ /* 0x000fe20003800200 */
[----:B------:R-:W-:Y:S01]  /*0040*/  CS2R R4, SRZ ;  /* 0x0000000000047805 */ /* 0x000fe2000001ff00 */
[----:B------:R-:W0:Y:S01]  /*0050*/  S2R R0, SR_CTAID.X ;  /* 0x0000000000007919 */ /* 0x000e220000002500 */
[----:B------:R-:W2:Y:S01]  /*0060*/  LDCU.64 UR6, c[0x0][0x358] ;  /* 0x00006b00ff0677ac */ /* 0x000ea20008000a00 */
[----:B------:R-:W3:Y:S01]  /*0070*/  LDCU UR5, c[0x0][0x398] ;  /* 0x00007300ff0577ac */ /* 0x000ee20008000800 */
[----:B------:R-:W4:Y:S01]  /*0080*/  LDCU.64 UR8, c[0x0][0x388] ;  /* 0x00007100ff0877ac */ /* 0x000f220008000a00 */
[----:B0-----:R-:W-:-:S05]  /*0090*/  IMAD.IADD R2, R3, 0x1, R0 ;  /* 0x0000000103027824 */ /* 0x001fca00078e0200 */
[----:B-1----:R-:W-:-:S13]  /*00a0*/  ISETP.GE.U32.AND P0, PT, R2, UR4, PT ;  /* 0x0000000402007c0c */ /* 0x002fda000bf06070 */
[----:B--234-:R-:W-:Y:S05]  /*00b0*/  @P0 BRA `(.L_x_1) ;  /* 0x0000000000400947 */ /* 0x01cfea0003800000 */
[----:B------:R-:W0:Y:S01]  /*00c0*/  LDC R11, c[0x0][0x370] ;  /* 0x0000dc00ff0b7b82 */ /* 0x000e220000000800 */
[----:B------:R-:W-:-:S07]  /*00d0*/  CS2R R4, SRZ ;  /* 0x0000000000047805 */ /* 0x000fce000001ff00 */
[----:B------:R-:W1:Y:S02]  /*00e0*/  LDC.64 R8, c[0x0][0x380] ;  /* 0x0000e000ff087b82 */ /* 0x000e640000000a00 */
.L_x_4:
[----:B------:R-:W-:-:S05]  /*00f0*/  IADD3 R6, P0, PT, R2, UR8, RZ ;  /* 0x0000000802067c10 */ /* 0x000fca000ff1e0ff */
[----:B------:R-:W-:-:S05]  /*0100*/  IMAD.X R7, RZ, RZ, UR9, P0 ;  /* 0x00000009ff077e24 */ /* 0x000fca00080e06ff */
[----:B------:R-:W2:Y:S01]  /*0110*/  LDG.E.U8.CONSTANT R6, desc[UR6][R6.64] ;  /* 0x0000000606067981 */ /* 0x000ea2000c1e9100 */
[----:B------:R-:W-:Y:S01]  /*0120*/  BSSY.RECONVERGENT B1, `(.L_x_2) ;  /* 0x0000006000017945 */ /* 0x000fe20003800200 */
[----:B--2---:R-:W-:-:S13]  /*0130*/  ISETP.NE.AND P0, PT, R6, RZ, PT ;  /* 0x000000ff0600720c */ /* 0x004fda0003f05270 */
[----:B------:R-:W-:Y:S05]  /*0140*/  @!P0 BRA `(.L_x_3) ;  /* 0x00000000000c8947 */ /* 0x000fea0003800000 */
[----:B-1----:R-:W-:-:S06]  /*0150*/  IMAD.WIDE.U32 R6, R2, 0x8, R8 ;  /* 0x0000000802067825 */ /* 0x002fcc00078e0008 */
[----:B------:R-:W2:Y:S02]  /*0160*/  LDG.E.64.CONSTANT R6, desc[UR6][R6.64] ;  /* 0x0000000606067981 */ /* 0x000ea4000c1e9b00 */
[----:B--2---:R-:W-:-:S11]  /*0170*/  DADD R4, R4, R6 ;  /* 0x0000000004047229 */ /* 0x004fd60000000006 */
.L_x_3:
[----:B------:R-:W-:Y:S05]  /*0180*/  BSYNC.RECONVERGENT B1 ;  /* 0x0000000000017941 */ /* 0x000fea0003800200 */
.L_x_2:
[----:B0-----:R-:W-:-:S05]  /*0190*/  IMAD.IADD R2, R11, 0x1, R2 ;  /* 0x000000010b027824 */ /* 0x001fca00078e0202 */
[----:B------:R-:W-:-:S13]  /*01a0*/  ISETP.GE.U32.AND P0, PT, R2, UR5, PT ;  /* 0x0000000502007c0c */ /* 0x000fda000bf06070 */
[----:B------:R-:W-:Y:S05]  /*01b0*/  @!P0 BRA `(.L_x_4) ;  /* 0xfffffffc00cc8947 */ /* 0x000fea000383ffff */
.L_x_1:
[----:B------:R-:W-:Y:S05]  /*01c0*/  BSYNC.RECONVERGENT B0 ;  /* 0x0000000000007941 */ /* 0x000fea0003800200 */
.L_x_0:
[----:B------:R-:W-:Y:S01]  /*01d0*/  IMAD.MOV.U32 R17, RZ, RZ, 0x1 ;  /* 0x00000001ff117424 */ /* 0x000fe200078e00ff */
[C---:B------:R-:W-:Y:S02]  /*01e0*/  LOP3.LUT P0, RZ, R3.reuse, 0x1f, RZ, 0xc0, !PT ;  /* 0x0000001f03ff7812 */ /* 0x040fe4000780c0ff */
[----:B------:R-:W-:Y:S01]  /*01f0*/  ISETP.NE.AND P1, PT, R3, RZ, PT ;  /* 0x000000ff0300720c */ /* 0x000fe20003f25270 */
[----:B------:R-:W-:Y:S04]  /*0200*/  SHFL.DOWN PT, R7, R5, 0x10, 0x1f ;  /* 0x0a001f0005077f89 */ /* 0x000fe800000e0000 */
[----:B------:R-:W0:Y:S06]  /*0210*/  SHFL.DOWN PT, R6, R4, 0x10, 0x1f ;  /* 0x0a001f0004067f89 */ /* 0x000e2c00000e0000 */
[----:B------:R-:W2:Y:S01]  /*0220*/  @!P0 S2R R15, SR_CgaCtaId ;  /* 0x00000000000f8919 */ /* 0x000ea20000008800 */
[----:B------:R-:W-:Y:S01]  /*0230*/  @!P0 MOV R2, 0x400 ;  /* 0x0000040000028802 */ /* 0x000fe20000000f00 */
[----:B0-----:R-:W-:-:S07]  /*0240*/  DADD R6, R6, R4 ;  /* 0x0000000006067229 */ /* 0x001fce0000000004 */
[----:B-1----:R-:W-:Y:S04]  /*0250*/  SHFL.DOWN PT, R9, R7, 0x8, 0x1f ;  /* 0x09001f0007097f89 */ /* 0x002fe800000e0000 */
[----:B------:R-:W0:Y:S01]  /*0260*/  SHFL.DOWN PT, R8, R6, 0x8, 0x1f ;  /* 0x09001f0006087f89 */ /* 0x000e2200000e0000 */
[----:B--2---:R-:W-:Y:S01]  /*0270*/  @!P0 LEA R2, R15, R2, 0x18 ;  /* 0x000000020f028211 */ /* 0x004fe200078ec0ff */
[----:B0-----:R-:W-:-:S03]  /*0280*/  DADD R8, R6, R8 ;  /* 0x0000000006087229 */ /* 0x001fc60000000008 */
[----:B------:R-:W-:-:S04]  /*0290*/  @!P0 LEA.HI R7, R3, R2, RZ, 0x1e ;  /* 0x0000000203078211 */ /* 0x000fc800078ff0ff */
[----:B------:R-:W-:Y:S04]  /*02a0*/  SHFL.DOWN PT, R11, R9, 0x4, 0x1f ;  /* 0x08801f00090b7f89 */ /* 0x000fe800000e0000 */
[----:B------:R-:W0:Y:S02]  /*02b0*/  SHFL.DOWN PT, R10, R8, 0x4, 0x1f ;  /* 0x08801f00080a7f89 */ /* 0x000e2400000e0000 */
[----:B0-----:R-:W-:-:S07]  /*02c0*/  DADD R10, R8, R10 ;  /* 0x00000000080a7229 */ /* 0x001fce000000000a */
[----:B------:R-:W-:Y:S04]  /*02d0*/  SHFL.DOWN PT, R13, R11, 0x2, 0x1f ;  /* 0x08401f000b0d7f89 */ /* 0x000fe800000e0000 */
[----:B------:R-:W0:Y:S02]  /*02e0*/  SHFL.DOWN PT, R12, R10, 0x2, 0x1f ;  /* 0x08401f000a0c7f89 */ /* 0x000e2400000e0000 */
[----:B0-----:R-:W-:-:S07]  /*02f0*/  DADD R12, R10, R12 ;  /* 0x000000000a0c7229 */ /* 0x001fce000000000c */
[----:B------:R-:W-:Y:S04]  /*0300*/  SHFL.DOWN PT, R5, R13, 0x1, 0x1f ;  /* 0x08201f000d057f89 */ /* 0x000fe800000e0000 */
[----:B------:R-:W0:Y:S02]  /*0310*/  SHFL.DOWN PT, R4, R12, 0x1, 0x1f ;  /* 0x08201f000c047f89 */ /* 0x000e2400000e0000 */
[----:B0-----:R-:W-:-:S07]  /*0320*/  DADD R4, R12, R4 ;  /* 0x000000000c047229 */ /* 0x001fce0000000004 */
[----:B------:R0:W-:Y:S01]  /*0330*/  @!P0 STS.64 [R7], R4 ;  /* 0x0000000407008388 */ /* 0x0001e20000000a00 */
[----:B------:R-:W-:Y:S06]  /*0340*/  BAR.SYNC.DEFER_BLOCKING 0x0 ;  /* 0x0000000000007b1d */ /* 0x000fec0000010000 */
[----:B------:R-:W-:Y:S05]  /*0350*/  @P1 EXIT ;  /* 0x000000000000194d */ /* 0x000fea0003800000 */
[----:B------:R-:W1:Y:S01]  /*0360*/  S2UR UR5, SR_CgaCtaId ;  /* 0x00000000000579c3 */ /* 0x000e620000008800 */
[----:B------:R-:W-:-:S07]  /*0370*/  UMOV UR4, 0x400 ;  /* 0x0000040000047882 */ /* 0x000fce0000000000 */
[----:B0-----:R-:W0:Y:S01]  /*0380*/  LDC.64 R4, c[0x0][0x390] ;  /* 0x0000e400ff047b82 */ /* 0x001e220000000a00 */
[----:B-1----:R-:W-:Y:S01]  /*0390*/  ULEA UR4, UR5, UR4, 0x18 ;  /* 0x0000000405047291 */ /* 0x002fe2000f8ec0ff */
[----:B0-----:R-:W-:-:S08]  /*03a0*/  IMAD.WIDE.U32 R4, R0, 0x8, R4 ;  /* 0x0000000800047825 */ /* 0x001fd000078e0004 */
[----:B------:R-:W0:Y:S02]  /*03b0*/  LDS.64 R2, [UR4] ;  /* 0x00000004ff027984 */ /* 0x000e240008000a00 */
[----:B0-----:R-:W-:-:S08]  /*03c0*/  DADD R2, R2, R2 ;  /* 0x0000000002027229 */ /* 0x001fd00000000002 */
[----:B------:R-:W-:-:S08]  /*03d0*/  DADD R2, R2, R2 ;  /* 0x0000000002027229 */ /* 0x000fd00000000002 */
[----:B------:R-:W-:-:S08]  /*03e0*/  DADD R2, R2, R2 ;  /* 0x0000000002027229 */ /* 0x000fd00000000002 */
[----:B------:R-:W-:-:S08]  /*03f0*/  DADD R2, R2, R2 ;  /* 0x0000000002027229 */ /* 0x000fd00000000002 */
[----:B------:R-:W-:-:S07]  /*0400*/  DADD R2, R2, R2 ;  /* 0x0000000002027229 */ /* 0x000fce0000000002 */
[----:B------:R-:W-:Y:S01]  /*0410*/  STG.E.64 desc[UR6][R4.64], R2 ;  /* 0x0000000204007986 */ /* 0x000fe2000c101b06 */
[----:B------:R-:W-:Y:S05]  /*0420*/  EXIT ;  /* 0x000000000000794d */ /* 0x000fea0003800000 */
.L_x_5:
[----:B------:R-:W-:-:S00]  /*0430*/  BRA `(.L_x_5) ;  /* 0xfffffffc00fc7947 */ /* 0x000fc0000383ffff */
[----:B------:R-:W-:-:S00]  /*0440*/  NOP ;  /* 0x0000000000007918 */ /* 0x000fc00000000000 */
        /* <DEDUP_REMOVED lines=11> */
.L_x_420:


//--------------------- .text._Z16kernelMaskReduceIdLj2ELb0EEvPKT_PKbPS0_j --------------------------
	.section	.text._Z16kernelMaskReduceIdLj2ELb0EEvPKT_PKbPS0_j,"ax",@progbits
	.align	128
        .global         _Z16kernelMaskReduceIdLj2ELb0EEvPKT_PKbPS0_j
        .type           _Z16kernelMaskReduceIdLj2ELb0EEvPKT_PKbPS0_j,@function
        .size           _Z16kernelMaskReduceIdLj2ELb0EEvPKT_PKbPS0_j,(.L_x_421 - _Z16kernelMaskReduceIdLj2ELb0EEvPKT_PKbPS0_j)
        .other          _Z16kernelMaskReduceIdLj2ELb0EEvPKT_PKbPS0_j,@"STO_CUDA_ENTRY STV_DEFAULT"
_Z16kernelMaskReduceIdLj2ELb0EEvPKT_PKbPS0_j:
.text._Z16kernelMaskReduceIdLj2ELb0EEvPKT_PKbPS0_j:
        /* <DEDUP_REMOVED lines=9> */
[----:B0-----:R-:W-:-:S05]  /*0090*/  IMAD R2, R0, 0x2, R3 ;  /* 0x0000000200027824 */ /* 0x001fca00078e0203 */
[----:B-1----:R-:W-:-:S13]  /*00a0*/  ISETP.GE.U32.AND P0, PT, R2, UR4, PT ;  /* 0x0000000402007c0c */ /* 0x002fda000bf06070 */
[----:B--234-:R-:W-:Y:S05]  /*00b0*/  @P0 BRA `(.L_x_7) ;  /* 0x0000000000400947 */ /* 0x01cfea0003800000 */
[----:B------:R-:W0:Y:S01]  /*00c0*/  LDC R11, c[0x0][0x370] ;  /* 0x0000dc00ff0b7b82 */ /* 0x000e220000000800 */
[----:B------:R-:W-:-:S07]  /*00d0*/  CS2R R4, SRZ ;  /* 0x0000000000047805 */ /* 0x000fce000001ff00 */
[----:B------:R-:W1:Y:S02]  /*00e0*/  LDC.64 R8, c[0x0][0x380] ;  /* 0x0000e000ff087b82 */ /* 0x000e640000000a00 */
.L_x_10:
        /* <DEDUP_REMOVED lines=9> */
.L_x_9:
[----:B------:R-:W-:Y:S05]  /*0180*/  BSYNC.RECONVERGENT B1 ;  /* 0x0000000000017941 */ /* 0x000fea0003800200 */
.L_x_8:
[----:B0-----:R-:W-:-:S05]  /*0190*/  IMAD R2, R11, 0x2, R2 ;  /* 0x000000020b027824 */ /* 0x001fca00078e0202 */
[----:B------:R-:W-:-:S13]  /*01a0*/  ISETP.GE.U32.AND P0, PT, R2, UR5, PT ;  /* 0x0000000502007c0c */ /* 0x000fda000bf06070 */
[----:B------:R-:W-:Y:S05]  /*01b0*/  @!P0 BRA `(.L_x_10) ;  /* 0xfffffffc00cc8947 */ /* 0x000fea000383ffff */
.L_x_7:
[----:B------:R-:W-:Y:S05]  /*01c0*/  BSYNC.RECONVERGENT B0 ;  /* 0x0000000000007941 */ /* 0x000fea0003800200 */
.L_x_6:
        /* <DEDUP_REMOVED lines=38> */
.L_x_11:
        /* <DEDUP_REMOVED lines=13> */
.L_x_421:


//--------------------- .text._Z16kernelMaskReduceIdLj4ELb0EEvPKT_PKbPS0_j --------------------------
	.section	.text._Z16kernelMaskReduceIdLj4ELb0EEvPKT_PKbPS0_j,"ax",@progbits
	.align	128
        .global         _Z16kernelMaskReduceIdLj4ELb0EEvPKT_PKbPS0_j
        .type           _Z16kernelMaskReduceIdLj4ELb0EEvPKT_PKbPS0_j,@function
        .size           _Z16kernelMaskReduceIdLj4ELb0EEvPKT_PKbPS0_j,(.L_x_422 - _Z16kernelMaskReduceIdLj4ELb0EEvPKT_PKbPS0_j)
        .other          _Z16kernelMaskReduceIdLj4ELb0EEvPKT_PKbPS0_j,@"STO_CUDA_ENTRY STV_DEFAULT"
_Z16kernelMaskReduceIdLj4ELb0EEvPKT_PKbPS0_j:
.text._Z16kernelMaskReduceIdLj4ELb0EEvPKT_PKbPS0_j:
        /* <DEDUP_REMOVED lines=15> */
.L_x_16:
        /* <DEDUP_REMOVED lines=9> */
.L_x_15:
[----:B------:R-:W-:Y:S05]  /*0180*/  BSYNC.RECONVERGENT B1 ;  /* 0x0000000000017941 */ /* 0x000fea0003800200 */
.L_x_14:
[----:B0-----:R-:W-:-:S05]  /*0190*/  IMAD R2, R11, 0x4, R2 ;  /* 0x000000040b027824 */ /* 0x001fca00078e0202 */
[----:B------:R-:W-:-:S13]  /*01a0*/  ISETP.GE.U32.AND P0, PT, R2, UR5, PT ;  /* 0x0000000502007c0c */ /* 0x000fda000bf06070 */
[----:B------:R-:W-:Y:S05]  /*01b0*/  @!P0 BRA `(.L_x_16) ;  /* 0xfffffffc00cc8947 */ /* 0x000fea000383ffff */
.L_x_13:
[----:B------:R-:W-:Y:S05]  /*01c0*/  BSYNC.RECONVERGENT B0 ;  /* 0x0000000000007941 */ /* 0x000fea0003800200 */
.L_x_12:
        /* <DEDUP_REMOVED lines=38> */
.L_x_17:
        /* <DEDUP_REMOVED lines=13> */
.L_x_422:


//--------------------- .text._Z16kernelMaskReduceIdLj8ELb0EEvPKT_PKbPS0_j --------------------------
	.section	.text._Z16kernelMaskReduceIdLj8ELb0EEvPKT_PKbPS0_j,"ax",@progbits
	.align	128
        .global         _Z16kernelMaskReduceIdLj8ELb0EEvPKT_PKbPS0_j
        .type           _Z16kernelMaskReduceIdLj8ELb0EEvPKT_PKbPS0_j,@function
        .size           _Z16kernelMaskReduceIdLj8ELb0EEvPKT_PKbPS0_j,(.L_x_423 - _Z16kernelMaskReduceIdLj8ELb0EEvPKT_PKbPS0_j)
        .other          _Z16kernelMaskReduceIdLj8ELb0EEvPKT_PKbPS0_j,@"STO_CUDA_ENTRY STV_DEFAULT"
_Z16kernelMaskReduceIdLj8ELb0EEvPKT_PKbPS0_j:
.text._Z16kernelMaskReduceIdLj8ELb0EEvPKT_PKbPS0_j:
        /* <DEDUP_REMOVED lines=15> */
.L_x_22:
        /* <DEDUP_REMOVED lines=9> */
.L_x_21:
[----:B------:R-:W-:Y:S05]  /*0180*/  BSYNC.RECONVERGENT B1 ;  /* 0x0000000000017941 */ /* 0x000fea0003800200 */
.L_x_20:
[----:B0-----:R-:W-:-:S05]  /*0190*/  IMAD R2, R11, 0x8, R2 ;  /* 0x000000080b027824 */ /* 0x001fca00078e0202 */
[----:B------:R-:W-:-:S13]  /*01a0*/  ISETP.GE.U32.AND P0, PT, R2, UR5, PT ;  /* 0x0000000502007c0c */ /* 0x000fda000bf06070 */
[----:B------:R-:W-:Y:S05]  /*01b0*/  @!P0 BRA `(.L_x_22) ;  /* 0xfffffffc00cc8947 */ /* 0x000fea000383ffff */
.L_x_19:
[----:B------:R-:W-:Y:S05]  /*01c0*/  BSYNC.RECONVERGENT B0 ;  /* 0x0000000000007941 */ /* 0x000fea0003800200 */
.L_x_18:
        /* <DEDUP_REMOVED lines=38> */
.L_x_23:
        /* <DEDUP_REMOVED lines=13> */
.L_x_423:


//--------------------- .text._Z16kernelMaskReduceIdLj16ELb0EEvPKT_PKbPS0_j --------------------------
	.section	.text._Z16kernelMaskReduceIdLj16ELb0EEvPKT_PKbPS0_j,"ax",@progbits
	.align	128
        .global         _Z16kernelMaskReduceIdLj16ELb0EEvPKT_PKbPS0_j
        .type           _Z16kernelMaskReduceIdLj16ELb0EEvPKT_PKbPS0_j,@function
        .size           _Z16kernelMaskReduceIdLj16ELb0EEvPKT_PKbPS0_j,(.L_x_424 - _Z16kernelMaskReduceIdLj16ELb0EEvPKT_PKbPS0_j)
        .other          _Z16kernelMaskReduceIdLj16ELb0EEvPKT_PKbPS0_j,@"STO_CUDA_ENTRY STV_DEFAULT"
_Z16kernelMaskReduceIdLj16ELb0EEvPKT_PKbPS0_j:
.text._Z16kernelMaskReduceIdLj16ELb0EEvPKT_PKbPS0_j:
        /* <DEDUP_REMOVED lines=15> */
.L_x_28:
        /* <DEDUP_REMOVED lines=9> */
.L_x_27:
[----:B------:R-:W-:Y:S05]  /*0180*/  BSYNC.RECONVERGENT B1 ;  /* 0x0000000000017941 */ /* 0x000fea0003800200 */
.L_x_26:
[----:B0-----:R-:W-:-:S05]  /*0190*/  IMAD R2, R11, 0x10, R2 ;  /* 0x000000100b027824 */ /* 0x001fca00078e0202 */
[----:B------:R-:W-:-:S13]  /*01a0*/  ISETP.GE.U32.AND P0, PT, R2, UR5, PT ;  /* 0x0000000502007c0c */ /* 0x000fda000bf06070 */
[----:B------:R-:W-:Y:S05]  /*01b0*/  @!P0 BRA `(.L_x_28) ;  /* 0xfffffffc00cc8947 */ /* 0x000fea000383ffff */
.L_x_25:
[----:B------:R-:W-:Y:S05]  /*01c0*/  BSYNC.RECONVERGENT B0 ;  /* 0x0000000000007941 */ /* 0x000fea0003800200 */
.L_x_24:
        /* <DEDUP_REMOVED lines=38> */
.L_x_29:
        /* <DEDUP_REMOVED lines=13> */
.L_x_424:


//--------------------- .text._Z16kernelMaskReduceIdLj32ELb0EEvPKT_PKbPS0_j --------------------------
	.section	.text._Z16kernelMaskReduceIdLj32ELb0EEvPKT_PKbPS0_j,"ax",@progbits
	.align	128
        .global         _Z16kernelMaskReduceIdLj32ELb0EEvPKT_PKbPS0_j
        .type           _Z16kernelMaskReduceIdLj32ELb0EEvPKT_PKbPS0_j,@function
        .size           _Z16kernelMaskReduceIdLj32ELb0EEvPKT_PKbPS0_j,(.L_x_425 - _Z16kernelMaskReduceIdLj32ELb0EEvPKT_PKbPS0_j)
        .other          _Z16kernelMaskReduceIdLj32ELb0EEvPKT_PKbPS0_j,@"STO_CUDA_ENTRY STV_DEFAULT"
_Z16kernelMaskReduceIdLj32ELb0EEvPKT_PKbPS0_j:
.text._Z16kernelMaskReduceIdLj32ELb0EEvPKT_PKbPS0_j:
        /* <DEDUP_REMOVED lines=15> */
.L_x_34:
        /* <DEDUP_REMOVED lines=9> */
.L_x_33:
[----:B------:R-:W-:Y:S05]  /*0180*/  BSYNC.RECONVERGENT B1 ;  /* 0x0000000000017941 */ /* 0x000fea0003800200 */
.L_x_32:
[----:B0-----:R-:W-:-:S05]  /*0190*/  IMAD R2, R11, 0x20, R2 ;  /* 0x000000200b027824 */ /* 0x001fca00078e0202 */
[----:B------:R-:W-:-:S13]  /*01a0*/  ISETP.GE.U32.AND P0, PT, R2, UR5, PT ;  /* 0x0000000502007c0c */ /* 0x000fda000bf06070 */
[----:B------:R-:W-:Y:S05]  /*01b0*/  @!P0 BRA `(.L_x_34) ;  /* 0xfffffffc00cc8947 */ /* 0x000fea000383ffff */
.L_x_31:
[----:B------:R-:W-:Y:S05]  /*01c0*/  BSYNC.RECONVERGENT B0 ;  /* 0x0000000000007941 */ /* 0x000fea0003800200 */
.L_x_30:
[----:B------:R-:W-:Y:S01]  /*01d0*/  SHFL.DOWN PT, R7, R5, 0x10, 0x1f ;  /* 0x0a001f0005077f89 */ /* 0x000fe200000e0000 */
[C---:B------:R-:W-:Y:S02]  /*01e0*/  LOP3.LUT P0, RZ, R3.reuse, 0x1f, RZ, 0xc0, !PT ;  /* 0x0000001f03ff7812 */ /* 0x040fe4000780c0ff */
[----:B------:R-:W-:Y:S01]  /*01f0*/  ISETP.NE.AND P1, PT, R3, RZ, PT ;  /* 0x000000ff0300720c */ /* 0x000fe20003f25270 */
[----:B------:R-:W0:Y:S10]  /*0200*/  SHFL.DOWN PT, R6, R4, 0x10, 0x1f ;  /* 0x0a001f0004067f89 */ /* 0x000e3400000e0000 */
        /* <DEDUP_REMOVED lines=33> */
.L_x_35:
        /* <DEDUP_REMOVED lines=14> */
.L_x_425:


//--------------------- .text._Z16kernelMaskReduceIdLj64ELb0EEvPKT_PKbPS0_j --------------------------
	.section	.text._Z16kernelMaskReduceIdLj64ELb0EEvPKT_PKbPS0_j,"ax",@progbits
	.align	128
        .global         _Z16kernelMaskReduceIdLj64ELb0EEvPKT_PKbPS0_j
        .type           _Z16kernelMaskReduceIdLj64ELb0EEvPKT_PKbPS0_j,@function
        .size           _Z16kernelMaskReduceIdLj64ELb0EEvPKT_PKbPS0_j,(.L_x_426 - _Z16kernelMaskReduceIdLj64ELb0EEvPKT_PKbPS0_j)
        .other          _Z16kernelMaskReduceIdLj64ELb0EEvPKT_PKbPS0_j,@"STO_CUDA_ENTRY STV_DEFAULT"
_Z16kernelMaskReduceIdLj64ELb0EEvPKT_PKbPS0_j:
.text._Z16kernelMaskReduceIdLj64ELb0EEvPKT_PKbPS0_j:
        /* <DEDUP_REMOVED lines=15> */
.L_x_40:
        /* <DEDUP_REMOVED lines=9> */
.L_x_39:
[----:B------:R-:W-:Y:S05]  /*0180*/  BSYNC.RECONVERGENT B1 ;  /* 0x0000000000017941 */ /* 0x000fea0003800200 */
.L_x_38:
[----:B0-----:R-:W-:-:S05]  /*0190*/  IMAD R2, R11, 0x40, R2 ;  /* 0x000000400b027824 */ /* 0x001fca00078e0202 */
[----:B------:R-:W-:-:S13]  /*01a0*/  ISETP.GE.U32.AND P0, PT, R2, UR5, PT ;  /* 0x0000000502007c0c */ /* 0x000fda000bf06070 */
[----:B------:R-:W-:Y:S05]  /*01b0*/  @!P0 BRA `(.L_x_40) ;  /* 0xfffffffc00cc8947 */ /* 0x000fea000383ffff */
.L_x_37:
[----:B------:R-:W-:Y:S05]  /*01c0*/  BSYNC.RECONVERGENT B0 ;  /* 0x0000000000007941 */ /* 0x000fea0003800200 */
.L_x_36:
[----:B------:R-:W-:Y:S01]  /*01d0*/  SHFL.DOWN PT, R7, R5, 0x10, 0x1f ;  /* 0x0a001f0005077f89 */ /* 0x000fe200000e0000 */
[C---:B------:R-:W-:Y:S02]  /*01e0*/  LOP3.LUT P0, RZ, R3.reuse, 0x1f, RZ, 0xc0, !PT ;  /* 0x0000001f03ff7812 */ /* 0x040fe4000780c0ff */
[C---:B------:R-:W-:Y:S01]  /*01f0*/  ISETP.GE.U32.AND P1, PT, R3.reuse, 0x2, PT ;  /* 0x000000020300780c */ /* 0x040fe20003f26070 */
[----:B------:R-:W0:Y:S01]  /*0200*/  SHFL.DOWN PT, R6, R4, 0x10, 0x1f ;  /* 0x0a001f0004067f89 */ /* 0x000e2200000e0000 */
[----:B------:R-:W-:-:S09]  /*0210*/  ISETP.GT.U32.AND P2, PT, R3, 0x1, PT ;  /* 0x000000010300780c */ /* 0x000fd20003f44070 */
[----:B------:R-:W2:Y:S01]  /*0220*/  @!P0 S2R R15, SR_CgaCtaId ;  /* 0x00000000000f8919 */ /* 0x000ea20000008800 */
[----:B------:R-:W-:Y:S01]  /*0230*/  @!P0 MOV R2, 0x400 ;  /* 0x0000040000028802 */ /* 0x000fe20000000f00 */
[----:B0-----:R-:W-:-:S07]  /*0240*/  DADD R6, R6, R4 ;  /* 0x0000000006067229 */ /* 0x001fce0000000004 */
[----:B-1----:R-:W-:Y:S04]  /*0250*/  SHFL.DOWN PT, R9, R7, 0x8, 0x1f ;  /* 0x09001f0007097f89 */ /* 0x002fe800000e0000 */
[----:B------:R-:W0:Y:S01]  /*0260*/  SHFL.DOWN PT, R8, R6, 0x8, 0x1f ;  /* 0x09001f0006087f89 */ /* 0x000e2200000e0000 */
[----:B--2---:R-:W-:Y:S02]  /*0270*/  @!P0 LEA R2, R15, R2, 0x18 ;  /* 0x000000020f028211 */ /* 0x004fe400078ec0ff */
[----:B------:R-:W-:Y:S01]  /*0280*/  VOTE.ANY R15, PT, !P1 ;  /* 0x00000000000f7806 */ /* 0x000fe200048e0100 */
[----:B0-----:R-:W-:Y:S01]  /*0290*/  DADD R8, R6, R8 ;  /* 0x0000000006087229 */ /* 0x001fe20000000008 */
[----:B------:R-:W-:-:S06]  /*02a0*/  @!P0 LEA.HI R7, R3, R2, RZ, 0x1e ;  /* 0x0000000203078211 */ /* 0x000fcc00078ff0ff */
        /* <DEDUP_REMOVED lines=13> */
[----:B------:R-:W-:Y:S01]  /*0380*/  UMOV UR4, 0x400 ;  /* 0x0000040000047882 */ /* 0x000fe20000000000 */
[----:B------:R-:W-:Y:S01]  /*0390*/  ISETP.NE.AND P0, PT, R3, RZ, PT ;  /* 0x000000ff0300720c */ /* 0x000fe20003f05270 */
[----:B-1----:R-:W-:-:S06]  /*03a0*/  ULEA UR4, UR5, UR4, 0x18 ;  /* 0x0000000405047291 */ /* 0x002fcc000f8ec0ff */
[----:B0-----:R-:W-:-:S06]  /*03b0*/  LEA R4, R3, UR4, 0x3 ;  /* 0x0000000403047c11 */ /* 0x001fcc000f8e18ff */
[----:B------:R-:W0:Y:S04]  /*03c0*/  LDS.64 R4, [R4] ;  /* 0x0000000004047984 */ /* 0x000e280000000a00 */
[----:B0-----:R-:W-:Y:S04]  /*03d0*/  SHFL.DOWN PT, R7, R5, 0x10, 0x1f ;  /* 0x0a001f0005077f89 */ /* 0x001fe800000e0000 */
        /* <DEDUP_REMOVED lines=11> */
[----:B------:R0:W1:Y:S04]  /*0490*/  SHFL.DOWN PT, R3, R13, 0x1, 0x1f ;  /* 0x08201f000d037f89 */ /* 0x00006800000e0000 */
[----:B------:R0:W2:Y:S01]  /*04a0*/  SHFL.DOWN PT, R2, R12, 0x1, 0x1f ;  /* 0x08201f000c027f89 */ /* 0x0000a200000e0000 */
[----:B------:R-:W-:Y:S05]  /*04b0*/  @P0 EXIT ;  /* 0x000000000000094d */ /* 0x000fea0003800000 */
[----:B------:R-:W3:Y:S01]  /*04c0*/  LDC.64 R4, c[0x0][0x390] ;  /* 0x0000e400ff047b82 */ /* 0x000ee20000000a00 */
[----:B-12---:R-:W-:Y:S01]  /*04d0*/  DADD R2, R12, R2 ;  /* 0x000000000c027229 */ /* 0x006fe20000000002 */
[----:B---3--:R-:W-:-:S06]  /*04e0*/  IMAD.WIDE.U32 R4, R0, 0x8, R4 ;  /* 0x0000000800047825 */ /* 0x008fcc00078e0004 */
[----:B------:R-:W-:Y:S01]  /*04f0*/  STG.E.64 desc[UR6][R4.64], R2 ;  /* 0x0000000204007986 */ /* 0x000fe2000c101b06 */
[----:B------:R-:W-:Y:S05]  /*0500*/  EXIT ;  /* 0x000000000000794d */ /* 0x000fea0003800000 */
.L_x_41:
        /* <DEDUP_REMOVED lines=15> */
.L_x_426:


//--------------------- .text._Z16kernelMaskReduceIdLj128ELb0EEvPKT_PKbPS0_j --------------------------
	.section	.text._Z16kernelMaskReduceIdLj128ELb0EEvPKT_PKbPS0_j,"ax",@progbits
	.align	128
        .global         _Z16kernelMaskReduceIdLj128ELb0EEvPKT_PKbPS0_j
        .type           _Z16kernelMaskReduceIdLj128ELb0EEvPKT_PKbPS0_j,@function
        .size           _Z16kernelMaskReduceIdLj128ELb0EEvPKT_PKbPS0_j,(.L_x_427 - _Z16kernelMaskReduceIdLj128ELb0EEvPKT_PKbPS0_j)
        .other          _Z16kernelMaskReduceIdLj128ELb0EEvPKT_PKbPS0_j,@"STO_CUDA_ENTRY STV_DEFAULT"
_Z16kernelMaskReduceIdLj128ELb0EEvPKT_PKbPS0_j:
.text._Z16kernelMaskReduceIdLj128ELb0EEvPKT_PKbPS0_j:
        /* <DEDUP_REMOVED lines=15> */
.L_x_46:
        /* <DEDUP_REMOVED lines=9> */
.L_x_45:
[----:B------:R-:W-:Y:S05]  /*0180*/  BSYNC.RECONVERGENT B1 ;  /* 0x0000000000017941 */ /* 0x000fea0003800200 */
.L_x_44:
[----:B0-----:R-:W-:-:S05]  /*0190*/  IMAD R2, R11, 0x80, R2 ;  /* 0x000000800b027824 */ /* 0x001fca00078e0202 */
[----:B------:R-:W-:-:S13]  /*01a0*/  ISETP.GE.U32.AND P0, PT, R2, UR5, PT ;  /* 0x0000000502007c0c */ /* 0x000fda000bf06070 */
[----:B------:R-:W-:Y:S05]  /*01b0*/  @!P0 BRA `(.L_x_46) ;  /* 0xfffffffc00cc8947 */ /* 0x000fea000383ffff */
.L_x_43:
[----:B------:R-:W-:Y:S05]  /*01c0*/  BSYNC.RECONVERGENT B0 ;  /* 0x0000000000007941 */ /* 0x000fea0003800200 */
.L_x_42:
        /* <DEDUP_REMOVED lines=52> */
.L_x_47:
        /* <DEDUP_REMOVED lines=15> */
.L_x_427:


//--------------------- .text._Z16kernelMaskReduceIdLj256ELb0EEvPKT_PKbPS0_j --------------------------
	.section	.text._Z16kernelMaskReduceIdLj256ELb0EEvPKT_PKbPS0_j,"ax",@progbits
	.align	128
        .global         _Z16kernelMaskReduceIdLj256ELb0EEvPKT_PKbPS0_j
        .type           _Z16kernelMaskReduceIdLj256ELb0EEvPKT_PKbPS0_j,@function
        .size           _Z16kernelMaskReduceIdLj256ELb0EEvPKT_PKbPS0_j,(.L_x_428 - _Z16kernelMaskReduceIdLj256ELb0EEvPKT_PKbPS0_j)
        .other          _Z16kernelMaskReduceIdLj256ELb0EEvPKT_PKbPS0_j,@"STO_CUDA_ENTRY STV_DEFAULT"
_Z16kernelMaskReduceIdLj256ELb0EEvPKT_PKbPS0_j:
.text._Z16kernelMaskReduceIdLj256ELb0EEvPKT_PKbPS0_j:
        /* <DEDUP_REMOVED lines=15> */
.L_x_52:
        /* <DEDUP_REMOVED lines=9> */
.L_x_51:
[----:B------:R-:W-:Y:S05]  /*0180*/  BSYNC.RECONVERGENT B1 ;  /* 0x0000000000017941 */ /* 0x000fea0003800200 */
.L_x_50:
[----:B0-----:R-:W-:-:S05]  /*0190*/  IMAD R2, R11, 0x100, R2 ;  /* 0x000001000b027824 */ /* 0x001fca00078e0202 */
[----:B------:R-:W-:-:S13]  /*01a0*/  ISETP.GE.U32.AND P0, PT, R2, UR5, PT ;  /* 0x0000000502007c0c */ /* 0x000fda000bf06070 */
[----:B------:R-:W-:Y:S05]  /*01b0*/  @!P0 BRA `(.L_x_52) ;  /* 0xfffffffc00cc8947 */ /* 0x000fea000383ffff */
.L_x_49:
[----:B------:R-:W-:Y:S05]  /*01c0*/  BSYNC.RECONVERGENT B0 ;  /* 0x0000000000007941 */ /* 0x000fea0003800200 */
.L_x_48:
        /* <DEDUP_REMOVED lines=52> */
.L_x_53:
        /* <DEDUP_REMOVED lines=15> */
.L_x_428:


//--------------------- .text._Z16kernelMaskReduceIdLj512ELb0EEvPKT_PKbPS0_j --------------------------
	.section	.text._Z16kernelMaskReduceIdLj512ELb0EEvPKT_PKbPS0_j,"ax",@progbits
	.align	128
        .global         _Z16kernelMaskReduceIdLj512ELb0EEvPKT_PKbPS0_j
        .type           _Z16kernelMaskReduceIdLj512ELb0EEvPKT_PKbPS0_j,@function
        .size           _Z16kernelMaskReduceIdLj512ELb0EEvPKT_PKbPS0_j,(.L_x_429 - _Z16kernelMaskReduceIdLj512ELb0EEvPKT_PKbPS0_j)
        .other          _Z16kernelMaskReduceIdLj512ELb0EEvPKT_PKbPS0_j,@"STO_CUDA_ENTRY STV_DEFAULT"
_Z16kernelMaskReduceIdLj512ELb0EEvPKT_PKbPS0_j:
.text._Z16kernelMaskReduceIdLj512ELb0EEvPKT_PKbPS0_j:
        /* <DEDUP_REMOVED lines=15> */
.L_x_58:
        /* <DEDUP_REMOVED lines=9> */
.L_x_57:
[----:B------:R-:W-:Y:S05]  /*0180*/  BSYNC.RECONVERGENT B1 ;  /* 0x0000000000017941 */ /* 0x000fea0003800200 */
.L_x_56:
[----:B0-----:R-:W-:-:S05]  /*0190*/  IMAD R2, R11, 0x200, R2 ;  /* 0x000002000b027824 */ /* 0x001fca00078e0202 */
[----:B------:R-:W-:-:S13]  /*01a0*/  ISETP.GE.U32.AND P0, PT, R2, UR5, PT ;  /* 0x0000000502007c0c */ /* 0x000fda000bf06070 */
[----:B------:R-:W-:Y:S05]  /*01b0*/  @!P0 BRA `(.L_x_58) ;  /* 0xfffffffc00cc8947 */ /* 0x000fea000383ffff */
.L_x_55:
[----:B------:R-:W-:Y:S05]  /*01c0*/  BSYNC.RECONVERGENT B0 ;  /* 0x0000000000007941 */ /* 0x000fea0003800200 */
.L_x_54:
        /* <DEDUP_REMOVED lines=52> */
.L_x_59:
        /* <DEDUP_REMOVED lines=15> */
.L_x_429:


//--------------------- .text._Z16kernelMaskReduceIdLj1ELb1EEvPKT_PKbPS0_j --------------------------
	.section	.text._Z16kernelMaskReduceIdLj1ELb1EEvPKT_PKbPS0_j,"ax",@progbits
	.align	128
        .global         _Z16kernelMaskReduceIdLj1ELb1EEvPKT_PKbPS0_j
        .type           _Z16kernelMaskReduceIdLj1ELb1EEvPKT_PKbPS0_j,@function
        .size           _Z16kernelMaskReduceIdLj1ELb1EEvPKT_PKbPS0_j,(.L_x_430 - _Z16kernelMaskReduceIdLj1ELb1EEvPKT_PKbPS0_j)
        .other          _Z16kernelMaskReduceIdLj1ELb1EEvPKT_PKbPS0_j,@"STO_CUDA_ENTRY STV_DEFAULT"
_Z16kernelMaskReduceIdLj1ELb1EEvPKT_PKbPS0_j:
.text._Z16kernelMaskReduceIdLj1ELb1EEvPKT_PKbPS0_j:
[----:B------:R-:W-:Y:S01]  /*0000*/  LDC R1, c[0x0][0x37c] ;  /* 0x0000df00ff017b82 */ /* 0x000fe20000000800 */
[----:B------:R-:W0:Y:S01]  /*0010*/  S2R R3, SR_TID.X ;  /* 0x0000000000037919 */ /* 0x000e220000002100 */
[----:B------:R-:W1:Y:S01]  /*0020*/  LDCU UR4, c[0x0][0x398] ;  /* 0x00007300ff0477ac */ /* 0x000e620008000800 */
[----:B------:R-:W-:Y:S01]  /*0030*/  BSSY.RECONVERGENT B0, `(.L_x_60) ;  /* 0x0000023000007945 */ /* 0x000fe20003800200 */
[----:B------:R-:W-:Y:S01]  /*0040*/  CS2R R4, SRZ ;  /* 0x0000000000047805 */ /* 0x000fe2000001ff00 */
[----:B------:R-:W0:Y:S01]  /*0050*/  S2R R0, SR_CTAID.X ;  /* 0x0000000000007919 */ /* 0x000e220000002500 */
[----:B------:R-:W2:Y:S01]  /*0060*/  LDCU.64 UR6, c[0x0][0x358] ;  /* 0x00006b00ff0677ac */ /* 0x000ea20008000a00 */
[----:B------:R-:W3:Y:S01]  /*0070*/  LDCU.64 UR8, c[0x0][0x388] ;  /* 0x00007100ff0877ac */ /* 0x000ee20008000a00 */
[----:B0-----:R-:W-:-:S05]  /*0080*/  IMAD R2, R0, 0x2, R3 ;  /* 0x0000000200027824 */ /* 0x001fca00078e0203 */
[----:B-1----:R-:W-:-:S13]  /*0090*/  ISETP.GE.U32.AND P0, PT, R2, UR4, PT ;  /* 0x0000000402007c0c */ /* 0x002fda000bf06070 */
[----:B--23--:R-:W-:Y:S05]  /*00a0*/  @P0 BRA `(.L_x_61) ;  /* 0x00000000006c0947 */ /* 0x00cfea0003800000 */
[----:B------:R-:W0:Y:S01]  /*00b0*/  LDC R15, c[0x0][0x370] ;  /* 0x0000dc00ff0f7b82 */ /* 0x000e220000000800 */
[----:B------:R-:W-:-:S07]  /*00c0*/  CS2R R4, SRZ ;  /* 0x0000000000047805 */ /* 0x000fce000001ff00 */
[----:B------:R-:W1:Y:S08]  /*00d0*/  LDC R17, c[0x0][0x398] ;  /* 0x0000e600ff117b82 */ /* 0x000e700000000800 */
[----:B------:R-:W2:Y:S02]  /*00e0*/  LDC.64 R6, c[0x0][0x380] ;  /* 0x0000e000ff067b82 */ /* 0x000ea40000000a00 */
.L_x_66:
[----:B------:R-:W-:-:S05]  /*00f0*/  IADD3 R10, P0, PT, R2, UR8, RZ ;  /* 0x00000008020a7c10 */ /* 0x000fca000ff1e0ff */
[----:B------:R-:W-:-:S05]  /*0100*/  IMAD.X R11, RZ, RZ, UR9, P0 ;  /* 0x00000009ff0b7e24 */ /* 0x000fca00080e06ff */
[----:B------:R-:W3:Y:S01]  /*0110*/  LDG.E.U8.CONSTANT R9, desc[UR6][R10.64] ;  /* 0x000000060a097981 */ /* 0x000ee2000c1e9100 */
[C---:B------:R-:W-:Y:S01]  /*0120*/  VIADD R8, R2.reuse, 0x1 ;  /* 0x0000000102087836 */ /* 0x040fe20000000000 */
[----:B------:R-:W-:Y:S01]  /*0130*/  BSSY.RECONVERGENT B1, `(.L_x_62) ;  /* 0x0000007000017945 */ /* 0x000fe20003800200 */
[----:B--2---:R-:W-:-:S03]  /*0140*/  IMAD.WIDE.U32 R12, R2, 0x8, R6 ;  /* 0x00000008020c7825 */ /* 0x004fc600078e0006 */
[----:B-1----:R-:W-:Y:S02]  /*0150*/  ISETP.GE.U32.AND P1, PT, R8, R17, PT ;  /* 0x000000110800720c */ /* 0x002fe40003f26070 */
[----:B---3--:R-:W-:-:S13]  /*0160*/  ISETP.NE.AND P0, PT, R9, RZ, PT ;  /* 0x000000ff0900720c */ /* 0x008fda0003f05270 */
[----:B------:R-:W-:Y:S05]  /*0170*/  @!P0 BRA `(.L_x_63) ;  /* 0x0000000000088947 */ /* 0x000fea0003800000 */
[----:B------:R-:W2:Y:S02]  /*0180*/  LDG.E.64.CONSTANT R8, desc[UR6][R12.64] ;  /* 0x000000060c087981 */ /* 0x000ea4000c1e9b00 */
[----:B--2---:R-:W-:-:S11]  /*0190*/  DADD R4, R4, R8 ;  /* 0x0000000004047229 */ /* 0x004fd60000000008 */
.L_x_63:
[----:B------:R-:W-:Y:S05]  /*01a0*/  BSYNC.RECONVERGENT B1 ;  /* 0x0000000000017941 */ /* 0x000fea0003800200 */
.L_x_62:
[----:B------:R-:W-:Y:S04]  /*01b0*/  BSSY.RECONVERGENT B1, `(.L_x_64) ;  /* 0x0000007000017945 */ /* 0x000fe80003800200 */
[----:B------:R-:W-:Y:S05]  /*01c0*/  @P1 BRA `(.L_x_65) ;  /* 0x0000000000141947 */ /* 0x000fea0003800000 */
[----:B------:R-:W2:Y:S02]  /*01d0*/  LDG.E.U8.CONSTANT R10, desc[UR6][R10.64+0x1] ;  /* 0x000001060a0a7981 */ /* 0x000ea4000c1e9100 */
[----:B--2---:R-:W-:-:S13]  /*01e0*/  ISETP.NE.AND P0, PT, R10, RZ, PT ;  /* 0x000000ff0a00720c */ /* 0x004fda0003f05270 */
[----:B------:R-:W-:Y:S05]  /*01f0*/  @!P0 BRA `(.L_x_65) ;  /* 0x0000000000088947 */ /* 0x000fea0003800000 */
[----:B------:R-:W2:Y:S02]  /*0200*/  LDG.E.64.CONSTANT R8, desc[UR6][R12.64+0x8] ;  /* 0x000008060c087981 */ /* 0x000ea4000c1e9b00 */
[----:B--2---:R-:W-:-:S11]  /*0210*/  DADD R4, R4, R8 ;  /* 0x0000000004047229 */ /* 0x004fd60000000008 */
.L_x_65:
[----:B------:R-:W-:Y:S05]  /*0220*/  BSYNC.RECONVERGENT B1 ;  /* 0x0000000000017941 */ /* 0x000fea0003800200 */
.L_x_64:
[----:B0-----:R-:W-:-:S05]  /*0230*/  IMAD R2, R15, 0x2, R2 ;  /* 0x000000020f027824 */ /* 0x001fca00078e0202 */
[----:B------:R-:W-:-:S13]  /*0240*/  ISETP.GE.U32.AND P0, PT, R2, R17, PT ;  /* 0x000000110200720c */ /* 0x000fda0003f06070 */
[----:B------:R-:W-:Y:S05]  /*0250*/  @!P0 BRA `(.L_x_66) ;  /* 0xfffffffc00a48947 */ /* 0x000fea000383ffff */
.L_x_61:
[----:B------:R-:W-:Y:S05]  /*0260*/  BSYNC.RECONVERGENT B0 ;  /* 0x0000000000007941 */ /* 0x000fea0003800200 */
.L_x_60:
[----:B------:R-:W-:Y:S01]  /*0270*/  IMAD.MOV.U32 R17, RZ, RZ, 0x1 ;  /* 0x00000001ff117424 */ /* 0x000fe200078e00ff */
[C---:B------:R-:W-:Y:S02]  /*0280*/  LOP3.LUT P0, RZ, R3.reuse, 0x1f, RZ, 0xc0, !PT ;  /* 0x0000001f03ff7812 */ /* 0x040fe4000780c0ff */
[----:B------:R-:W-:Y:S01]  /*0290*/  ISETP.NE.AND P1, PT, R3, RZ, PT ;  /* 0x000000ff0300720c */ /* 0x000fe20003f25270 */
[----:B------:R-:W-:Y:S04]  /*02a0*/  SHFL.DOWN PT, R7, R5, 0x10, 0x1f ;  /* 0x0a001f0005077f89 */ /* 0x000fe800000e0000 */
[----:B------:R-:W0:Y:S06]  /*02b0*/  SHFL.DOWN PT, R6, R4, 0x10, 0x1f ;  /* 0x0a001f0004067f89 */ /* 0x000e2c00000e0000 */
[----:B------:R-:W1:Y:S01]  /*02c0*/  @!P0 S2R R15, SR_CgaCtaId ;  /* 0x00000000000f8919 */ /* 0x000e620000008800 */
[----:B------:R-:W-:Y:S01]  /*02d0*/  @!P0 MOV R2, 0x400 ;  /* 0x0000040000028802 */ /* 0x000fe20000000f00 */
[----:B0-----:R-:W-:-:S07]  /*02e0*/  DADD R6, R6, R4 ;  /* 0x0000000006067229 */ /* 0x001fce0000000004 */
[----:B------:R-:W-:Y:S04]  /*02f0*/  SHFL.DOWN PT, R9, R7, 0x8, 0x1f ;  /* 0x09001f0007097f89 */ /* 0x000fe800000e0000 */
[----:B------:R-:W0:Y:S01]  /*0300*/  SHFL.DOWN PT, R8, R6, 0x8, 0x1f ;  /* 0x09001f0006087f89 */ /* 0x000e2200000e0000 */
[----:B-1----:R-:W-:Y:S01]  /*0310*/  @!P0 LEA R2, R15, R2, 0x18 ;  /* 0x000000020f028211 */ /* 0x002fe200078ec0ff */
        /* <DEDUP_REMOVED lines=27> */
.L_x_67:
        /* <DEDUP_REMOVED lines=11> */
.L_x_430:


//--------------------- .text._Z16kernelMaskReduceIdLj2ELb1EEvPKT_PKbPS0_j --------------------------
	.section	.text._Z16kernelMaskReduceIdLj2ELb1EEvPKT_PKbPS0_j,"ax",@progbits
	.align	128
        .global         _Z16kernelMaskReduceIdLj2ELb1EEvPKT_PKbPS0_j
        .type           _Z16kernelMaskReduceIdLj2ELb1EEvPKT_PKbPS0_j,@function
        .size           _Z16kernelMaskReduceIdLj2ELb1EEvPKT_PKbPS0_j,(.L_x_431 - _Z16kernelMaskReduceIdLj2ELb1EEvPKT_PKbPS0_j)
        .other          _Z16kernelMaskReduceIdLj2ELb1EEvPKT_PKbPS0_j,@"STO_CUDA_ENTRY STV_DEFAULT"
_Z16kernelMaskReduceIdLj2ELb1EEvPKT_PKbPS0_j:
.text._Z16kernelMaskReduceIdLj2ELb1EEvPKT_PKbPS0_j:
[----:B------:R-:W-:Y:S01]  /*0000*/  LDC R1, c[0x0][0x37c] ;  /* 0x0000df00ff017b82 */ /* 0x000fe20000000800 */
[----:B------:R-:W0:Y:S01]  /*0010*/  S2R R3, SR_TID.X ;  /* 0x0000000000037919 */ /* 0x000e220000002100 */
[----:B------:R-:W1:Y:S01]  /*0020*/  LDCU UR4, c[0x0][0x398] ;  /* 0x00007300ff0477ac */ /* 0x000e620008000800 */
[----:B------:R-:W-:Y:S01]  /*0030*/  BSSY.RECONVERGENT B0, `(.L_x_68) ;  /* 0x0000026000007945 */ /* 0x000fe20003800200 */
[----:B------:R-:W-:Y:S01]  /*0040*/  CS2R R4, SRZ ;  /* 0x0000000000047805 */ /* 0x000fe2000001ff00 */
[----:B------:R-:W0:Y:S01]  /*0050*/  S2R R0, SR_CTAID.X ;  /* 0x0000000000007919 */ /* 0x000e220000002500 */
[----:B------:R-:W2:Y:S01]  /*0060*/  LDCU.64 UR6, c[0x0][0x358] ;  /* 0x00006b00ff0677ac */ /* 0x000ea20008000a00 */
[----:B0-----:R-:W-:-:S05]  /*0070*/  IMAD R2, R0, 0x4, R3 ;  /* 0x0000000400027824 */ /* 0x001fca00078e0203 */
[----:B-1----:R-:W-:-:S13]  /*0080*/  ISETP.GE.U32.AND P0, PT, R2, UR4, PT ;  /* 0x0000000402007c0c */ /* 0x002fda000bf06070 */
[----:B--2---:R-:W-:Y:S05]  /*0090*/  @P0 BRA `(.L_x_69) ;  /* 0x00000000007c0947 */ /* 0x004fea0003800000 */
[----:B------:R-:W0:Y:S01]  /*00a0*/  LDC R13, c[0x0][0x370] ;  /* 0x0000dc00ff0d7b82 */ /* 0x000e220000000800 */
[----:B------:R-:W-:-:S07]  /*00b0*/  CS2R R4, SRZ ;  /* 0x0000000000047805 */ /* 0x000fce000001ff00 */
[----:B------:R-:W1:Y:S08]  /*00c0*/  LDC R12, c[0x0][0x398] ;  /* 0x0000e600ff0c7b82 */ /* 0x000e700000000800 */
[----:B------:R-:W2:Y:S08]  /*00d0*/  LDC.64 R6, c[0x0][0x380] ;  /* 0x0000e000ff067b82 */ /* 0x000eb00000000a00 */
[----:B------:R-:W3:Y:S02]  /*00e0*/  LDC.64 R8, c[0x0][0x388] ;  /* 0x0000e200ff087b82 */ /* 0x000ee40000000a00 */
.L_x_74:
[----:B---3--:R-:W-:-:S05]  /*00f0*/  IADD3 R10, P0, PT, R2, R8, RZ ;  /* 0x00000008020a7210 */ /* 0x008fca0007f1e0ff */
[----:B------:R-:W-:-:S05]  /*0100*/  IMAD.X R11, RZ, RZ, R9, P0 ;  /* 0x000000ffff0b7224 */ /* 0x000fca00000e0609 */
[----:B------:R-:W3:Y:S01]  /*0110*/  LDG.E.U8.CONSTANT R10, desc[UR6][R10.64] ;  /* 0x000000060a0a7981 */ /* 0x000ee2000c1e9100 */
[----:B------:R-:W-:Y:S01]  /*0120*/  VIADD R15, R2, 0x2 ;  /* 0x00000002020f7836 */ /* 0x000fe20000000000 */
[----:B------:R-:W-:Y:S04]  /*0130*/  BSSY.RECONVERGENT B1, `(.L_x_70) ;  /* 0x0000007000017945 */ /* 0x000fe80003800200 */
[----:B-1----:R-:W-:Y:S02]  /*0140*/  ISETP.GE.U32.AND P1, PT, R15, R12, PT ;  /* 0x0000000c0f00720c */ /* 0x002fe40003f26070 */
[----:B---3--:R-:W-:-:S13]  /*0150*/  ISETP.NE.AND P0, PT, R10, RZ, PT ;  /* 0x000000ff0a00720c */ /* 0x008fda0003f05270 */
[----:B------:R-:W-:Y:S05]  /*0160*/  @!P0 BRA `(.L_x_71) ;  /* 0x00000000000c8947 */ /* 0x000fea0003800000 */
[----:B--2---:R-:W-:-:S06]  /*0170*/  IMAD.WIDE.U32 R10, R2, 0x8, R6 ;  /* 0x00000008020a7825 */ /* 0x004fcc00078e0006 */
[----:B------:R-:W2:Y:S02]  /*0180*/  LDG.E.64.CONSTANT R10, desc[UR6][R10.64] ;  /* 0x000000060a0a7981 */ /* 0x000ea4000c1e9b00 */
[----:B--2---:R-:W-:-:S11]  /*0190*/  DADD R4, R4, R10 ;  /* 0x0000000004047229 */ /* 0x004fd6000000000a */
.L_x_71:
[----:B------:R-:W-:Y:S05]  /*01a0*/  BSYNC.RECONVERGENT B1 ;  /* 0x0000000000017941 */ /* 0x000fea0003800200 */
.L_x_70:
[----:B------:R-:W-:Y:S04]  /*01b0*/  BSSY.RECONVERGENT B1, `(.L_x_72) ;  /* 0x000000a000017945 */ /* 0x000fe80003800200 */
[----:B------:R-:W-:Y:S05]  /*01c0*/  @P1 BRA `(.L_x_73) ;  /* 0x0000000000201947 */ /* 0x000fea0003800000 */
[----:B------:R-:W-:-:S05]  /*01d0*/  IADD3 R10, P0, PT, R15, R8, RZ ;  /* 0x000000080f0a7210 */ /* 0x000fca0007f1e0ff */
[----:B------:R-:W-:-:S05]  /*01e0*/  IMAD.X R11, RZ, RZ, R9, P0 ;  /* 0x000000ffff0b7224 */ /* 0x000fca00000e0609 */
[----:B------:R-:W3:Y:S02]  /*01f0*/  LDG.E.U8.CONSTANT R10, desc[UR6][R10.64] ;  /* 0x000000060a0a7981 */ /* 0x000ee4000c1e9100 */
[----:B---3--:R-:W-:-:S13]  /*0200*/  ISETP.NE.AND P0, PT, R10, RZ, PT ;  /* 0x000000ff0a00720c */ /* 0x008fda0003f05270 */
[----:B------:R-:W-:Y:S05]  /*0210*/  @!P0 BRA `(.L_x_73) ;  /* 0x00000000000c8947 */ /* 0x000fea0003800000 */
[----:B--2---:R-:W-:-:S06]  /*0220*/  IMAD.WIDE.U32 R10, R15, 0x8, R6 ;  /* 0x000000080f0a7825 */ /* 0x004fcc00078e0006 */
[----:B------:R-:W2:Y:S02]  /*0230*/  LDG.E.64.CONSTANT R10, desc[UR6][R10.64] ;  /* 0x000000060a0a7981 */ /* 0x000ea4000c1e9b00 */
[----:B--2---:R-:W-:-:S11]  /*0240*/  DADD R4, R4, R10 ;  /* 0x0000000004047229 */ /* 0x004fd6000000000a */
.L_x_73:
[----:B------:R-:W-:Y:S05]  /*0250*/  BSYNC.RECONVERGENT B1 ;  /* 0x0000000000017941 */ /* 0x000fea0003800200 */
.L_x_72:
[----:B0-----:R-:W-:-:S05]  /*0260*/  IMAD R2, R13, 0x4, R2 ;  /* 0x000000040d027824 */ /* 0x001fca00078e0202 */
[----:B------:R-:W-:-:S13]  /*0270*/  ISETP.GE.U32.AND P0, PT, R2, R12, PT ;  /* 0x0000000c0200720c */ /* 0x000fda0003f06070 */
[----:B------:R-:W-:Y:S05]  /*0280*/  @!P0 BRA `(.L_x_74) ;  /* 0xfffffffc00988947 */ /* 0x000fea000383ffff */
.L_x_69:
[----:B------:R-:W-:Y:S05]  /*0290*/  BSYNC.RECONVERGENT B0 ;  /* 0x0000000000007941 */ /* 0x000fea0003800200 */
.L_x_68:
[----:B------:R-:W-:Y:S01]  /*02a0*/  IMAD.MOV.U32 R17, RZ, RZ, 0x3 ;  /* 0x00000003ff117424 */ /* 0x000fe200078e00ff */
[C---:B------:R-:W-:Y:S02]  /*02b0*/  LOP3.LUT P0, RZ, R3.reuse, 0x1f, RZ, 0xc0, !PT ;  /* 0x0000001f03ff7812 */ /* 0x040fe4000780c0ff */
[----:B------:R-:W-:Y:S01]  /*02c0*/  ISETP.NE.AND P1, PT, R3, RZ, PT ;  /* 0x000000ff0300720c */ /* 0x000fe20003f25270 */
[----:B--2---:R-:W-:Y:S04]  /*02d0*/  SHFL.DOWN PT, R7, R5, 0x10, 0x1f ;  /* 0x0a001f0005077f89 */ /* 0x004fe800000e0000 */
[----:B------:R-:W0:Y:S06]  /*02e0*/  SHFL.DOWN PT, R6, R4, 0x10, 0x1f ;  /* 0x0a001f0004067f89 */ /* 0x000e2c00000e0000 */
[----:B------:R-:W1:Y:S01]  /*02f0*/  @!P0 S2R R15, SR_CgaCtaId ;  /* 0x00000000000f8919 */ /* 0x000e620000008800 */
[----:B------:R-:W-:Y:S01]  /*0300*/  @!P0 MOV R2, 0x400 ;  /* 0x0000040000028802 */ /* 0x000fe20000000f00 */
[----:B0-----:R-:W-:-:S07]  /*0310*/  DADD R6, R6, R4 ;  /* 0x0000000006067229 */ /* 0x001fce0000000004 */
[----:B------:R-:W-:Y:S04]  /*0320*/  SHFL.DOWN PT, R9, R7, 0x8, 0x1f ;  /* 0x09001f0007097f89 */ /* 0x000fe800000e0000 */
[----:B------:R-:W0:Y:S01]  /*0330*/  SHFL.DOWN PT, R8, R6, 0x8, 0x1f ;  /* 0x09001f0006087f89 */ /* 0x000e2200000e0000 */
[----:B-1----:R-:W-:-:S04]  /*0340*/  @!P0 LEA R2, R15, R2, 0x18 ;  /* 0x000000020f028211 */ /* 0x002fc800078ec0ff */
[----:B------:R-:W-:Y:S01]  /*0350*/  @!P0 LEA.HI R3, R3, R2, RZ, 0x1e ;  /* 0x0000000203038211 */ /* 0x000fe200078ff0ff */
        /* <DEDUP_REMOVED lines=26> */
.L_x_75:
        /* <DEDUP_REMOVED lines=16> */
.L_x_431:


//--------------------- .text._Z16kernelMaskReduceIdLj4ELb1EEvPKT_PKbPS0_j --------------------------
	.section	.text._Z16kernelMaskReduceIdLj4ELb1EEvPKT_PKbPS0_j,"ax",@progbits
	.align	128
        .global         _Z16kernelMaskReduceIdLj4ELb1EEvPKT_PKbPS0_j
        .type           _Z16kernelMaskReduceIdLj4ELb1EEvPKT_PKbPS0_j,@function
        .size           _Z16kernelMaskReduceIdLj4ELb1EEvPKT_PKbPS0_j,(.L_x_432 - _Z16kernelMaskReduceIdLj4ELb1EEvPKT_PKbPS0_j)
        .other          _Z16kernelMaskReduceIdLj4ELb1EEvPKT_PKbPS0_j,@"STO_CUDA_ENTRY STV_DEFAULT"
_Z16kernelMaskReduceIdLj4ELb1EEvPKT_PKbPS0_j:
.text._Z16kernelMaskReduceIdLj4ELb1EEvPKT_PKbPS0_j:
        /* <DEDUP_REMOVED lines=15> */
.L_x_82:
        /* <DEDUP_REMOVED lines=11> */
.L_x_79:
[----:B------:R-:W-:Y:S05]  /*01a0*/  BSYNC.RECONVERGENT B1 ;  /* 0x0000000000017941 */ /* 0x000fea0003800200 */
.L_x_78:
        /* <DEDUP_REMOVED lines=10> */
.L_x_81:
[----:B------:R-:W-:Y:S05]  /*0250*/  BSYNC.RECONVERGENT B1 ;  /* 0x0000000000017941 */ /* 0x000fea0003800200 */
.L_x_80:
[----:B0-----:R-:W-:-:S05]  /*0260*/  IMAD R2, R13, 0x8, R2 ;  /* 0x000000080d027824 */ /* 0x001fca00078e0202 */
[----:B------:R-:W-:-:S13]  /*0270*/  ISETP.GE.U32.AND P0, PT, R2, R12, PT ;  /* 0x0000000c0200720c */ /* 0x000fda0003f06070 */
[----:B------:R-:W-:Y:S05]  /*0280*/  @!P0 BRA `(.L_x_82) ;  /* 0xfffffffc00988947 */ /* 0x000fea000383ffff */
.L_x_77:
[----:B------:R-:W-:Y:S05]  /*0290*/  BSYNC.RECONVERGENT B0 ;  /* 0x0000000000007941 */ /* 0x000fea0003800200 */
.L_x_76:
        /* <DEDUP_REMOVED lines=38> */
.L_x_83:
        /* <DEDUP_REMOVED lines=16> */
.L_x_432:


//--------------------- .text._Z16kernelMaskReduceIdLj8ELb1EEvPKT_PKbPS0_j --------------------------
	.section	.text._Z16kernelMaskReduceIdLj8ELb1EEvPKT_PKbPS0_j,"ax",@progbits
	.align	128
        .global         _Z16kernelMaskReduceIdLj8ELb1EEvPKT_PKbPS0_j
        .type           _Z16kernelMaskReduceIdLj8ELb1EEvPKT_PKbPS0_j,@function
        .size           _Z16kernelMaskReduceIdLj8ELb1EEvPKT_PKbPS0_j,(.L_x_433 - _Z16kernelMaskReduceIdLj8ELb1EEvPKT_PKbPS0_j)
        .other          _Z16kernelMaskReduceIdLj8ELb1EEvPKT_PKbPS0_j,@"STO_CUDA_ENTRY STV_DEFAULT"
_Z16kernelMaskReduceIdLj8ELb1EEvPKT_PKbPS0_j:
.text._Z16kernelMaskReduceIdLj8ELb1EEvPKT_PKbPS0_j:
        /* <DEDUP_REMOVED lines=15> */
.L_x_90:
        /* <DEDUP_REMOVED lines=11> */
.L_x_87:
[----:B------:R-:W-:Y:S05]  /*01a0*/  BSYNC.RECONVERGENT B1 ;  /* 0x0000000000017941 */ /* 0x000fea0003800200 */
.L_x_86:
        /* <DEDUP_REMOVED lines=10> */
.L_x_89:
[----:B------:R-:W-:Y:S05]  /*0250*/  BSYNC.RECONVERGENT B1 ;  /* 0x0000000000017941 */ /* 0x000fea0003800200 */
.L_x_88:
[----:B0-----:R-:W-:-:S05]  /*0260*/  IMAD R2, R13, 0x10, R2 ;  /* 0x000000100d027824 */ /* 0x001fca00078e0202 */
[----:B------:R-:W-:-:S13]  /*0270*/  ISETP.GE.U32.AND P0, PT, R2, R12, PT ;  /* 0x0000000c0200720c */ /* 0x000fda0003f06070 */
[----:B------:R-:W-:Y:S05]  /*0280*/  @!P0 BRA `(.L_x_90) ;  /* 0xfffffffc00988947 */ /* 0x000fea000383ffff */
.L_x_85:
[----:B------:R-:W-:Y:S05]  /*0290*/  BSYNC.RECONVERGENT B0 ;  /* 0x0000000000007941 */ /* 0x000fea0003800200 */
.L_x_84:
        /* <DEDUP_REMOVED lines=38> */
.L_x_91:
        /* <DEDUP_REMOVED lines=16> */
.L_x_433:


//--------------------- .text._Z16kernelMaskReduceIdLj16ELb1EEvPKT_PKbPS0_j --------------------------
	.section	.text._Z16kernelMaskReduceIdLj16ELb1EEvPKT_PKbPS0_j,"ax",@progbits
	.align	128
        .global         _Z16kernelMaskReduceIdLj16ELb1EEvPKT_PKbPS0_j
        .type           _Z16kernelMaskReduceIdLj16ELb1EEvPKT_PKbPS0_j,@function
        .size           _Z16kernelMaskReduceIdLj16ELb1EEvPKT_PKbPS0_j,(.L_x_434 - _Z16kernelMaskReduceIdLj16ELb1EEvPKT_PKbPS0_j)
        .other          _Z16kernelMaskReduceIdLj16ELb1EEvPKT_PKbPS0_j,@"STO_CUDA_ENTRY STV_DEFAULT"
_Z16kernelMaskReduceIdLj16ELb1EEvPKT_PKbPS0_j:
.text._Z16kernelMaskReduceIdLj16ELb1EEvPKT_PKbPS0_j:
        /* <DEDUP_REMOVED lines=15> */
.L_x_98:
        /* <DEDUP_REMOVED lines=11> */
.L_x_95:
[----:B------:R-:W-:Y:S05]  /*01a0*/  BSYNC.RECONVERGENT B1 ;  /* 0x0000000000017941 */ /* 0x000fea0003800200 */
.L_x_94:
        /* <DEDUP_REMOVED lines=10> */
.L_x_97:
[----:B------:R-:W-:Y:S05]  /*0250*/  BSYNC.RECONVERGENT B1 ;  /* 0x0000000000017941 */ /* 0x000fea0003800200 */
.L_x_96:
[----:B0-----:R-:W-:-:S05]  /*0260*/  IMAD R2, R13, 0x20, R2 ;  /* 0x000000200d027824 */ /* 0x001fca00078e0202 */
[----:B------:R-:W-:-:S13]  /*0270*/  ISETP.GE.U32.AND P0, PT, R2, R12, PT ;  /* 0x0000000c0200720c */ /* 0x000fda0003f06070 */
[----:B------:R-:W-:Y:S05]  /*0280*/  @!P0 BRA `(.L_x_98) ;  /* 0xfffffffc00988947 */ /* 0x000fea000383ffff */
.L_x_93:
[----:B------:R-:W-:Y:S05]  /*0290*/  BSYNC.RECONVERGENT B0 ;  /* 0x0000000000007941 */ /* 0x000fea0003800200 */
.L_x_92:
        /* <DEDUP_REMOVED lines=38> */
.L_x_99:
        /* <DEDUP_REMOVED lines=16> */
.L_x_434:


//--------------------- .text._Z16kernelMaskReduceIdLj32ELb1EEvPKT_PKbPS0_j --------------------------
	.section	.text._Z16kernelMaskReduceIdLj32ELb1EEvPKT_PKbPS0_j,"ax",@progbits
	.align	128
        .global         _Z16kernelMaskReduceIdLj32ELb1EEvPKT_PKbPS0_j
        .type           _Z16kernelMaskReduceIdLj32ELb1EEvPKT_PKbPS0_j,@function
        .size           _Z16kernelMaskReduceIdLj32ELb1EEvPKT_PKbPS0_j,(.L_x_435 - _Z16kernelMaskReduceIdLj32ELb1EEvPKT_PKbPS0_j)
        .other          _Z16kernelMaskReduceIdLj32ELb1EEvPKT_PKbPS0_j,@"STO_CUDA_ENTRY STV_DEFAULT"
_Z16kernelMaskReduceIdLj32ELb1EEvPKT_PKbPS0_j:
.text._Z16kernelMaskReduceIdLj32ELb1EEvPKT_PKbPS0_j:
        /* <DEDUP_REMOVED lines=15> */
.L_x_106:
        /* <DEDUP_REMOVED lines=11> */
.L_x_103:
[----:B------:R-:W-:Y:S05]  /*01a0*/  BSYNC.RECONVERGENT B1 ;  /* 0x0000000000017941 */ /* 0x000fea0003800200 */
.L_x_102:
        /* <DEDUP_REMOVED lines=10> */
.L_x_105:
[----:B------:R-:W-:Y:S05]  /*0250*/  BSYNC.RECONVERGENT B1 ;  /* 0x0000000000017941 */ /* 0x000fea0003800200 */
.L_x_104:
[----:B0-----:R-:W-:-:S05]  /*0260*/  IMAD R2, R13, 0x40, R2 ;  /* 0x000000400d027824 */ /* 0x001fca00078e0202 */
[----:B------:R-:W-:-:S13]  /*0270*/  ISETP.GE.U32.AND P0, PT, R2, R12, PT ;  /* 0x0000000c0200720c */ /* 0x000fda0003f06070 */
[----:B------:R-:W-:Y:S05]  /*0280*/  @!P0 BRA `(.L_x_106) ;  /* 0xfffffffc00988947 */ /* 0x000fea000383ffff */
.L_x_101:
[----:B------:R-:W-:Y:S05]  /*0290*/  BSYNC.RECONVERGENT B0 ;  /* 0x0000000000007941 */ /* 0x000fea0003800200 */
.L_x_100:
[----:B--2---:R-:W-:Y:S01]  /*02a0*/  SHFL.DOWN PT, R7, R5, 0x10, 0x1f ;  /* 0x0a001f0005077f89 */ /* 0x004fe200000e0000 */
[C---:B------:R-:W-:Y:S02]  /*02b0*/  LOP3.LUT P0, RZ, R3.reuse, 0x1f, RZ, 0xc0, !PT ;  /* 0x0000001f03ff7812 */ /* 0x040fe4000780c0ff */
[----:B------:R-:W-:Y:S01]  /*02c0*/  ISETP.NE.AND P1, PT, R3, RZ, PT ;  /* 0x000000ff0300720c */ /* 0x000fe20003f25270 */
[----:B------:R-:W0:Y:S10]  /*02d0*/  SHFL.DOWN PT, R6, R4, 0x10, 0x1f ;  /* 0x0a001f0004067f89 */ /* 0x000e3400000e0000 */
        /* <DEDUP_REMOVED lines=33> */
.L_x_107:
        /* <DEDUP_REMOVED lines=9> */
.L_x_435:


//--------------------- .text._Z16kernelMaskReduceIdLj64ELb1EEvPKT_PKbPS0_j --------------------------
	.section	.text._Z16kernelMaskReduceIdLj64ELb1EEvPKT_PKbPS0_j,"ax",@progbits
	.align	128
        .global         _Z16kernelMaskReduceIdLj64ELb1EEvPKT_PKbPS0_j
        .type           _Z16kernelMaskReduceIdLj64ELb1EEvPKT_PKbPS0_j,@function
        .size           _Z16kernelMaskReduceIdLj64ELb1EEvPKT_PKbPS0_j,(.L_x_436 - _Z16kernelMaskReduceIdLj64ELb1EEvPKT_PKbPS0_j)
        .other          _Z16kernelMaskReduceIdLj64ELb1EEvPKT_PKbPS0_j,@"STO_CUDA_ENTRY STV_DEFAULT"
_Z16kernelMaskReduceIdLj64ELb1EEvPKT_PKbPS0_j:
.text._Z16kernelMaskReduceIdLj64ELb1EEvPKT_PKbPS0_j:
        /* <DEDUP_REMOVED lines=15> */
.L_x_114:
        /* <DEDUP_REMOVED lines=11> */
.L_x_111:
[----:B------:R-:W-:Y:S05]  /*01a0*/  BSYNC.RECONVERGENT B1 ;  /* 0x0000000000017941 */ /* 0x000fea0003800200 */
.L_x_110:
        /* <DEDUP_REMOVED lines=10> */
.L_x_113:
[----:B------:R-:W-:Y:S05]  /*0250*/  BSYNC.RECONVERGENT B1 ;  /* 0x0000000000017941 */ /* 0x000fea0003800200 */
.L_x_112:
[----:B0-----:R-:W-:-:S05]  /*0260*/  IMAD R2, R13, 0x80, R2 ;  /* 0x000000800d027824 */ /* 0x001fca00078e0202 */
[----:B------:R-:W-:-:S13]  /*0270*/  ISETP.GE.U32.AND P0, PT, R2, R12, PT ;  /* 0x0000000c0200720c */ /* 0x000fda0003f06070 */
[----:B------:R-:W-:Y:S05]  /*0280*/  @!P0 BRA `(.L_x_114) ;  /* 0xfffffffc00988947 */ /* 0x000fea000383ffff */
.L_x_109:
[----:B------:R-:W-:Y:S05]  /*0290*/  BSYNC.RECONVERGENT B0 ;  /* 0x0000000000007941 */ /* 0x000fea0003800200 */
.L_x_108:
[----:B--2---:R-:W-:Y:S01]  /*02a0*/  SHFL.DOWN PT, R7, R5, 0x10, 0x1f ;  /* 0x0a001f0005077f89 */ /* 0x004fe200000e0000 */
[C---:B------:R-:W-:Y:S02]  /*02b0*/  LOP3.LUT P0, RZ, R0.reuse, 0x1f, RZ, 0xc0, !PT ;  /* 0x0000001f00ff7812 */ /* 0x040fe4000780c0ff */
[C---:B------:R-:W-:Y:S01]  /*02c0*/  ISETP.GE.U32.AND P1, PT, R0.reuse, 0x2, PT ;  /* 0x000000020000780c */ /* 0x040fe20003f26070 */
[----:B------:R-:W0:Y:S01]  /*02d0*/  SHFL.DOWN PT, R6, R4, 0x10, 0x1f ;  /* 0x0a001f0004067f89 */ /* 0x000e2200000e0000 */
[----:B------:R-:W-:-:S09]  /*02e0*/  ISETP.GT.U32.AND P2, PT, R0, 0x1, PT ;  /* 0x000000010000780c */ /* 0x000fd20003f44070 */
[----:B------:R-:W1:Y:S01]  /*02f0*/  @!P0 S2R R15, SR_CgaCtaId ;  /* 0x00000000000f8919 */ /* 0x000e620000008800 */
[----:B------:R-:W-:Y:S01]  /*0300*/  @!P0 MOV R2, 0x400 ;  /* 0x0000040000028802 */ /* 0x000fe20000000f00 */
[----:B0-----:R-:W-:-:S07]  /*0310*/  DADD R6, R6, R4 ;  /* 0x0000000006067229 */ /* 0x001fce0000000004 */
[----:B------:R-:W-:Y:S04]  /*0320*/  SHFL.DOWN PT, R9, R7, 0x8, 0x1f ;  /* 0x09001f0007097f89 */ /* 0x000fe800000e0000 */
[----:B------:R-:W0:Y:S02]  /*0330*/  SHFL.DOWN PT, R8, R6, 0x8, 0x1f ;  /* 0x09001f0006087f89 */ /* 0x000e2400000e0000 */
[----:B0-----:R-:W-:Y:S01]  /*0340*/  DADD R8, R6, R8 ;  /* 0x0000000006087229 */ /* 0x001fe20000000008 */
[----:B-1----:R-:W-:Y:S02]  /*0350*/  @!P0 LEA R7, R15, R2, 0x18 ;  /* 0x000000020f078211 */ /* 0x002fe400078ec0ff */
[----:B------:R-:W-:Y:S02]  /*0360*/  VOTE.ANY R15, PT, !P1 ;  /* 0x00000000000f7806 */ /* 0x000fe400048e0100 */
[----:B------:R-:W-:-:S02]  /*0370*/  @!P0 LEA.HI R7, R0, R7, RZ, 0x1e ;  /* 0x0000000700078211 */ /* 0x000fc400078ff0ff */
        /* <DEDUP_REMOVED lines=38> */
.L_x_115:
        /* <DEDUP_REMOVED lines=10> */
.L_x_436:


//--------------------- .text._Z16kernelMaskReduceIdLj128ELb1EEvPKT_PKbPS0_j --------------------------
	.section	.text._Z16kernelMaskReduceIdLj128ELb1EEvPKT_PKbPS0_j,"ax",@progbits
	.align	128
        .global         _Z16kernelMaskReduceIdLj128ELb1EEvPKT_PKbPS0_j
        .type           _Z16kernelMaskReduceIdLj128ELb1EEvPKT_PKbPS0_j,@function
        .size           _Z16kernelMaskReduceIdLj128ELb1EEvPKT_PKbPS0_j,(.L_x_437 - _Z16kernelMaskReduceIdLj128ELb1EEvPKT_PKbPS0_j)
        .other          _Z16kernelMaskReduceIdLj128ELb1EEvPKT_PKbPS0_j,@"STO_CUDA_ENTRY STV_DEFAULT"
_Z16kernelMaskReduceIdLj128ELb1EEvPKT_PKbPS0_j:
.text._Z16kernelMaskReduceIdLj128ELb1EEvPKT_PKbPS0_j:
        /* <DEDUP_REMOVED lines=15> */
.L_x_122:
        /* <DEDUP_REMOVED lines=11> */
.L_x_119:
[----:B------:R-:W-:Y:S05]  /*01a0*/  BSYNC.RECONVERGENT B1 ;  /* 0x0000000000017941 */ /* 0x000fea0003800200 */
.L_x_118:
        /* <DEDUP_REMOVED lines=10> */
.L_x_121:
[----:B------:R-:W-:Y:S05]  /*0250*/  BSYNC.RECONVERGENT B1 ;  /* 0x0000000000017941 */ /* 0x000fea0003800200 */
.L_x_120:
[----:B0-----:R-:W-:-:S05]  /*0260*/  IMAD R2, R13, 0x100, R2 ;  /* 0x000001000d027824 */ /* 0x001fca00078e0202 */
[----:B------:R-:W-:-:S13]  /*0270*/  ISETP.GE.U32.AND P0, PT, R2, R12, PT ;  /* 0x0000000c0200720c */ /* 0x000fda0003f06070 */
[----:B------:R-:W-:Y:S05]  /*0280*/  @!P0 BRA `(.L_x_122) ;  /* 0xfffffffc00988947 */ /* 0x000fea000383ffff */
.L_x_117:
[----:B------:R-:W-:Y:S05]  /*0290*/  BSYNC.RECONVERGENT B0 ;  /* 0x0000000000007941 */ /* 0x000fea0003800200 */
.L_x_116:
        /* <DEDUP_REMOVED lines=52> */
.L_x_123:
        /* <DEDUP_REMOVED lines=10> */
.L_x_437:


//--------------------- .text._Z16kernelMaskReduceIdLj256ELb1EEvPKT_PKbPS0_j --------------------------
	.section	.text._Z16kernelMaskReduceIdLj256ELb1EEvPKT_PKbPS0_j,"ax",@progbits
	.align	128
        .global         _Z16kernelMaskReduceIdLj256ELb1EEvPKT_PKbPS0_j
        .type           _Z16kernelMaskReduceIdLj256ELb1EEvPKT_PKbPS0_j,@function
        .size           _Z16kernelMaskReduceIdLj256ELb1EEvPKT_PKbPS0_j,(.L_x_438 - _Z16kernelMaskReduceIdLj256ELb1EEvPKT_PKbPS0_j)
        .other          _Z16kernelMaskReduceIdLj256ELb1EEvPKT_PKbPS0_j,@"STO_CUDA_ENTRY STV_DEFAULT"
_Z16kernelMaskReduceIdLj256ELb1EEvPKT_PKbPS0_j:
.text._Z16kernelMaskReduceIdLj256ELb1EEvPKT_PKbPS0_j:
        /* <DEDUP_REMOVED lines=15> */
.L_x_130:
        /* <DEDUP_REMOVED lines=11> */
.L_x_127:
[----:B------:R-:W-:Y:S05]  /*01a0*/  BSYNC.RECONVERGENT B1 ;  /* 0x0000000000017941 */ /* 0x000fea0003800200 */
.L_x_126:
        /* <DEDUP_REMOVED lines=10> */
.L_x_129:
[----:B------:R-:W-:Y:S05]  /*0250*/  BSYNC.RECONVERGENT B1 ;  /* 0x0000000000017941 */ /* 0x000fea0003800200 */
.L_x_128:
[----:B0-----:R-:W-:-:S05]  /*0260*/  IMAD R2, R13, 0x200, R2 ;  /* 0x000002000d027824 */ /* 0x001fca00078e0202 */
[----:B------:R-:W-:-:S13]  /*0270*/  ISETP.GE.U32.AND P0, PT, R2, R12, PT ;  /* 0x0000000c0200720c */ /* 0x000fda0003f06070 */
[----:B------:R-:W-:Y:S05]  /*0280*/  @!P0 BRA `(.L_x_130) ;  /* 0xfffffffc00988947 */ /* 0x000fea000383ffff */
.L_x_125:
[----:B------:R-:W-:Y:S05]  /*0290*/  BSYNC.RECONVERGENT B0 ;  /* 0x0000000000007941 */ /* 0x000fea0003800200 */
.L_x_124:
        /* <DEDUP_REMOVED lines=52> */
.L_x_131:
        /* <DEDUP_REMOVED lines=10> */
.L_x_438:


//--------------------- .text._Z16kernelMaskReduceIdLj512ELb1EEvPKT_PKbPS0_j --------------------------
	.section	.text._Z16kernelMaskReduceIdLj512ELb1EEvPKT_PKbPS0_j,"ax",@progbits
	.align	128
        .global         _Z16kernelMaskReduceIdLj512ELb1EEvPKT_PKbPS0_j
        .type           _Z16kernelMaskReduceIdLj512ELb1EEvPKT_PKbPS0_j,@function
        .size           _Z16kernelMaskReduceIdLj512ELb1EEvPKT_PKbPS0_j,(.L_x_439 - _Z16kernelMaskReduceIdLj512ELb1EEvPKT_PKbPS0_j)
        .other          _Z16kernelMaskReduceIdLj512ELb1EEvPKT_PKbPS0_j,@"STO_CUDA_ENTRY STV_DEFAULT"
_Z16kernelMaskReduceIdLj512ELb1EEvPKT_PKbPS0_j:
.text._Z16kernelMaskReduceIdLj512ELb1EEvPKT_PKbPS0_j:
[----:B------:R-:W-:Y:S01]  /*0000*/  LDC R1, c[0x0][0x37c] ;  /* 0x0000df00ff017b82 */ /* 0x000fe20000000800 */
[----:B------:R-:W0:Y:S01]  /*0010*/  S2R R0, SR_CTAID.X ;  /* 0x0000000000007919 */ /* 0x000e220000002500 */
[----:B------:R-:W1:Y:S01]  /*0020*/  LDCU UR4, c[0x0][0x398] ;  /* 0x00007300ff0477ac */ /* 0x000e620008000800 */
[----:B------:R-:W-:Y:S01]  /*0030*/  BSSY.RECONVERGENT B0, `(.L_x_132) ;  /* 0x0000027000007945 */ /* 0x000fe20003800200 */
[----:B------:R-:W-:Y:S01]  /*0040*/  CS2R R4, SRZ ;  /* 0x0000000000047805 */ /* 0x000fe2000001ff00 */
[----:B------:R-:W2:Y:S01]  /*0050*/  S2R R2, SR_TID.X ;  /* 0x0000000000027919 */ /* 0x000ea20000002100 */
[----:B------:R-:W3:Y:S01]  /*0060*/  LDCU.64 UR6, c[0x0][0x358] ;  /* 0x00006b00ff0677ac */ /* 0x000ee20008000a00 */
[----:B0-----:R-:W-:-:S05]  /*0070*/  IMAD.SHL.U32 R3, R0, 0x400, RZ ;  /* 0x0000040000037824 */ /* 0x001fca00078e00ff */
[----:B--2---:R-:W-:-:S04]  /*0080*/  LOP3.LUT R3, R3, R2, RZ, 0xfc, !PT ;  /* 0x0000000203037212 */ /* 0x004fc800078efcff */
[----:B-1----:R-:W-:-:S13]  /*0090*/  ISETP.GE.U32.AND P0, PT, R3, UR4, PT ;  /* 0x0000000403007c0c */ /* 0x002fda000bf06070 */
[----:B---3--:R-:W-:Y:S05]  /*00a0*/  @P0 BRA `(.L_x_133) ;  /* 0x00000000007c0947 */ /* 0x008fea0003800000 */
[----:B------:R-:W0:Y:S01]  /*00b0*/  LDC R12, c[0x0][0x370] ;  /* 0x0000dc00ff0c7b82 */ /* 0x000e220000000800 */
[----:B------:R-:W-:-:S07]  /*00c0*/  CS2R R4, SRZ ;  /* 0x0000000000047805 */ /* 0x000fce000001ff00 */
[----:B------:R-:W1:Y:S08]  /*00d0*/  LDC R14, c[0x0][0x398] ;  /* 0x0000e600ff0e7b82 */ /* 0x000e700000000800 */
[----:B------:R-:W2:Y:S08]  /*00e0*/  LDC.64 R6, c[0x0][0x380] ;  /* 0x0000e000ff067b82 */ /* 0x000eb00000000a00 */
[----:B------:R-:W3:Y:S02]  /*00f0*/  LDC.64 R8, c[0x0][0x388] ;  /* 0x0000e200ff087b82 */ /* 0x000ee40000000a00 */
.L_x_138:
        /* <DEDUP_REMOVED lines=11> */
.L_x_135:
[----:B------:R-:W-:Y:S05]  /*01b0*/  BSYNC.RECONVERGENT B1 ;  /* 0x0000000000017941 */ /* 0x000fea0003800200 */
.L_x_134:
        /* <DEDUP_REMOVED lines=10> */
.L_x_137:
[----:B------:R-:W-:Y:S05]  /*0260*/  BSYNC.RECONVERGENT B1 ;  /* 0x0000000000017941 */ /* 0x000fea0003800200 */
.L_x_136:
[----:B0-----:R-:W-:-:S05]  /*0270*/  IMAD R3, R12, 0x400, R3 ;  /* 0x000004000c037824 */ /* 0x001fca00078e0203 */
[----:B------:R-:W-:-:S13]  /*0280*/  ISETP.GE.U32.AND P0, PT, R3, R14, PT ;  /* 0x0000000e0300720c */ /* 0x000fda0003f06070 */
[----:B------:R-:W-:Y:S05]  /*0290*/  @!P0 BRA `(.L_x_138) ;  /* 0xfffffffc00988947 */ /* 0x000fea000383ffff */
.L_x_133:
[----:B------:R-:W-:Y:S05]  /*02a0*/  BSYNC.RECONVERGENT B0 ;  /* 0x0000000000007941 */ /* 0x000fea0003800200 */
.L_x_132:
[----:B--2---:R-:W-:Y:S01]  /*02b0*/  SHFL.DOWN PT, R7, R5, 0x10, 0x1f ;  /* 0x0a001f0005077f89 */ /* 0x004fe200000e0000 */
[C---:B------:R-:W-:Y:S02]  /*02c0*/  LOP3.LUT P0, RZ, R2.reuse, 0x1f, RZ, 0xc0, !PT ;  /* 0x0000001f02ff7812 */ /* 0x040fe4000780c0ff */
[C---:B------:R-:W-:Y:S01]  /*02d0*/  ISETP.GE.U32.AND P1, PT, R2.reuse, 0x10, PT ;  /* 0x000000100200780c */ /* 0x040fe20003f26070 */
[----:B------:R-:W0:Y:S01]  /*02e0*/  SHFL.DOWN PT, R6, R4, 0x10, 0x1f ;  /* 0x0a001f0004067f89 */ /* 0x000e2200000e0000 */
[----:B------:R-:W-:-:S09]  /*02f0*/  ISETP.GT.U32.AND P2, PT, R2, 0xf, PT ;  /* 0x0000000f0200780c */ /* 0x000fd20003f44070 */
[----:B------:R-:W1:Y:S01]  /*0300*/  @!P0 S2R R14, SR_CgaCtaId ;  /* 0x00000000000e8919 */ /* 0x000e620000008800 */
[----:B------:R-:W-:Y:S02]  /*0310*/  @!P0 MOV R3, 0x400 ;  /* 0x0000040000038802 */ /* 0x000fe40000000f00 */
[----:B------:R-:W-:Y:S01]  /*0320*/  VOTE.ANY R15, PT, !P1 ;  /* 0x00000000000f7806 */ /* 0x000fe200048e0100 */
        /* <DEDUP_REMOVED lines=44> */
.L_x_139:
        /* <DEDUP_REMOVED lines=9> */
.L_x_439:


//--------------------- .text._Z16kernelMaskReduceIfLj1ELb0EEvPKT_PKbPS0_j --------------------------
	.section	.text._Z16kernelMaskReduceIfLj1ELb0EEvPKT_PKbPS0_j,"ax",@progbits
	.align	128
        .global         _Z16kernelMaskReduceIfLj1ELb0EEvPKT_PKbPS0_j
        .type           _Z16kernelMaskReduceIfLj1ELb0EEvPKT_PKbPS0_j,@function
        .size           _Z16kernelMaskReduceIfLj1ELb0EEvPKT_PKbPS0_j,(.L_x_440 - _Z16kernelMaskReduceIfLj1ELb0EEvPKT_PKbPS0_j)
        .other          _Z16kernelMaskReduceIfLj1ELb0EEvPKT_PKbPS0_j,@"STO_CUDA_ENTRY STV_DEFAULT"
_Z16kernelMaskReduceIfLj1ELb0EEvPKT_PKbPS0_j:
.text._Z16kernelMaskReduceIfLj1ELb0EEvPKT_PKbPS0_j:
[----:B------:R-:W-:Y:S01]  /*0000*/  LDC R1, c[0x0][0x37c] ;  /* 0x0000df00ff017b82 */ /* 0x000fe20000000800 */
[----:B------:R-:W0:Y:S01]  /*0010*/  S2R R11, SR_TID.X ;  /* 0x00000000000b7919 */ /* 0x000e220000002100 */
[----:B------:R-:W1:Y:S01]  /*0020*/  LDCU UR4, c[0x0][0x398] ;  /* 0x00007300ff0477ac */ /* 0x000e620008000800 */
[----:B------:R-:W-:Y:S01]  /*0030*/  BSSY.RECONVERGENT B0, `(.L_x_140) ;  /* 0x000001a000007945 */ /* 0x000fe20003800200 */
[----:B------:R-:W-:Y:S01]  /*0040*/  HFMA2 R6, -RZ, RZ, 0, 0 ;  /* 0x00000000ff067431 */ /* 0x000fe200000001ff */
[----:B------:R-:W0:Y:S01]  /*0050*/  S2R R0, SR_CTAID.X ;  /* 0x0000000000007919 */ /* 0x000e220000002500 */
[----:B------:R-:W2:Y:S01]  /*0060*/  LDCU.64 UR6, c[0x0][0x358] ;  /* 0x00006b00ff0677ac */ /* 0x000ea20008000a00 */
[----:B------:R-:W3:Y:S01]  /*0070*/  LDCU UR5, c[0x0][0x398] ;  /* 0x00007300ff0577ac */ /* 0x000ee20008000800 */
[----:B------:R-:W4:Y:S01]  /*0080*/  LDCU.64 UR8, c[0x0][0x388] ;  /* 0x00007100ff0877ac */ /* 0x000f220008000a00 */
[----:B0-----:R-:W-:-:S04]  /*0090*/  IADD3 R2, PT, PT, R11, R0, RZ ;  /* 0x000000000b027210 */ /* 0x001fc80007ffe0ff */
[----:B-1----:R-:W-:-:S13]  /*00a0*/  ISETP.GE.U32.AND P0, PT, R2, UR4, PT ;  /* 0x0000000402007c0c */ /* 0x002fda000bf06070 */
[----:B--234-:R-:W-:Y:S05]  /*00b0*/  @P0 BRA `(.L_x_141) ;  /* 0x0000000000440947 */ /* 0x01cfea0003800000 */
[----:B------:R-:W0:Y:S01]  /*00c0*/  LDC R8, c[0x0][0x370] ;  /* 0x0000dc00ff087b82 */ /* 0x000e220000000800 */
[----:B------:R-:W-:Y:S02]  /*00d0*/  MOV R7, R2 ;  /* 0x0000000200077202 */ /* 0x000fe40000000f00 */
[----:B------:R-:W-:-:S05]  /*00e0*/  MOV R6, RZ ;  /* 0x000000ff00067202 */ /* 0x000fca0000000f00 */
[----:B------:R-:W1:Y:S02]  /*00f0*/  LDC.64 R4, c[0x0][0x380] ;  /* 0x0000e000ff047b82 */ /* 0x000e640000000a00 */
.L_x_144:
[----:B------:R-:W-:-:S04]  /*0100*/  IADD3 R2, P0, PT, R7, UR8, RZ ;  /* 0x0000000807027c10 */ /* 0x000fc8000ff1e0ff */
[----:B------:R-:W-:-:S05]  /*0110*/  IADD3.X R3, PT, PT, RZ, UR9, RZ, P0, !PT ;  /* 0x00000009ff037c10 */ /* 0x000fca00087fe4ff */
[----:B------:R-:W2:Y:S01]  /*0120*/  LDG.E.U8.CONSTANT R2, desc[UR6][R2.64] ;  /* 0x0000000602027981 */ /* 0x000ea2000c1e9100 */
[----:B------:R-:W-:Y:S01]  /*0130*/  BSSY.RECONVERGENT B1, `(.L_x_142) ;  /* 0x0000006000017945 */ /* 0x000fe20003800200 */
[----:B--2---:R-:W-:-:S13]  /*0140*/  ISETP.NE.AND P0, PT, R2, RZ, PT ;  /* 0x000000ff0200720c */ /* 0x004fda0003f05270 */
[----:B------:R-:W-:Y:S05]  /*0150*/  @!P0 BRA `(.L_x_143) ;  /* 0x00000000000c8947 */ /* 0x000fea0003800000 */
[----:B-1----:R-:W-:-:S06]  /*0160*/  IMAD.WIDE.U32 R2, R7, 0x4, R4 ;  /* 0x0000000407027825 */ /* 0x002fcc00078e0004 */
[----:B------:R-:W2:Y:S02]  /*0170*/  LDG.E.CONSTANT R3, desc[UR6][R2.64] ;  /* 0x0000000602037981 */ /* 0x000ea4000c1e9900 */
[----:B--2---:R-:W-:-:S07]  /*0180*/  FADD R6, R6, R3 ;  /* 0x0000000306067221 */ /* 0x004fce0000000000 */
.L_x_143:
[----:B------:R-:W-:Y:S05]  /*0190*/  BSYNC.RECONVERGENT B1 ;  /* 0x0000000000017941 */ /* 0x000fea0003800200 */
.L_x_142:
[----:B0-----:R-:W-:-:S04]  /*01a0*/  IADD3 R7, PT, PT, R8, R7, RZ ;  /* 0x0000000708077210 */ /* 0x001fc80007ffe0ff */
[----:B------:R-:W-:-:S13]  /*01b0*/  ISETP.GE.U32.AND P0, PT, R7, UR5, PT ;  /* 0x0000000507007c0c */ /* 0x000fda000bf06070 */
[----:B------:R-:W-:Y:S05]  /*01c0*/  @!P0 BRA `(.L_x_144) ;  /* 0xfffffffc00cc8947 */ /* 0x000fea000383ffff */
.L_x_141:
[----:B------:R-:W-:Y:S05]  /*01d0*/  BSYNC.RECONVERGENT B0 ;  /* 0x0000000000007941 */ /* 0x000fea0003800200 */
.L_x_140:
[----:B------:R-:W-:Y:S02]  /*01e0*/  MOV R13, 0x1 ;  /* 0x00000001000d7802 */ /* 0x000fe40000000f00 */
[C---:B------:R-:W-:Y:S02]  /*01f0*/  LOP3.LUT P0, RZ, R11.reuse, 0x1f, RZ, 0xc0, !PT ;  /* 0x0000001f0bff7812 */ /* 0x040fe4000780c0ff */
[----:B------:R-:W-:Y:S01]  /*0200*/  ISETP.NE.AND P1, PT, R11, RZ, PT ;  /* 0x000000ff0b00720c */ /* 0x000fe20003f25270 */
[----:B------:R-:W0:Y:S10]  /*0210*/  SHFL.DOWN PT, R3, R6, 0x10, 0x1f ;  /* 0x0a001f0006037f89 */ /* 0x000e3400000e0000 */
[----:B------:R-:W2:Y:S01]  /*0220*/  @!P0 S2R R9, SR_CgaCtaId ;  /* 0x0000000000098919 */ /* 0x000ea20000008800 */
[----:B0-----:R-:W-:Y:S01]  /*0230*/  FADD R3, R3, R6 ;  /* 0x0000000603037221 */ /* 0x001fe20000000000 */
[----:B------:R-:W-:-:S04]  /*0240*/  @!P0 MOV R6, 0x400 ;  /* 0x0000040000068802 */ /* 0x000fc80000000f00 */
[----:B------:R-:W0:Y:S01]  /*0250*/  SHFL.DOWN PT, R2, R3, 0x8, 0x1f ;  /* 0x09001f0003027f89 */ /* 0x000e2200000e0000 */
[----:B--2---:R-:W-:-:S04]  /*0260*/  @!P0 LEA R6, R9, R6, 0x18 ;  /* 0x0000000609068211 */ /* 0x004fc800078ec0ff */
[----:B------:R-:W-:Y:S01]  /*0270*/  @!P0 LEA.HI R6, R11, R6, RZ, 0x1d ;  /* 0x000000060b068211 */ /* 0x000fe200078fe8ff */
[----:B0-----:R-:W-:-:S05]  /*0280*/  FADD R2, R3, R2 ;  /* 0x0000000203027221 */ /* 0x001fca0000000000 */
[----:B-1----:R-:W0:Y:S02]  /*0290*/  SHFL.DOWN PT, R5, R2, 0x4, 0x1f ;  /* 0x08801f0002057f89 */ /* 0x002e2400000e0000 */
[----:B0-----:R-:W-:-:S05]  /*02a0*/  FADD R5, R2, R5 ;  /* 0x0000000502057221 */ /* 0x001fca0000000000 */
[----:B------:R-:W0:Y:S02]  /*02b0*/  SHFL.DOWN PT, R4, R5, 0x2, 0x1f ;  /* 0x08401f0005047f89 */ /* 0x000e2400000e0000 */
[----:B0-----:R-:W-:-:S05]  /*02c0*/  FADD R4, R5, R4 ;  /* 0x0000000405047221 */ /* 0x001fca0000000000 */
[----:B------:R-:W0:Y:S02]  /*02d0*/  SHFL.DOWN PT, R7, R4, 0x1, 0x1f ;  /* 0x08201f0004077f89 */ /* 0x000e2400000e0000 */
[----:B0-----:R-:W-:-:S05]  /*02e0*/  FADD R7, R4, R7 ;  /* 0x0000000704077221 */ /* 0x001fca0000000000 */
[----:B------:R0:W-:Y:S01]  /*02f0*/  @!P0 STS [R6], R7 ;  /* 0x0000000706008388 */ /* 0x0001e20000000800 */
[----:B------:R-:W-:Y:S06]  /*0300*/  BAR.SYNC.DEFER_BLOCKING 0x0 ;  /* 0x0000000000007b1d */ /* 0x000fec0000010000 */
[----:B------:R-:W-:Y:S05]  /*0310*/  @P1 EXIT ;  /* 0x000000000000194d */ /* 0x000fea0003800000 */
[----:B------:R-:W1:Y:S01]  /*0320*/  S2UR UR5, SR_CgaCtaId ;  /* 0x00000000000579c3 */ /* 0x000e620000008800 */
[----:B------:R-:W-:-:S07]  /*0330*/  UMOV UR4, 0x400 ;  /* 0x0000040000047882 */ /* 0x000fce0000000000 */
[----:B------:R-:W2:Y:S01]  /*0340*/  LDC.64 R2, c[0x0][0x390] ;  /* 0x0000e400ff027b82 */ /* 0x000ea20000000a00 */
[----:B-1----:R-:W-:Y:S01]  /*0350*/  ULEA UR4, UR5, UR4, 0x18 ;  /* 0x0000000405047291 */ /* 0x002fe2000f8ec0ff */
[----:B--2---:R-:W-:-:S08]  /*0360*/  IMAD.WIDE.U32 R2, R0, 0x4, R2 ;  /* 0x0000000400027825 */ /* 0x004fd000078e0002 */
[----:B------:R-:W1:Y:S02]  /*0370*/  LDS R4, [UR4] ;  /* 0x00000004ff047984 */ /* 0x000e640008000800 */
[----:B-1----:R-:W-:-:S04]  /*0380*/  FADD R4, R4, R4 ;  /* 0x0000000404047221 */ /* 0x002fc80000000000 */
[----:B------:R-:W-:-:S04]  /*0390*/  FADD R4, R4, R4 ;  /* 0x0000000404047221 */ /* 0x000fc80000000000 */
[----:B------:R-:W-:-:S04]  /*03a0*/  FADD R4, R4, R4 ;  /* 0x0000000404047221 */ /* 0x000fc80000000000 */
[----:B------:R-:W-:-:S04]  /*03b0*/  FADD R4, R4, R4 ;  /* 0x0000000404047221 */ /* 0x000fc80000000000 */
[----:B------:R-:W-:-:S05]  /*03c0*/  FADD R5, R4, R4 ;  /* 0x0000000404057221 */ /* 0x000fca0000000000 */
[----:B------:R-:W-:Y:S01]  /*03d0*/  STG.E desc[UR6][R2.64], R5 ;  /* 0x0000000502007986 */ /* 0x000fe2000c101906 */
[----:B------:R-:W-:Y:S05]  /*03e0*/  EXIT ;  /* 0x000000000000794d */ /* 0x000fea0003800000 */
.L_x_145:
        /* <DEDUP_REMOVED lines=9> */
.L_x_440:


//--------------------- .text._Z16kernelMaskReduceIfLj2ELb0EEvPKT_PKbPS0_j --------------------------
	.section	.text._Z16kernelMaskReduceIfLj2ELb0EEvPKT_PKbPS0_j,"ax",@progbits
	.align	128
        .global         _Z16kernelMaskReduceIfLj2ELb0EEvPKT_PKbPS0_j
        .type           _Z16kernelMaskReduceIfLj2ELb0EEvPKT_PKbPS0_j,@function
        .size           _Z16kernelMaskReduceIfLj2ELb0EEvPKT_PKbPS0_j,(.L_x_441 - _Z16kernelMaskReduceIfLj2ELb0EEvPKT_PKbPS0_j)
        .other          _Z16kernelMaskReduceIfLj2ELb0EEvPKT_PKbPS0_j,@"STO_CUDA_ENTRY STV_DEFAULT"
_Z16kernelMaskReduceIfLj2ELb0EEvPKT_PKbPS0_j:
.text._Z16kernelMaskReduceIfLj2ELb0EEvPKT_PKbPS0_j:
        /* <DEDUP_REMOVED lines=9> */
[----:B0-----:R-:W-:-:S04]  /*0090*/  LEA R2, R0, R11, 0x1 ;  /* 0x0000000b00027211 */ /* 0x001fc800078e08ff */
[----:B-1----:R-:W-:-:S13]  /*00a0*/  ISETP.GE.U32.AND P0, PT, R2, UR4, PT ;  /* 0x0000000402007c0c */ /* 0x002fda000bf06070 */
[----:B--234-:R-:W-:Y:S05]  /*00b0*/  @P0 BRA `(.L_x_147) ;  /* 0x0000000000440947 */ /* 0x01cfea0003800000 */
[----:B------:R-:W0:Y:S01]  /*00c0*/  LDC R8, c[0x0][0x370] ;  /* 0x0000dc00ff087b82 */ /* 0x000e220000000800 */
[----:B------:R-:W-:Y:S02]  /*00d0*/  MOV R7, R2 ;  /* 0x0000000200077202 */ /* 0x000fe40000000f00 */
[----:B------:R-:W-:-:S05]  /*00e0*/  MOV R6, RZ ;  /* 0x000000ff00067202 */ /* 0x000fca0000000f00 */
[----:B------:R-:W1:Y:S02]  /*00f0*/  LDC.64 R4, c[0x0][0x380] ;  /* 0x0000e000ff047b82 */ /* 0x000e640000000a00 */
.L_x_150:
        /* <DEDUP_REMOVED lines=9> */
.L_x_149:
[----:B------:R-:W-:Y:S05]  /*0190*/  BSYNC.RECONVERGENT B1 ;  /* 0x0000000000017941 */ /* 0x000fea0003800200 */
.L_x_148:
[----:B0-----:R-:W-:-:S04]  /*01a0*/  LEA R7, R8, R7, 0x1 ;  /* 0x0000000708077211 */ /* 0x001fc800078e08ff */
[----:B------:R-:W-:-:S13]  /*01b0*/  ISETP.GE.U32.AND P0, PT, R7, UR5, PT ;  /* 0x0000000507007c0c */ /* 0x000fda000bf06070 */
[----:B------:R-:W-:Y:S05]  /*01c0*/  @!P0 BRA `(.L_x_150) ;  /* 0xfffffffc00cc8947 */ /* 0x000fea000383ffff */
.L_x_147:
[----:B------:R-:W-:Y:S05]  /*01d0*/  BSYNC.RECONVERGENT B0 ;  /* 0x0000000000007941 */ /* 0x000fea0003800200 */
.L_x_146:
        /* <DEDUP_REMOVED lines=33> */
.L_x_151:
        /* <DEDUP_REMOVED lines=9> */
.L_x_441:


//--------------------- .text._Z16kernelMaskReduceIfLj4ELb0EEvPKT_PKbPS0_j --------------------------
	.section	.text._Z16kernelMaskReduceIfLj4ELb0EEvPKT_PKbPS0_j,"ax",@progbits
	.align	128
        .global         _Z16kernelMaskReduceIfLj4ELb0EEvPKT_PKbPS0_j
        .type           _Z16kernelMaskReduceIfLj4ELb0EEvPKT_PKbPS0_j,@function
        .size           _Z16kernelMaskReduceIfLj4ELb0EEvPKT_PKbPS0_j,(.L_x_442 - _Z16kernelMaskReduceIfLj4ELb0EEvPKT_PKbPS0_j)
        .other          _Z16kernelMaskReduceIfLj4ELb0EEvPKT_PKbPS0_j,@"STO_CUDA_ENTRY STV_DEFAULT"
_Z16kernelMaskReduceIfLj4ELb0EEvPKT_PKbPS0_j:
.text._Z16kernelMaskReduceIfLj4ELb0EEvPKT_PKbPS0_j:
        /* <DEDUP_REMOVED lines=16> */
.L_x_156:
        /* <DEDUP_REMOVED lines=9> */
.L_x_155:
[----:B------:R-:W-:Y:S05]  /*0190*/  BSYNC.RECONVERGENT B1 ;  /* 0x0000000000017941 */ /* 0x000fea0003800200 */
.L_x_154:
[----:B0-----:R-:W-:-:S04]  /*01a0*/  LEA R7, R8, R7, 0x2 ;  /* 0x0000000708077211 */ /* 0x001fc800078e10ff */
[----:B------:R-:W-:-:S13]  /*01b0*/  ISETP.GE.U32.AND P0, PT, R7, UR5, PT ;  /* 0x0000000507007c0c */ /* 0x000fda000bf06070 */
[----:B------:R-:W-:Y:S05]  /*01c0*/  @!P0 BRA `(.L_x_156) ;  /* 0xfffffffc00cc8947 */ /* 0x000fea000383ffff */
.L_x_153:
[----:B------:R-:W-:Y:S05]  /*01d0*/  BSYNC.RECONVERGENT B0 ;  /* 0x0000000000007941 */ /* 0x000fea0003800200 */
.L_x_152:
        /* <DEDUP_REMOVED lines=33> */
.L_x_157:
        /* <DEDUP_REMOVED lines=9> */
.L_x_442:


//--------------------- .text._Z16kernelMaskReduceIfLj8ELb0EEvPKT_PKbPS0_j --------------------------
	.section	.text._Z16kernelMaskReduceIfLj8ELb0EEvPKT_PKbPS0_j,"ax",@progbits
	.align	128
        .global         _Z16kernelMaskReduceIfLj8ELb0EEvPKT_PKbPS0_j
        .type           _Z16kernelMaskReduceIfLj8ELb0EEvPKT_PKbPS0_j,@function
        .size           _Z16kernelMaskReduceIfLj8ELb0EEvPKT_PKbPS0_j,(.L_x_443 - _Z16kernelMaskReduceIfLj8ELb0EEvPKT_PKbPS0_j)
        .other          _Z16kernelMaskReduceIfLj8ELb0EEvPKT_PKbPS0_j,@"STO_CUDA_ENTRY STV_DEFAULT"
_Z16kernelMaskReduceIfLj8ELb0EEvPKT_PKbPS0_j:
.text._Z16kernelMaskReduceIfLj8ELb0EEvPKT_PKbPS0_j:
        /* <DEDUP_REMOVED lines=16> */
.L_x_162:
        /* <DEDUP_REMOVED lines=9> */
.L_x_161:
[----:B------:R-:W-:Y:S05]  /*0190*/  BSYNC.RECONVERGENT B1 ;  /* 0x0000000000017941 */ /* 0x000fea0003800200 */
.L_x_160:
[----:B0-----:R-:W-:-:S04]  /*01a0*/  LEA R7, R8, R7, 0x3 ;  /* 0x0000000708077211 */ /* 0x001fc800078e18ff */
[----:B------:R-:W-:-:S13]  /*01b0*/  ISETP.GE.U32.AND P0, PT, R7, UR5, PT ;  /* 0x0000000507007c0c */ /* 0x000fda000bf06070 */
[----:B------:R-:W-:Y:S05]  /*01c0*/  @!P0 BRA `(.L_x_162) ;  /* 0xfffffffc00cc8947 */ /* 0x000fea000383ffff */
.L_x_159:
[----:B------:R-:W-:Y:S05]  /*01d0*/  BSYNC.RECONVERGENT B0 ;  /* 0x0000000000007941 */ /* 0x000fea0003800200 */
.L_x_158:
        /* <DEDUP_REMOVED lines=33> */
.L_x_163:
        /* <DEDUP_REMOVED lines=9> */
.L_x_443:


//--------------------- .text._Z16kernelMaskReduceIfLj16ELb0EEvPKT_PKbPS0_j --------------------------
	.section	.text._Z16kernelMaskReduceIfLj16ELb0EEvPKT_PKbPS0_j,"ax",@progbits
	.align	128
        .global         _Z16kernelMaskReduceIfLj16ELb0EEvPKT_PKbPS0_j
        .type           _Z16kernelMaskReduceIfLj16ELb0EEvPKT_PKbPS0_j,@function
        .size           _Z16kernelMaskReduceIfLj16ELb0EEvPKT_PKbPS0_j,(.L_x_444 - _Z16kernelMaskReduceIfLj16ELb0EEvPKT_PKbPS0_j)
        .other          _Z16kernelMaskReduceIfLj16ELb0EEvPKT_PKbPS0_j,@"STO_CUDA_ENTRY STV_DEFAULT"
_Z16kernelMaskReduceIfLj16ELb0EEvPKT_PKbPS0_j:
.text._Z16kernelMaskReduceIfLj16ELb0EEvPKT_PKbPS0_j:
        /* <DEDUP_REMOVED lines=16> */
.L_x_168:
        /* <DEDUP_REMOVED lines=9> */
.L_x_167:
[----:B------:R-:W-:Y:S05]  /*0190*/  BSYNC.RECONVERGENT B1 ;  /* 0x0000000000017941 */ /* 0x000fea0003800200 */
.L_x_166:
[----:B0-----:R-:W-:-:S04]  /*01a0*/  LEA R7, R8, R7, 0x4 ;  /* 0x0000000708077211 */ /* 0x001fc800078e20ff */
[----:B------:R-:W-:-:S13]  /*01b0*/  ISETP.GE.U32.AND P0, PT, R7, UR5, PT ;  /* 0x0000000507007c0c */ /* 0x000fda000bf06070 */
[----:B------:R-:W-:Y:S05]  /*01c0*/  @!P0 BRA `(.L_x_168) ;  /* 0xfffffffc00cc8947 */ /* 0x000fea000383ffff */
.L_x_165:
[----:B------:R-:W-:Y:S05]  /*01d0*/  BSYNC.RECONVERGENT B0 ;  /* 0x0000000000007941 */ /* 0x000fea0003800200 */
.L_x_164:
        /* <DEDUP_REMOVED lines=33> */
.L_x_169:
        /* <DEDUP_REMOVED lines=9> */
.L_x_444:


//--------------------- .text._Z16kernelMaskReduceIfLj32ELb0EEvPKT_PKbPS0_j --------------------------
	.section	.text._Z16kernelMaskReduceIfLj32ELb0EEvPKT_PKbPS0_j,"ax",@progbits
	.align	128
        .global         _Z16kernelMaskReduceIfLj32ELb0EEvPKT_PKbPS0_j
        .type           _Z16kernelMaskReduceIfLj32ELb0EEvPKT_PKbPS0_j,@function
        .size           _Z16kernelMaskReduceIfLj32ELb0EEvPKT_PKbPS0_j,(.L_x_445 - _Z16kernelMaskReduceIfLj32ELb0EEvPKT_PKbPS0_j)
        .other          _Z16kernelMaskReduceIfLj32ELb0EEvPKT_PKbPS0_j,@"STO_CUDA_ENTRY STV_DEFAULT"
_Z16kernelMaskReduceIfLj32ELb0EEvPKT_PKbPS0_j:
.text._Z16kernelMaskReduceIfLj32ELb0EEvPKT_PKbPS0_j:
        /* <DEDUP_REMOVED lines=16> */
.L_x_174:
        /* <DEDUP_REMOVED lines=9> */
.L_x_173:
[----:B------:R-:W-:Y:S05]  /*0190*/  BSYNC.RECONVERGENT B1 ;  /* 0x0000000000017941 */ /* 0x000fea0003800200 */
.L_x_172:
[----:B0-----:R-:W-:-:S04]  /*01a0*/  LEA R7, R8, R7, 0x5 ;  /* 0x0000000708077211 */ /* 0x001fc800078e28ff */
[----:B------:R-:W-:-:S13]  /*01b0*/  ISETP.GE.U32.AND P0, PT, R7, UR5, PT ;  /* 0x0000000507007c0c */ /* 0x000fda000bf06070 */
[----:B------:R-:W-:Y:S05]  /*01c0*/  @!P0 BRA `(.L_x_174) ;  /* 0xfffffffc00cc8947 */ /* 0x000fea000383ffff */
.L_x_171:
[----:B------:R-:W-:Y:S05]  /*01d0*/  BSYNC.RECONVERGENT B0 ;  /* 0x0000000000007941 */ /* 0x000fea0003800200 */
.L_x_170:
[----:B------:R-:W0:Y:S01]  /*01e0*/  SHFL.DOWN PT, R3, R6, 0x10, 0x1f ;  /* 0x0a001f0006037f89 */ /* 0x000e2200000e0000 */
[C---:B------:R-:W-:Y:S02]  /*01f0*/  LOP3.LUT P0, RZ, R11.reuse, 0x1f, RZ, 0xc0, !PT ;  /* 0x0000001f0bff7812 */ /* 0x040fe4000780c0ff */
[----:B------:R-:W-:-:S11]  /*0200*/  ISETP.NE.AND P1, PT, R11, RZ, PT ;  /* 0x000000ff0b00720c */ /* 0x000fd60003f25270 */
        /* <DEDUP_REMOVED lines=29> */
.L_x_175:
        /* <DEDUP_REMOVED lines=10> */
.L_x_445:


//--------------------- .text._Z16kernelMaskReduceIfLj64ELb0EEvPKT_PKbPS0_j --------------------------
	.section	.text._Z16kernelMaskReduceIfLj64ELb0EEvPKT_PKbPS0_j,"ax",@progbits
	.align	128
        .global         _Z16kernelMaskReduceIfLj64ELb0EEvPKT_PKbPS0_j
        .type           _Z16kernelMaskReduceIfLj64ELb0EEvPKT_PKbPS0_j,@function
        .size           _Z16kernelMaskReduceIfLj64ELb0EEvPKT_PKbPS0_j,(.L_x_446 - _Z16kernelMaskReduceIfLj64ELb0EEvPKT_PKbPS0_j)
        .other          _Z16kernelMaskReduceIfLj64ELb0EEvPKT_PKbPS0_j,@"STO_CUDA_ENTRY STV_DEFAULT"
_Z16kernelMaskReduceIfLj64ELb0EEvPKT_PKbPS0_j:
.text._Z16kernelMaskReduceIfLj64ELb0EEvPKT_PKbPS0_j:
        /* <DEDUP_REMOVED lines=13> */
[----:B------:R-:W-:-:S07]  /*00d0*/  IMAD.MOV.U32 R8, RZ, RZ, RZ ;  /* 0x000000ffff087224 */ /* 0x000fce00078e00ff */
[----:B------:R-:W1:Y:S02]  /*00e0*/  LDC.64 R6, c[0x0][0x380] ;  /* 0x0000e000ff067b82 */ /* 0x000e640000000a00 */
.L_x_180:
        /* <DEDUP_REMOVED lines=9> */
.L_x_179:
[----:B------:R-:W-:Y:S05]  /*0180*/  BSYNC.RECONVERGENT B1 ;  /* 0x0000000000017941 */ /* 0x000fea0003800200 */
.L_x_178:
[----:B0-----:R-:W-:-:S05]  /*0190*/  IMAD R2, R9, 0x40, R2 ;  /* 0x0000004009027824 */ /* 0x001fca00078e0202 */
[----:B------:R-:W-:-:S13]  /*01a0*/  ISETP.GE.U32.AND P0, PT, R2, UR5, PT ;  /* 0x0000000502007c0c */ /* 0x000fda000bf06070 */
[----:B------:R-:W-:Y:S05]  /*01b0*/  @!P0 BRA `(.L_x_180) ;  /* 0xfffffffc00cc8947 */ /* 0x000fea000383ffff */
.L_x_177:
[----:B------:R-:W-:Y:S05]  /*01c0*/  BSYNC.RECONVERGENT B0 ;  /* 0x0000000000007941 */ /* 0x000fea0003800200 */
.L_x_176:
[----:B------:R-:W0:Y:S01]  /*01d0*/  SHFL.DOWN PT, R5, R8, 0x10, 0x1f ;  /* 0x0a001f0008057f89 */ /* 0x000e2200000e0000 */
[C---:B------:R-:W-:Y:S02]  /*01e0*/  LOP3.LUT P0, RZ, R3.reuse, 0x1f, RZ, 0xc0, !PT ;  /* 0x0000001f03ff7812 */ /* 0x040fe4000780c0ff */
[C---:B------:R-:W-:Y:S02]  /*01f0*/  ISETP.GE.U32.AND P1, PT, R3.reuse, 0x2, PT ;  /* 0x000000020300780c */ /* 0x040fe40003f26070 */
[----:B------:R-:W-:-:S09]  /*0200*/  ISETP.GT.U32.AND P2, PT, R3, 0x1, PT ;  /* 0x000000010300780c */ /* 0x000fd20003f44070 */
[----:B------:R-:W2:Y:S01]  /*0210*/  @!P0 S2R R11, SR_CgaCtaId ;  /* 0x00000000000b8919 */ /* 0x000ea20000008800 */
[----:B-1----:R-:W-:Y:S01]  /*0220*/  @!P0 MOV R6, 0x400 ;  /* 0x0000040000068802 */ /* 0x002fe20000000f00 */
[----:B0-----:R-:W-:-:S05]  /*0230*/  FADD R5, R5, R8 ;  /* 0x0000000805057221 */ /* 0x001fca0000000000 */
[----:B------:R-:W0:Y:S01]  /*0240*/  SHFL.DOWN PT, R2, R5, 0x8, 0x1f ;  /* 0x09001f0005027f89 */ /* 0x000e2200000e0000 */
[----:B--2---:R-:W-:-:S04]  /*0250*/  @!P0 LEA R6, R11, R6, 0x18 ;  /* 0x000000060b068211 */ /* 0x004fc800078ec0ff */
[----:B------:R-:W-:Y:S01]  /*0260*/  @!P0 LEA.HI R6, R3, R6, RZ, 0x1d ;  /* 0x0000000603068211 */ /* 0x000fe200078fe8ff */
[----:B0-----:R-:W-:-:S05]  /*0270*/  FADD R2, R5, R2 ;  /* 0x0000000205027221 */ /* 0x001fca0000000000 */
[----:B------:R-:W0:Y:S02]  /*0280*/  SHFL.DOWN PT, R7, R2, 0x4, 0x1f ;  /* 0x08801f0002077f89 */ /* 0x000e2400000e0000 */
[----:B0-----:R-:W-:Y:S01]  /*0290*/  FADD R7, R2, R7 ;  /* 0x0000000702077221 */ /* 0x001fe20000000000 */
[----:B------:R-:W-:-:S04]  /*02a0*/  VOTE.ANY R2, PT, !P1 ;  /* 0x0000000000027806 */ /* 0x000fc800048e0100 */
        /* <DEDUP_REMOVED lines=8> */
[----:B------:R-:W-:Y:S01]  /*0330*/  UMOV UR4, 0x400 ;  /* 0x0000040000047882 */ /* 0x000fe20000000000 */
[----:B------:R-:W-:Y:S01]  /*0340*/  ISETP.NE.AND P0, PT, R3, RZ, PT ;  /* 0x000000ff0300720c */ /* 0x000fe20003f05270 */
[----:B-1----:R-:W-:-:S06]  /*0350*/  ULEA UR4, UR5, UR4, 0x18 ;  /* 0x0000000405047291 */ /* 0x002fcc000f8ec0ff */
[----:B------:R-:W-:-:S05]  /*0360*/  LEA R4, R3, UR4, 0x2 ;  /* 0x0000000403047c11 */ /* 0x000fca000f8e10ff */
[----:B------:R-:W0:Y:S04]  /*0370*/  LDS R5, [R4] ;  /* 0x0000000004057984 */ /* 0x000e280000000800 */
[----:B0-----:R-:W0:Y:S02]  /*0380*/  SHFL.DOWN PT, R6, R5, 0x10, 0x1f ;  /* 0x0a001f0005067f89 */ /* 0x001e2400000e0000 */
[----:B0-----:R-:W-:-:S05]  /*0390*/  FADD R7, R5, R6 ;  /* 0x0000000605077221 */ /* 0x001fca0000000000 */
[----:B------:R-:W0:Y:S02]  /*03a0*/  SHFL.DOWN PT, R6, R7, 0x8, 0x1f ;  /* 0x09001f0007067f89 */ /* 0x000e2400000e0000 */
[----:B0-----:R-:W-:-:S05]  /*03b0*/  FADD R9, R7, R6 ;  /* 0x0000000607097221 */ /* 0x001fca0000000000 */
[----:B------:R-:W0:Y:S02]  /*03c0*/  SHFL.DOWN PT, R6, R9, 0x4, 0x1f ;  /* 0x08801f0009067f89 */ /* 0x000e2400000e0000 */
[----:B0-----:R-:W-:-:S05]  /*03d0*/  FADD R11, R9, R6 ;  /* 0x00000006090b7221 */ /* 0x001fca0000000000 */
[----:B------:R-:W0:Y:S02]  /*03e0*/  SHFL.DOWN PT, R6, R11, 0x2, 0x1f ;  /* 0x08401f000b067f89 */ /* 0x000e2400000e0000 */
[----:B0-----:R-:W-:-:S05]  /*03f0*/  FADD R13, R11, R6 ;  /* 0x000000060b0d7221 */ /* 0x001fca0000000000 */
[----:B------:R0:W1:Y:S01]  /*0400*/  SHFL.DOWN PT, R6, R13, 0x1, 0x1f ;  /* 0x08201f000d067f89 */ /* 0x00006200000e0000 */
[----:B------:R-:W-:Y:S05]  /*0410*/  @P0 EXIT ;  /* 0x000000000000094d */ /* 0x000fea0003800000 */
[----:B------:R-:W2:Y:S01]  /*0420*/  LDC.64 R2, c[0x0][0x390] ;  /* 0x0000e400ff027b82 */ /* 0x000ea20000000a00 */
[----:B01----:R-:W-:Y:S01]  /*0430*/  FADD R13, R13, R6 ;  /* 0x000000060d0d7221 */ /* 0x003fe20000000000 */
[----:B--2---:R-:W-:-:S05]  /*0440*/  IMAD.WIDE.U32 R2, R0, 0x4, R2 ;  /* 0x0000000400027825 */ /* 0x004fca00078e0002 */
[----:B------:R-:W-:Y:S01]  /*0450*/  STG.E desc[UR6][R2.64], R13 ;  /* 0x0000000d02007986 */ /* 0x000fe2000c101906 */
[----:B------:R-:W-:Y:S05]  /*0460*/  EXIT ;  /* 0x000000000000794d */ /* 0x000fea0003800000 */
.L_x_181:
        /* <DEDUP_REMOVED lines=9> */
.L_x_446:


//--------------------- .text._Z16kernelMaskReduceIfLj128ELb0EEvPKT_PKbPS0_j --------------------------
	.section	.text._Z16kernelMaskReduceIfLj128ELb0EEvPKT_PKbPS0_j,"ax",@progbits
	.align	128
        .global         _Z16kernelMaskReduceIfLj128ELb0EEvPKT_PKbPS0_j
        .type           _Z16kernelMaskReduceIfLj128ELb0EEvPKT_PKbPS0_j,@function
        .size           _Z16kernelMaskReduceIfLj128ELb0EEvPKT_PKbPS0_j,(.L_x_447 - _Z16kernelMaskReduceIfLj128ELb0EEvPKT_PKbPS0_j)
        .other          _Z16kernelMaskReduceIfLj128ELb0EEvPKT_PKbPS0_j,@"STO_CUDA_ENTRY STV_DEFAULT"
_Z16kernelMaskReduceIfLj128ELb0EEvPKT_PKbPS0_j:
.text._Z16kernelMaskReduceIfLj128ELb0EEvPKT_PKbPS0_j:
        /* <DEDUP_REMOVED lines=15> */
.L_x_186:
        /* <DEDUP_REMOVED lines=9> */
.L_x_185:
[----:B------:R-:W-:Y:S05]  /*0180*/  BSYNC.RECONVERGENT B1 ;  /* 0x0000000000017941 */ /* 0x000fea0003800200 */
.L_x_184:
[----:B0-----:R-:W-:-:S05]  /*0190*/  IMAD R2, R9, 0x80, R2 ;  /* 0x0000008009027824 */ /* 0x001fca00078e0202 */
[----:B------:R-:W-:-:S13]  /*01a0*/  ISETP.GE.U32.AND P0, PT, R2, UR5, PT ;  /* 0x0000000502007c0c */ /* 0x000fda000bf06070 */
[----:B------:R-:W-:Y:S05]  /*01b0*/  @!P0 BRA `(.L_x_186) ;  /* 0xfffffffc00cc8947 */ /* 0x000fea000383ffff */
.L_x_183:
[----:B------:R-:W-:Y:S05]  /*01c0*/  BSYNC.RECONVERGENT B0 ;  /* 0x0000000000007941 */ /* 0x000fea0003800200 */
.L_x_182:
        /* <DEDUP_REMOVED lines=42> */
.L_x_187:
        /* <DEDUP_REMOVED lines=9> */
.L_x_447:


//--------------------- .text._Z16kernelMaskReduceIfLj256ELb0EEvPKT_PKbPS0_j --------------------------
	.section	.text._Z16kernelMaskReduceIfLj256ELb0EEvPKT_PKbPS0_j,"ax",@progbits
	.align	128
        .global         _Z16kernelMaskReduceIfLj256ELb0EEvPKT_PKbPS0_j
        .type           _Z16kernelMaskReduceIfLj256ELb0EEvPKT_PKbPS0_j,@function
        .size           _Z16kernelMaskReduceIfLj256ELb0EEvPKT_PKbPS0_j,(.L_x_448 - _Z16kernelMaskReduceIfLj256ELb0EEvPKT_PKbPS0_j)
        .other          _Z16kernelMaskReduceIfLj256ELb0EEvPKT_PKbPS0_j,@"STO_CUDA_ENTRY STV_DEFAULT"
_Z16kernelMaskReduceIfLj256ELb0EEvPKT_PKbPS0_j:
.text._Z16kernelMaskReduceIfLj256ELb0EEvPKT_PKbPS0_j:
        /* <DEDUP_REMOVED lines=15> */
.L_x_192:
        /* <DEDUP_REMOVED lines=9> */
.L_x_191:
[----:B------:R-:W-:Y:S05]  /*0180*/  BSYNC.RECONVERGENT B1 ;  /* 0x0000000000017941 */ /* 0x000fea0003800200 */
.L_x_190:
[----:B0-----:R-:W-:-:S05]  /*0190*/  IMAD R2, R9, 0x100, R2 ;  /* 0x0000010009027824 */ /* 0x001fca00078e0202 */
[----:B------:R-:W-:-:S13]  /*01a0*/  ISETP.GE.U32.AND P0, PT, R2, UR5, PT ;  /* 0x0000000502007c0c */ /* 0x000fda000bf06070 */
[----:B------:R-:W-:Y:S05]  /*01b0*/  @!P0 BRA `(.L_x_192) ;  /* 0xfffffffc00cc8947 */ /* 0x000fea000383ffff */
.L_x_189:
[----:B------:R-:W-:Y:S05]  /*01c0*/  BSYNC.RECONVERGENT B0 ;  /* 0x0000000000007941 */ /* 0x000fea0003800200 */
.L_x_188:
        /* <DEDUP_REMOVED lines=42> */
.L_x_193:
        /* <DEDUP_REMOVED lines=9> */
.L_x_448:


//--------------------- .text._Z16kernelMaskReduceIfLj512ELb0EEvPKT_PKbPS0_j --------------------------
	.section	.text._Z16kernelMaskReduceIfLj512ELb0EEvPKT_PKbPS0_j,"ax",@progbits
	.align	128
        .global         _Z16kernelMaskReduceIfLj512ELb0EEvPKT_PKbPS0_j
        .type           _Z16kernelMaskReduceIfLj512ELb0EEvPKT_PKbPS0_j,@function
        .size           _Z16kernelMaskReduceIfLj512ELb0EEvPKT_PKbPS0_j,(.L_x_449 - _Z16kernelMaskReduceIfLj512ELb0EEvPKT_PKbPS0_j)
        .other          _Z16kernelMaskReduceIfLj512ELb0EEvPKT_PKbPS0_j,@"STO_CUDA_ENTRY STV_DEFAULT"
_Z16kernelMaskReduceIfLj512ELb0EEvPKT_PKbPS0_j:
.text._Z16kernelMaskReduceIfLj512ELb0EEvPKT_PKbPS0_j:
        /* <DEDUP_REMOVED lines=15> */
.L_x_198:
        /* <DEDUP_REMOVED lines=9> */
.L_x_197:
[----:B------:R-:W-:Y:S05]  /*0180*/  BSYNC.RECONVERGENT B1 ;  /* 0x0000000000017941 */ /* 0x000fea0003800200 */
.L_x_196:
[----:B0-----:R-:W-:-:S05]  /*0190*/  IMAD R2, R9, 0x200, R2 ;  /* 0x0000020009027824 */ /* 0x001fca00078e0202 */
[----:B------:R-:W-:-:S13]  /*01a0*/  ISETP.GE.U32.AND P0, PT, R2, UR5, PT ;  /* 0x0000000502007c0c */ /* 0x000fda000bf06070 */
[----:B------:R-:W-:Y:S05]  /*01b0*/  @!P0 BRA `(.L_x_198) ;  /* 0xfffffffc00cc8947 */ /* 0x000fea000383ffff */
.L_x_195:
[----:B------:R-:W-:Y:S05]  /*01c0*/  BSYNC.RECONVERGENT B0 ;  /* 0x0000000000007941 */ /* 0x000fea0003800200 */
.L_x_194:
        /* <DEDUP_REMOVED lines=42> */
.L_x_199:
        /* <DEDUP_REMOVED lines=9> */
.L_x_449:


//--------------------- .text._Z16kernelMaskReduceIfLj1ELb1EEvPKT_PKbPS0_j --------------------------
	.section	.text._Z16kernelMaskReduceIfLj1ELb1EEvPKT_PKbPS0_j,"ax",@progbits
	.align	128
        .global         _Z16kernelMaskReduceIfLj1ELb1EEvPKT_PKbPS0_j
        .type           _Z16kernelMaskReduceIfLj1ELb1EEvPKT_PKbPS0_j,@function
        .size           _Z16kernelMaskReduceIfLj1ELb1EEvPKT_PKbPS0_j,(.L_x_450 - _Z16kernelMaskReduceIfLj1ELb1EEvPKT_PKbPS0_j)
        .other          _Z16kernelMaskReduceIfLj1ELb1EEvPKT_PKbPS0_j,@"STO_CUDA_ENTRY STV_DEFAULT"
_Z16kernelMaskReduceIfLj1ELb1EEvPKT_PKbPS0_j:
.text._Z16kernelMaskReduceIfLj1ELb1EEvPKT_PKbPS0_j:
[----:B------:R-:W-:Y:S01]  /*0000*/  LDC R1, c[0x0][0x37c] ;  /* 0x0000df00ff017b82 */ /* 0x000fe20000000800 */
[----:B------:R-:W0:Y:S01]  /*0010*/  S2R R3, SR_TID.X ;  /* 0x0000000000037919 */ /* 0x000e220000002100 */
[----:B------:R-:W1:Y:S01]  /*0020*/  LDCU UR4, c[0x0][0x398] ;  /* 0x00007300ff0477ac */ /* 0x000e620008000800 */
[----:B------:R-:W-:Y:S01]  /*0030*/  BSSY.RECONVERGENT B0, `(.L_x_200) ;  /* 0x0000023000007945 */ /* 0x000fe20003800200 */
[----:B------:R-:W-:Y:S01]  /*0040*/  HFMA2 R10, -RZ, RZ, 0, 0 ;  /* 0x00000000ff0a7431 */ /* 0x000fe200000001ff */
[----:B------:R-:W0:Y:S01]  /*0050*/  S2R R0, SR_CTAID.X ;  /* 0x0000000000007919 */ /* 0x000e220000002500 */
[----:B------:R-:W2:Y:S01]  /*0060*/  LDCU.64 UR6, c[0x0][0x358] ;  /* 0x00006b00ff0677ac */ /* 0x000ea20008000a00 */
[----:B------:R-:W3:Y:S01]  /*0070*/  LDCU.64 UR8, c[0x0][0x388] ;  /* 0x00007100ff0877ac */ /* 0x000ee20008000a00 */
[----:B0-----:R-:W-:-:S04]  /*0080*/  LEA R2, R0, R3, 0x1 ;  /* 0x0000000300027211 */ /* 0x001fc800078e08ff */
[----:B-1----:R-:W-:-:S13]  /*0090*/  ISETP.GE.U32.AND P0, PT, R2, UR4, PT ;  /* 0x0000000402007c0c */ /* 0x002fda000bf06070 */
[----:B--23--:R-:W-:Y:S05]  /*00a0*/  @P0 BRA `(.L_x_201) ;  /* 0x00000000006c0947 */ /* 0x00cfea0003800000 */
[----:B------:R-:W0:Y:S01]  /*00b0*/  LDC R13, c[0x0][0x370] ;  /* 0x0000dc00ff0d7b82 */ /* 0x000e220000000800 */
[----:B------:R-:W-:-:S07]  /*00c0*/  IMAD.MOV.U32 R10, RZ, RZ, RZ ;  /* 0x000000ffff0a7224 */ /* 0x000fce00078e00ff */
[----:B------:R-:W1:Y:S08]  /*00d0*/  LDC R15, c[0x0][0x398] ;  /* 0x0000e600ff0f7b82 */ /* 0x000e700000000800 */
[----:B------:R-:W2:Y:S02]  /*00e0*/  LDC.64 R4, c[0x0][0x380] ;  /* 0x0000e000ff047b82 */ /* 0x000ea40000000a00 */
.L_x_206:
[----:B------:R-:W-:-:S04]  /*00f0*/  IADD3 R6, P0, PT, R2, UR8, RZ ;  /* 0x0000000802067c10 */ /* 0x000fc8000ff1e0ff */
[----:B------:R-:W-:-:S05]  /*0100*/  IADD3.X R7, PT, PT, RZ, UR9, RZ, P0, !PT ;  /* 0x00000009ff077c10 */ /* 0x000fca00087fe4ff */
[----:B------:R-:W3:Y:S01]  /*0110*/  LDG.E.U8.CONSTANT R9, desc[UR6][R6.64] ;  /* 0x0000000606097981 */ /* 0x000ee2000c1e9100 */
[----:B------:R-:W-:Y:S01]  /*0120*/  VIADD R8, R2, 0x1 ;  /* 0x0000000102087836 */ /* 0x000fe20000000000 */
[----:B------:R-:W-:Y:S04]  /*0130*/  BSSY.RECONVERGENT B1, `(.L_x_202) ;  /* 0x0000007000017945 */ /* 0x000fe80003800200 */
[----:B-1----:R-:W-:Y:S02]  /*0140*/  ISETP.GE.U32.AND P1, PT, R8, R15, PT ;  /* 0x0000000f0800720c */ /* 0x002fe40003f26070 */
[----:B---3--:R-:W-:Y:S01]  /*0150*/  ISETP.NE.AND P0, PT, R9, RZ, PT ;  /* 0x000000ff0900720c */ /* 0x008fe20003f05270 */
[----:B--2---:R-:W-:-:S12]  /*0160*/  IMAD.WIDE.U32 R8, R2, 0x4, R4 ;  /* 0x0000000402087825 */ /* 0x004fd800078e0004 */
[----:B------:R-:W-:Y:S05]  /*0170*/  @!P0 BRA `(.L_x_203) ;  /* 0x0000000000088947 */ /* 0x000fea0003800000 */
[----:B------:R-:W2:Y:S02]  /*0180*/  LDG.E.CONSTANT R11, desc[UR6][R8.64] ;  /* 0x00000006080b7981 */ /* 0x000ea4000c1e9900 */
[----:B--2---:R-:W-:-:S07]  /*0190*/  FADD R10, R10, R11 ;  /* 0x0000000b0a0a7221 */ /* 0x004fce0000000000 */
.L_x_203:
[----:B------:R-:W-:Y:S05]  /*01a0*/  BSYNC.RECONVERGENT B1 ;  /* 0x0000000000017941 */ /* 0x000fea0003800200 */
.L_x_202:
[----:B------:R-:W-:Y:S04]  /*01b0*/  BSSY.RECONVERGENT B1, `(.L_x_204) ;  /* 0x0000007000017945 */ /* 0x000fe80003800200 */
[----:B------:R-:W-:Y:S05]  /*01c0*/  @P1 BRA `(.L_x_205) ;  /* 0x0000000000141947 */ /* 0x000fea0003800000 */
[----:B------:R-:W2:Y:S02]  /*01d0*/  LDG.E.U8.CONSTANT R6, desc[UR6][R6.64+0x1] ;  /* 0x0000010606067981 */ /* 0x000ea4000c1e9100 */
[----:B--2---:R-:W-:-:S13]  /*01e0*/  ISETP.NE.AND P0, PT, R6, RZ, PT ;  /* 0x000000ff0600720c */ /* 0x004fda0003f05270 */
[----:B------:R-:W-:Y:S05]  /*01f0*/  @!P0 BRA `(.L_x_205) ;  /* 0x0000000000088947 */ /* 0x000fea0003800000 */
[----:B------:R-:W2:Y:S02]  /*0200*/  LDG.E.CONSTANT R9, desc[UR6][R8.64+0x4] ;  /* 0x0000040608097981 */ /* 0x000ea4000c1e9900 */
[----:B--2---:R-:W-:-:S07]  /*0210*/  FADD R10, R10, R9 ;  /* 0x000000090a0a7221 */ /* 0x004fce0000000000 */
.L_x_205:
[----:B------:R-:W-:Y:S05]  /*0220*/  BSYNC.RECONVERGENT B1 ;  /* 0x0000000000017941 */ /* 0x000fea0003800200 */
.L_x_204:
[----:B0-----:R-:W-:-:S04]  /*0230*/  LEA R2, R13, R2, 0x1 ;  /* 0x000000020d027211 */ /* 0x001fc800078e08ff */
[----:B------:R-:W-:-:S13]  /*0240*/  ISETP.GE.U32.AND P0, PT, R2, R15, PT ;  /* 0x0000000f0200720c */ /* 0x000fda0003f06070 */
[----:B------:R-:W-:Y:S05]  /*0250*/  @!P0 BRA `(.L_x_206) ;  /* 0xfffffffc00a48947 */ /* 0x000fea000383ffff */
.L_x_201:
[----:B------:R-:W-:Y:S05]  /*0260*/  BSYNC.RECONVERGENT B0 ;  /* 0x0000000000007941 */ /* 0x000fea0003800200 */
.L_x_200:
[----:B------:R-:W-:Y:S02]  /*0270*/  MOV R13, 0x1 ;  /* 0x00000001000d7802 */ /* 0x000fe40000000f00 */
[C---:B------:R-:W-:Y:S02]  /*0280*/  LOP3.LUT P0, RZ, R3.reuse, 0x1f, RZ, 0xc0, !PT ;  /* 0x0000001f03ff7812 */ /* 0x040fe4000780c0ff */
[----:B------:R-:W-:Y:S01]  /*0290*/  ISETP.NE.AND P1, PT, R3, RZ, PT ;  /* 0x000000ff0300720c */ /* 0x000fe20003f25270 */
[----:B------:R-:W0:Y:S10]  /*02a0*/  SHFL.DOWN PT, R5, R10, 0x10, 0x1f ;  /* 0x0a001f000a057f89 */ /* 0x000e3400000e0000 */
[----:B------:R-:W1:Y:S01]  /*02b0*/  @!P0 S2R R11, SR_CgaCtaId ;  /* 0x00000000000b8919 */ /* 0x000e620000008800 */
[----:B------:R-:W-:Y:S01]  /*02c0*/  @!P0 MOV R6, 0x400 ;  /* 0x0000040000068802 */ /* 0x000fe20000000f00 */
[----:B0-----:R-:W-:-:S05]  /*02d0*/  FADD R5, R5, R10 ;  /* 0x0000000a05057221 */ /* 0x001fca0000000000 */
[----:B------:R-:W0:Y:S01]  /*02e0*/  SHFL.DOWN PT, R2, R5, 0x8, 0x1f ;  /* 0x09001f0005027f89 */ /* 0x000e2200000e0000 */
[----:B-1----:R-:W-:-:S04]  /*02f0*/  @!P0 LEA R6, R11, R6, 0x18 ;  /* 0x000000060b068211 */ /* 0x002fc800078ec0ff */
[----:B------:R-:W-:Y:S01]  /*0300*/  @!P0 LEA.HI R6, R3, R6, RZ, 0x1d ;  /* 0x0000000603068211 */ /* 0x000fe200078fe8ff */
[----:B0-----:R-:W-:-:S05]  /*0310*/  FADD R2, R5, R2 ;  /* 0x0000000205027221 */ /* 0x001fca0000000000 */
[----:B------:R-:W0:Y:S02]  /*0320*/  SHFL.DOWN PT, R7, R2, 0x4, 0x1f ;  /* 0x08801f0002077f89 */ /* 0x000e2400000e0000 */
        /* <DEDUP_REMOVED lines=21> */
.L_x_207:
        /* <DEDUP_REMOVED lines=16> */
.L_x_450:


//--------------------- .text._Z16kernelMaskReduceIfLj2ELb1EEvPKT_PKbPS0_j --------------------------
	.section	.text._Z16kernelMaskReduceIfLj2ELb1EEvPKT_PKbPS0_j,"ax",@progbits
	.align	128
        .global         _Z16kernelMaskReduceIfLj2ELb1EEvPKT_PKbPS0_j
        .type           _Z16kernelMaskReduceIfLj2ELb1EEvPKT_PKbPS0_j,@function
        .size           _Z16kernelMaskReduceIfLj2ELb1EEvPKT_PKbPS0_j,(.L_x_451 - _Z16kernelMaskReduceIfLj2ELb1EEvPKT_PKbPS0_j)
        .other          _Z16kernelMaskReduceIfLj2ELb1EEvPKT_PKbPS0_j,@"STO_CUDA_ENTRY STV_DEFAULT"
_Z16kernelMaskReduceIfLj2ELb1EEvPKT_PKbPS0_j:
.text._Z16kernelMaskReduceIfLj2ELb1EEvPKT_PKbPS0_j:
[----:B------:R-:W-:Y:S01]  /*0000*/  LDC R1, c[0x0][0x37c] ;  /* 0x0000df00ff017b82 */ /* 0x000fe20000000800 */
[----:B------:R-:W0:Y:S01]  /*0010*/  S2R R7, SR_TID.X ;  /* 0x0000000000077919 */ /* 0x000e220000002100 */
[----:B------:R-:W1:Y:S01]  /*0020*/  LDCU UR4, c[0x0][0x398] ;  /* 0x00007300ff0477ac */ /* 0x000e620008000800 */
[----:B------:R-:W-:Y:S01]  /*0030*/  BSSY.RECONVERGENT B0, `(.L_x_208) ;  /* 0x0000026000007945 */ /* 0x000fe20003800200 */
[----:B------:R-:W-:Y:S01]  /*0040*/  HFMA2 R10, -RZ, RZ, 0, 0 ;  /* 0x00000000ff0a7431 */ /* 0x000fe200000001ff */
[----:B------:R-:W0:Y:S01]  /*0050*/  S2R R0, SR_CTAID.X ;  /* 0x0000000000007919 */ /* 0x000e220000002500 */
[----:B------:R-:W2:Y:S01]  /*0060*/  LDCU.64 UR6, c[0x0][0x358] ;  /* 0x00006b00ff0677ac */ /* 0x000ea20008000a00 */
[----:B0-----:R-:W-:-:S04]  /*0070*/  LEA R6, R0, R7, 0x2 ;  /* 0x0000000700067211 */ /* 0x001fc800078e10ff */
[----:B-1----:R-:W-:-:S13]  /*0080*/  ISETP.GE.U32.AND P0, PT, R6, UR4, PT ;  /* 0x0000000406007c0c */ /* 0x002fda000bf06070 */
[----:B--2---:R-:W-:Y:S05]  /*0090*/  @P0 BRA `(.L_x_209) ;  /* 0x00000000007c0947 */ /* 0x004fea0003800000 */
[----:B------:R-:W0:Y:S01]  /*00a0*/  LDC R11, c[0x0][0x370] ;  /* 0x0000dc00ff0b7b82 */ /* 0x000e220000000800 */
[----:B------:R-:W-:-:S07]  /*00b0*/  MOV R10, RZ ;  /* 0x000000ff000a7202 */ /* 0x000fce0000000f00 */
[----:B------:R-:W1:Y:S08]  /*00c0*/  LDC R12, c[0x0][0x398] ;  /* 0x0000e600ff0c7b82 */ /* 0x000e700000000800 */
[----:B------:R-:W2:Y:S08]  /*00d0*/  LDC.64 R2, c[0x0][0x380] ;  /* 0x0000e000ff027b82 */ /* 0x000eb00000000a00 */
[----:B------:R-:W3:Y:S02]  /*00e0*/  LDC.64 R4, c[0x0][0x388] ;  /* 0x0000e200ff047b82 */ /* 0x000ee40000000a00 */
.L_x_214:
[----:B---3--:R-:W-:-:S05]  /*00f0*/  IADD3 R8, P0, PT, R6, R4, RZ ;  /* 0x0000000406087210 */ /* 0x008fca0007f1e0ff */
[----:B------:R-:W-:-:S05]  /*0100*/  IMAD.X R9, RZ, RZ, R5, P0 ;  /* 0x000000ffff097224 */ /* 0x000fca00000e0605 */
[----:B------:R-:W3:Y:S01]  /*0110*/  LDG.E.U8.CONSTANT R8, desc[UR6][R8.64] ;  /* 0x0000000608087981 */ /* 0x000ee2000c1e9100 */
[----:B------:R-:W-:Y:S01]  /*0120*/  IADD3 R13, PT, PT, R6, 0x2, RZ ;  /* 0x00000002060d7810 */ /* 0x000fe20007ffe0ff */
[----:B------:R-:W-:Y:S03]  /*0130*/  BSSY.RECONVERGENT B1, `(.L_x_210) ;  /* 0x0000007000017945 */ /* 0x000fe60003800200 */
[----:B-1----:R-:W-:Y:S02]  /*0140*/  ISETP.GE.U32.AND P1, PT, R13, R12, PT ;  /* 0x0000000c0d00720c */ /* 0x002fe40003f26070 */
[----:B---3--:R-:W-:-:S13]  /*0150*/  ISETP.NE.AND P0, PT, R8, RZ, PT ;  /* 0x000000ff0800720c */ /* 0x008fda0003f05270 */
[----:B------:R-:W-:Y:S05]  /*0160*/  @!P0 BRA `(.L_x_211) ;  /* 0x00000000000c8947 */ /* 0x000fea0003800000 */
[----:B--2---:R-:W-:-:S06]  /*0170*/  IMAD.WIDE.U32 R8, R6, 0x4, R2 ;  /* 0x0000000406087825 */ /* 0x004fcc00078e0002 */
[----:B------:R-:W2:Y:S02]  /*0180*/  LDG.E.CONSTANT R9, desc[UR6][R8.64] ;  /* 0x0000000608097981 */ /* 0x000ea4000c1e9900 */
[----:B--2---:R-:W-:-:S07]  /*0190*/  FADD R10, R10, R9 ;  /* 0x000000090a0a7221 */ /* 0x004fce0000000000 */
.L_x_211:
[----:B------:R-:W-:Y:S05]  /*01a0*/  BSYNC.RECONVERGENT B1 ;  /* 0x0000000000017941 */ /* 0x000fea0003800200 */
.L_x_210:
        /* <DEDUP_REMOVED lines=8> */
[----:B------:R-:W2:Y:S02]  /*0230*/  LDG.E.CONSTANT R9, desc[UR6][R8.64] ;  /* 0x0000000608097981 */ /* 0x000ea4000c1e9900 */
[----:B--2---:R-:W-:-:S07]  /*0240*/  FADD R10, R10, R9 ;  /* 0x000000090a0a7221 */ /* 0x004fce0000000000 */
.L_x_213:
[----:B------:R-:W-:Y:S05]  /*0250*/  BSYNC.RECONVERGENT B1 ;  /* 0x0000000000017941 */ /* 0x000fea0003800200 */
.L_x_212:
[----:B0-----:R-:W-:-:S04]  /*0260*/  LEA R6, R11, R6, 0x2 ;  /* 0x000000060b067211 */ /* 0x001fc800078e10ff */
[----:B------:R-:W-:-:S13]  /*0270*/  ISETP.GE.U32.AND P0, PT, R6, R12, PT ;  /* 0x0000000c0600720c */ /* 0x000fda0003f06070 */
[----:B------:R-:W-:Y:S05]  /*0280*/  @!P0 BRA `(.L_x_214) ;  /* 0xfffffffc00988947 */ /* 0x000fea000383ffff */
.L_x_209:
[----:B------:R-:W-:Y:S05]  /*0290*/  BSYNC.RECONVERGENT B0 ;  /* 0x0000000000007941 */ /* 0x000fea0003800200 */
.L_x_208:
[----:B------:R-:W-:Y:S02]  /*02a0*/  MOV R13, 0x3 ;  /* 0x00000003000d7802 */ /* 0x000fe40000000f00 */
[C---:B------:R-:W-:Y:S02]  /*02b0*/  LOP3.LUT P0, RZ, R7.reuse, 0x1f, RZ, 0xc0, !PT ;  /* 0x0000001f07ff7812 */ /* 0x040fe4000780c0ff */
[----:B------:R-:W-:Y:S01]  /*02c0*/  ISETP.NE.AND P1, PT, R7, RZ, PT ;  /* 0x000000ff0700720c */ /* 0x000fe20003f25270 */
[----:B--2---:R-:W0:Y:S10]  /*02d0*/  SHFL.DOWN PT, R3, R10, 0x10, 0x1f ;  /* 0x0a001f000a037f89 */ /* 0x004e3400000e0000 */
        /* <DEDUP_REMOVED lines=29> */
.L_x_215:
        /* <DEDUP_REMOVED lines=13> */
.L_x_451:


//--------------------- .text._Z16kernelMaskReduceIfLj4ELb1EEvPKT_PKbPS0_j --------------------------
	.section	.text._Z16kernelMaskReduceIfLj4ELb1EEvPKT_PKbPS0_j,"ax",@progbits
	.align	128
        .global         _Z16kernelMaskReduceIfLj4ELb1EEvPKT_PKbPS0_j
        .type           _Z16kernelMaskReduceIfLj4ELb1EEvPKT_PKbPS0_j,@function
        .size           _Z16kernelMaskReduceIfLj4ELb1EEvPKT_PKbPS0_j,(.L_x_452 - _Z16kernelMaskReduceIfLj4ELb1EEvPKT_PKbPS0_j)
        .other          _Z16kernelMaskReduceIfLj4ELb1EEvPKT_PKbPS0_j,@"STO_CUDA_ENTRY STV_DEFAULT"
_Z16kernelMaskReduceIfLj4ELb1EEvPKT_PKbPS0_j:
.text._Z16kernelMaskReduceIfLj4ELb1EEvPKT_PKbPS0_j:
        /* <DEDUP_REMOVED lines=15> */
.L_x_222:
        /* <DEDUP_REMOVED lines=11> */
.L_x_219:
[----:B------:R-:W-:Y:S05]  /*01a0*/  BSYNC.RECONVERGENT B1 ;  /* 0x0000000000017941 */ /* 0x000fea0003800200 */
.L_x_218:
        /* <DEDUP_REMOVED lines=10> */
.L_x_221:
[----:B------:R-:W-:Y:S05]  /*0250*/  BSYNC.RECONVERGENT B1 ;  /* 0x0000000000017941 */ /* 0x000fea0003800200 */
.L_x_220:
[----:B0-----:R-:W-:-:S04]  /*0260*/  LEA R6, R11, R6, 0x3 ;  /* 0x000000060b067211 */ /* 0x001fc800078e18ff */
[----:B------:R-:W-:-:S13]  /*0270*/  ISETP.GE.U32.AND P0, PT, R6, R12, PT ;  /* 0x0000000c0600720c */ /* 0x000fda0003f06070 */
[----:B------:R-:W-:Y:S05]  /*0280*/  @!P0 BRA `(.L_x_222) ;  /* 0xfffffffc00988947 */ /* 0x000fea000383ffff */
.L_x_217:
[----:B------:R-:W-:Y:S05]  /*0290*/  BSYNC.RECONVERGENT B0 ;  /* 0x0000000000007941 */ /* 0x000fea0003800200 */
.L_x_216:
        /* <DEDUP_REMOVED lines=33> */
.L_x_223:
        /* <DEDUP_REMOVED lines=13> */
.L_x_452:


//--------------------- .text._Z16kernelMaskReduceIfLj8ELb1EEvPKT_PKbPS0_j --------------------------
	.section	.text._Z16kernelMaskReduceIfLj8ELb1EEvPKT_PKbPS0_j,"ax",@progbits
	.align	128
        .global         _Z16kernelMaskReduceIfLj8ELb1EEvPKT_PKbPS0_j
        .type           _Z16kernelMaskReduceIfLj8ELb1EEvPKT_PKbPS0_j,@function
        .size           _Z16kernelMaskReduceIfLj8ELb1EEvPKT_PKbPS0_j,(.L_x_453 - _Z16kernelMaskReduceIfLj8ELb1EEvPKT_PKbPS0_j)
        .other          _Z16kernelMaskReduceIfLj8ELb1EEvPKT_PKbPS0_j,@"STO_CUDA_ENTRY STV_DEFAULT"
_Z16kernelMaskReduceIfLj8ELb1EEvPKT_PKbPS0_j:
.text._Z16kernelMaskReduceIfLj8ELb1EEvPKT_PKbPS0_j:
        /* <DEDUP_REMOVED lines=15> */
.L_x_230:
        /* <DEDUP_REMOVED lines=11> */
.L_x_227:
[----:B------:R-:W-:Y:S05]  /*01a0*/  BSYNC.RECONVERGENT B1 ;  /* 0x0000000000017941 */ /* 0x000fea0003800200 */
.L_x_226:
        /* <DEDUP_REMOVED lines=10> */
.L_x_229:
[----:B------:R-:W-:Y:S05]  /*0250*/  BSYNC.RECONVERGENT B1 ;  /* 0x0000000000017941 */ /* 0x000fea0003800200 */
.L_x_228:
[----:B0-----:R-:W-:-:S04]  /*0260*/  LEA R6, R11, R6, 0x4 ;  /* 0x000000060b067211 */ /* 0x001fc800078e20ff */
[----:B------:R-:W-:-:S13]  /*0270*/  ISETP.GE.U32.AND P0, PT, R6, R12, PT ;  /* 0x0000000c0600720c */ /* 0x000fda0003f06070 */
[----:B------:R-:W-:Y:S05]  /*0280*/  @!P0 BRA `(.L_x_230) ;  /* 0xfffffffc00988947 */ /* 0x000fea000383ffff */
.L_x_225:
[----:B------:R-:W-:Y:S05]  /*0290*/  BSYNC.RECONVERGENT B0 ;  /* 0x0000000000007941 */ /* 0x000fea0003800200 */
.L_x_224:
        /* <DEDUP_REMOVED lines=33> */
.L_x_231:
        /* <DEDUP_REMOVED lines=13> */
.L_x_453:


//--------------------- .text._Z16kernelMaskReduceIfLj16ELb1EEvPKT_PKbPS0_j --------------------------
	.section	.text._Z16kernelMaskReduceIfLj16ELb1EEvPKT_PKbPS0_j,"ax",@progbits
	.align	128
        .global         _Z16kernelMaskReduceIfLj16ELb1EEvPKT_PKbPS0_j
        .type           _Z16kernelMaskReduceIfLj16ELb1EEvPKT_PKbPS0_j,@function
        .size           _Z16kernelMaskReduceIfLj16ELb1EEvPKT_PKbPS0_j,(.L_x_454 - _Z16kernelMaskReduceIfLj16ELb1EEvPKT_PKbPS0_j)
        .other          _Z16kernelMaskReduceIfLj16ELb1EEvPKT_PKbPS0_j,@"STO_CUDA_ENTRY STV_DEFAULT"
_Z16kernelMaskReduceIfLj16ELb1EEvPKT_PKbPS0_j:
.text._Z16kernelMaskReduceIfLj16ELb1EEvPKT_PKbPS0_j:
        /* <DEDUP_REMOVED lines=15> */
.L_x_238:
        /* <DEDUP_REMOVED lines=11> */
.L_x_235:
[----:B------:R-:W-:Y:S05]  /*01a0*/  BSYNC.RECONVERGENT B1 ;  /* 0x0000000000017941 */ /* 0x000fea0003800200 */
.L_x_234:
        /* <DEDUP_REMOVED lines=10> */
.L_x_237:
[----:B------:R-:W-:Y:S05]  /*0250*/  BSYNC.RECONVERGENT B1 ;  /* 0x0000000000017941 */ /* 0x000fea0003800200 */
.L_x_236:
[----:B0-----:R-:W-:-:S04]  /*0260*/  LEA R6, R11, R6, 0x5 ;  /* 0x000000060b067211 */ /* 0x001fc800078e28ff */
[----:B------:R-:W-:-:S13]  /*0270*/  ISETP.GE.U32.AND P0, PT, R6, R12, PT ;  /* 0x0000000c0600720c */ /* 0x000fda0003f06070 */
[----:B------:R-:W-:Y:S05]  /*0280*/  @!P0 BRA `(.L_x_238) ;  /* 0xfffffffc00988947 */ /* 0x000fea000383ffff */
.L_x_233:
[----:B------:R-:W-:Y:S05]  /*0290*/  BSYNC.RECONVERGENT B0 ;  /* 0x0000000000007941 */ /* 0x000fea0003800200 */
.L_x_232:
        /* <DEDUP_REMOVED lines=33> */
.L_x_239:
        /* <DEDUP_REMOVED lines=13> */
.L_x_454:


//--------------------- .text._Z16kernelMaskReduceIfLj32ELb1EEvPKT_PKbPS0_j --------------------------
	.section	.text._Z16kernelMaskReduceIfLj32ELb1EEvPKT_PKbPS0_j,"ax",@progbits
	.align	128
        .global         _Z16kernelMaskReduceIfLj32ELb1EEvPKT_PKbPS0_j
        .type           _Z16kernelMaskReduceIfLj32ELb1EEvPKT_PKbPS0_j,@function
        .size           _Z16kernelMaskReduceIfLj32ELb1EEvPKT_PKbPS0_j,(.L_x_455 - _Z16kernelMaskReduceIfLj32ELb1EEvPKT_PKbPS0_j)
        .other          _Z16kernelMaskReduceIfLj32ELb1EEvPKT_PKbPS0_j,@"STO_CUDA_ENTRY STV_DEFAULT"
_Z16kernelMaskReduceIfLj32ELb1EEvPKT_PKbPS0_j:
.text._Z16kernelMaskReduceIfLj32ELb1EEvPKT_PKbPS0_j:
        /* <DEDUP_REMOVED lines=11> */
[----:B------:R-:W-:-:S07]  /*00b0*/  IMAD.MOV.U32 R10, RZ, RZ, RZ ;  /* 0x000000ffff0a7224 */ /* 0x000fce00078e00ff */
[----:B------:R-:W1:Y:S08]  /*00c0*/  LDC R12, c[0x0][0x398] ;  /* 0x0000e600ff0c7b82 */ /* 0x000e700000000800 */
[----:B------:R-:W2:Y:S08]  /*00d0*/  LDC.64 R2, c[0x0][0x380] ;  /* 0x0000e000ff027b82 */ /* 0x000eb00000000a00 */
[----:B------:R-:W3:Y:S02]  /*00e0*/  LDC.64 R4, c[0x0][0x388] ;  /* 0x0000e200ff047b82 */ /* 0x000ee40000000a00 */
.L_x_246:
[----:B---3--:R-:W-:-:S04]  /*00f0*/  IADD3 R8, P0, PT, R6, R4, RZ ;  /* 0x0000000406087210 */ /* 0x008fc80007f1e0ff */
[----:B------:R-:W-:-:S05]  /*0100*/  IADD3.X R9, PT, PT, RZ, R5, RZ, P0, !PT ;  /* 0x00000005ff097210 */ /* 0x000fca00007fe4ff */
[----:B------:R-:W3:Y:S01]  /*0110*/  LDG.E.U8.CONSTANT R8, desc[UR6][R8.64] ;  /* 0x0000000608087981 */ /* 0x000ee2000c1e9100 */
[----:B------:R-:W-:Y:S01]  /*0120*/  VIADD R13, R6, 0x20 ;  /* 0x00000020060d7836 */ /* 0x000fe20000000000 */
[----:B------:R-:W-:Y:S04]  /*0130*/  BSSY.RECONVERGENT B1, `(.L_x_242) ;  /* 0x0000007000017945 */ /* 0x000fe80003800200 */
[----:B-1----:R-:W-:Y:S02]  /*0140*/  ISETP.GE.U32.AND P1, PT, R13, R12, PT ;  /* 0x0000000c0d00720c */ /* 0x002fe40003f26070 */
[----:B---3--:R-:W-:-:S13]  /*0150*/  ISETP.NE.AND P0, PT, R8, RZ, PT ;  /* 0x000000ff0800720c */ /* 0x008fda0003f05270 */
[----:B------:R-:W-:Y:S05]  /*0160*/  @!P0 BRA `(.L_x_243) ;  /* 0x00000000000c8947 */ /* 0x000fea0003800000 */
[----:B--2---:R-:W-:-:S06]  /*0170*/  IMAD.WIDE.U32 R8, R6, 0x4, R2 ;  /* 0x0000000406087825 */ /* 0x004fcc00078e0002 */
[----:B------:R-:W2:Y:S02]  /*0180*/  LDG.E.CONSTANT R9, desc[UR6][R8.64] ;  /* 0x0000000608097981 */ /* 0x000ea4000c1e9900 */
[----:B--2---:R-:W-:-:S07]  /*0190*/  FADD R10, R10, R9 ;  /* 0x000000090a0a7221 */ /* 0x004fce0000000000 */
.L_x_243:
[----:B------:R-:W-:Y:S05]  /*01a0*/  BSYNC.RECONVERGENT B1 ;  /* 0x0000000000017941 */ /* 0x000fea0003800200 */
.L_x_242:
[----:B------:R-:W-:Y:S04]  /*01b0*/  BSSY.RECONVERGENT B1, `(.L_x_244) ;  /* 0x000000a000017945 */ /* 0x000fe80003800200 */
[----:B------:R-:W-:Y:S05]  /*01c0*/  @P1 BRA `(.L_x_245) ;  /* 0x0000000000201947 */ /* 0x000fea0003800000 */
[----:B------:R-:W-:-:S04]  /*01d0*/  IADD3 R8, P0, PT, R13, R4, RZ ;  /* 0x000000040d087210 */ /* 0x000fc80007f1e0ff */
[----:B------:R-:W-:-:S05]  /*01e0*/  IADD3.X R9, PT, PT, RZ, R5, RZ, P0, !PT ;  /* 0x00000005ff097210 */ /* 0x000fca00007fe4ff */
[----:B------:R-:W3:Y:S02]  /*01f0*/  LDG.E.U8.CONSTANT R8, desc[UR6][R8.64] ;  /* 0x0000000608087981 */ /* 0x000ee4000c1e9100 */
[----:B---3--:R-:W-:-:S13]  /*0200*/  ISETP.NE.AND P0, PT, R8, RZ, PT ;  /* 0x000000ff0800720c */ /* 0x008fda0003f05270 */
[----:B------:R-:W-:Y:S05]  /*0210*/  @!P0 BRA `(.L_x_245) ;  /* 0x00000000000c8947 */ /* 0x000fea0003800000 */
[----:B--2---:R-:W-:-:S06]  /*0220*/  IMAD.WIDE.U32 R8, R13, 0x4, R2 ;  /* 0x000000040d087825 */ /* 0x004fcc00078e0002 */
[----:B------:R-:W2:Y:S02]  /*0230*/  LDG.E.CONSTANT R9, desc[UR6][R8.64] ;  /* 0x0000000608097981 */ /* 0x000ea4000c1e9900 */
[----:B--2---:R-:W-:-:S07]  /*0240*/  FADD R10, R10, R9 ;  /* 0x000000090a0a7221 */ /* 0x004fce0000000000 */
.L_x_245:
[----:B------:R-:W-:Y:S05]  /*0250*/  BSYNC.RECONVERGENT B1 ;  /* 0x0000000000017941 */ /* 0x000fea0003800200 */
.L_x_244:
[----:B0-----:R-:W-:-:S04]  /*0260*/  LEA R6, R11, R6, 0x6 ;  /* 0x000000060b067211 */ /* 0x001fc800078e30ff */
[----:B------:R-:W-:-:S13]  /*0270*/  ISETP.GE.U32.AND P0, PT, R6, R12, PT ;  /* 0x0000000c0600720c */ /* 0x000fda0003f06070 */
[----:B------:R-:W-:Y:S05]  /*0280*/  @!P0 BRA `(.L_x_246) ;  /* 0xfffffffc00988947 */ /* 0x000fea000383ffff */
.L_x_241:
[----:B------:R-:W-:Y:S05]  /*0290*/  BSYNC.RECONVERGENT B0 ;  /* 0x0000000000007941 */ /* 0x000fea0003800200 */
.L_x_240:
[----:B--2---:R-:W0:Y:S01]  /*02a0*/  SHFL.DOWN PT, R3, R10, 0x10, 0x1f ;  /* 0x0a001f000a037f89 */ /* 0x004e2200000e0000 */
[C---:B------:R-:W-:Y:S02]  /*02b0*/  LOP3.LUT P0, RZ, R7.reuse, 0x1f, RZ, 0xc0, !PT ;  /* 0x0000001f07ff7812 */ /* 0x040fe4000780c0ff */
[----:B------:R-:W-:-:S11]  /*02c0*/  ISETP.NE.AND P1, PT, R7, RZ, PT ;  /* 0x000000ff0700720c */ /* 0x000fd60003f25270 */
        /* <DEDUP_REMOVED lines=29> */
.L_x_247:
        /* <DEDUP_REMOVED lines=14> */
.L_x_455:


//--------------------- .text._Z16kernelMaskReduceIfLj64ELb1EEvPKT_PKbPS0_j --------------------------
	.section	.text._Z16kernelMaskReduceIfLj64ELb1EEvPKT_PKbPS0_j,"ax",@progbits
	.align	128
        .global         _Z16kernelMaskReduceIfLj64ELb1EEvPKT_PKbPS0_j
        .type           _Z16kernelMaskReduceIfLj64ELb1EEvPKT_PKbPS0_j,@function
        .size           _Z16kernelMaskReduceIfLj64ELb1EEvPKT_PKbPS0_j,(.L_x_456 - _Z16kernelMaskReduceIfLj64ELb1EEvPKT_PKbPS0_j)
        .other          _Z16kernelMaskReduceIfLj64ELb1EEvPKT_PKbPS0_j,@"STO_CUDA_ENTRY STV_DEFAULT"
_Z16kernelMaskReduceIfLj64ELb1EEvPKT_PKbPS0_j:
.text._Z16kernelMaskReduceIfLj64ELb1EEvPKT_PKbPS0_j:
[----:B------:R-:W-:Y:S01]  /*0000*/  LDC R1, c[0x0][0x37c] ;  /* 0x0000df00ff017b82 */ /* 0x000fe20000000800 */
[----:B------:R-:W0:Y:S01]  /*0010*/  S2R R7, SR_TID.X ;  /* 0x0000000000077919 */ /* 0x000e220000002100 */
[----:B------:R-:W1:Y:S01]  /*0020*/  LDCU UR4, c[0x0][0x398] ;  /* 0x00007300ff0477ac */ /* 0x000e620008000800 */
[----:B------:R-:W-:Y:S01]  /*0030*/  BSSY.RECONVERGENT B0, `(.L_x_248) ;  /* 0x0000026000007945 */ /* 0x000fe20003800200 */
[----:B------:R-:W-:Y:S01]  /*0040*/  HFMA2 R10, -RZ, RZ, 0, 0 ;  /* 0x00000000ff0a7431 */ /* 0x000fe200000001ff */
[----:B------:R-:W0:Y:S01]  /*0050*/  S2R R0, SR_CTAID.X ;  /* 0x0000000000007919 */ /* 0x000e220000002500 */
[----:B------:R-:W2:Y:S01]  /*0060*/  LDCU.64 UR6, c[0x0][0x358] ;  /* 0x00006b00ff0677ac */ /* 0x000ea20008000a00 */
[----:B0-----:R-:W-:-:S05]  /*0070*/  IMAD R6, R0, 0x80, R7 ;  /* 0x0000008000067824 */ /* 0x001fca00078e0207 */
[----:B-1----:R-:W-:-:S13]  /*0080*/  ISETP.GE.U32.AND P0, PT, R6, UR4, PT ;  /* 0x0000000406007c0c */ /* 0x002fda000bf06070 */
[----:B--2---:R-:W-:Y:S05]  /*0090*/  @P0 BRA `(.L_x_249) ;  /* 0x00000000007c0947 */ /* 0x004fea0003800000 */
[----:B------:R-:W0:Y:S01]  /*00a0*/  LDC R11, c[0x0][0x370] ;  /* 0x0000dc00ff0b7b82 */ /* 0x000e220000000800 */
[----:B------:R-:W-:-:S07]  /*00b0*/  IMAD.MOV.U32 R10, RZ, RZ, RZ ;  /* 0x000000ffff0a7224 */ /* 0x000fce00078e00ff */
[----:B------:R-:W1:Y:S08]  /*00c0*/  LDC R12, c[0x0][0x398] ;  /* 0x0000e600ff0c7b82 */ /* 0x000e700000000800 */
[----:B------:R-:W2:Y:S08]  /*00d0*/  LDC.64 R2, c[0x0][0x380] ;  /* 0x0000e000ff027b82 */ /* 0x000eb00000000a00 */
[----:B------:R-:W3:Y:S02]  /*00e0*/  LDC.64 R4, c[0x0][0x388] ;  /* 0x0000e200ff047b82 */ /* 0x000ee40000000a00 */
.L_x_254:
        /* <DEDUP_REMOVED lines=11> */
.L_x_251:
[----:B------:R-:W-:Y:S05]  /*01a0*/  BSYNC.RECONVERGENT B1 ;  /* 0x0000000000017941 */ /* 0x000fea0003800200 */
.L_x_250:
        /* <DEDUP_REMOVED lines=10> */
.L_x_253:
[----:B------:R-:W-:Y:S05]  /*0250*/  BSYNC.RECONVERGENT B1 ;  /* 0x0000000000017941 */ /* 0x000fea0003800200 */
.L_x_252:
[----:B0-----:R-:W-:-:S05]  /*0260*/  IMAD R6, R11, 0x80, R6 ;  /* 0x000000800b067824 */ /* 0x001fca00078e0206 */
[----:B------:R-:W-:-:S13]  /*0270*/  ISETP.GE.U32.AND P0, PT, R6, R12, PT ;  /* 0x0000000c0600720c */ /* 0x000fda0003f06070 */
[----:B------:R-:W-:Y:S05]  /*0280*/  @!P0 BRA `(.L_x_254) ;  /* 0xfffffffc00988947 */ /* 0x000fea000383ffff */
.L_x_249:
[----:B------:R-:W-:Y:S05]  /*0290*/  BSYNC.RECONVERGENT B0 ;  /* 0x0000000000007941 */ /* 0x000fea0003800200 */
.L_x_248:
[----:B--2---:R-:W0:Y:S01]  /*02a0*/  SHFL.DOWN PT, R3, R10, 0x10, 0x1f ;  /* 0x0a001f000a037f89 */ /* 0x004e2200000e0000 */
[C---:B------:R-:W-:Y:S02]  /*02b0*/  LOP3.LUT P0, RZ, R7.reuse, 0x1f, RZ, 0xc0, !PT ;  /* 0x0000001f07ff7812 */ /* 0x040fe4000780c0ff */
[C---:B------:R-:W-:Y:S02]  /*02c0*/  ISETP.GE.U32.AND P1, PT, R7.reuse, 0x2, PT ;  /* 0x000000020700780c */ /* 0x040fe40003f26070 */
[----:B------:R-:W-:-:S09]  /*02d0*/  ISETP.GT.U32.AND P2, PT, R7, 0x1, PT ;  /* 0x000000010700780c */ /* 0x000fd20003f44070 */
        /* <DEDUP_REMOVED lines=21> */
[----:B------:R-:W-:-:S06]  /*0430*/  LEA R3, R7, UR4, 0x2 ;  /* 0x0000000407037c11 */ /* 0x000fcc000f8e10ff */
[----:B------:R-:W1:Y:S04]  /*0440*/  LDS R3, [R3] ;  /* 0x0000000003037984 */ /* 0x000e680000000800 */
[----:B-1----:R-:W1:Y:S02]  /*0450*/  SHFL.DOWN PT, R4, R3, 0x10, 0x1f ;  /* 0x0a001f0003047f89 */ /* 0x002e6400000e0000 */
[----:B-1----:R-:W-:-:S05]  /*0460*/  FADD R5, R3, R4 ;  /* 0x0000000403057221 */ /* 0x002fca0000000000 */
        /* <DEDUP_REMOVED lines=13> */
.L_x_255:
        /* <DEDUP_REMOVED lines=12> */
.L_x_456:


//--------------------- .text._Z16kernelMaskReduceIfLj128ELb1EEvPKT_PKbPS0_j --------------------------
	.section	.text._Z16kernelMaskReduceIfLj128ELb1EEvPKT_PKbPS0_j,"ax",@progbits
	.align	128
        .global         _Z16kernelMaskReduceIfLj128ELb1EEvPKT_PKbPS0_j
        .type           _Z16kernelMaskReduceIfLj128ELb1EEvPKT_PKbPS0_j,@function
        .size           _Z16kernelMaskReduceIfLj128ELb1EEvPKT_PKbPS0_j,(.L_x_457 - _Z16kernelMaskReduceIfLj128ELb1EEvPKT_PKbPS0_j)
        .other          _Z16kernelMaskReduceIfLj128ELb1EEvPKT_PKbPS0_j,@"STO_CUDA_ENTRY STV_DEFAULT"
_Z16kernelMaskReduceIfLj128ELb1EEvPKT_PKbPS0_j:
.text._Z16kernelMaskReduceIfLj128ELb1EEvPKT_PKbPS0_j:
        /* <DEDUP_REMOVED lines=15> */
.L_x_262:
        /* <DEDUP_REMOVED lines=11> */
.L_x_259:
[----:B------:R-:W-:Y:S05]  /*01a0*/  BSYNC.RECONVERGENT B1 ;  /* 0x0000000000017941 */ /* 0x000fea0003800200 */
.L_x_258:
        /* <DEDUP_REMOVED lines=10> */
.L_x_261:
[----:B------:R-:W-:Y:S05]  /*0250*/  BSYNC.RECONVERGENT B1 ;  /* 0x0000000000017941 */ /* 0x000fea0003800200 */
.L_x_260:
[----:B0-----:R-:W-:-:S05]  /*0260*/  IMAD R6, R11, 0x100, R6 ;  /* 0x000001000b067824 */ /* 0x001fca00078e0206 */
[----:B------:R-:W-:-:S13]  /*0270*/  ISETP.GE.U32.AND P0, PT, R6, R12, PT ;  /* 0x0000000c0600720c */ /* 0x000fda0003f06070 */
[----:B------:R-:W-:Y:S05]  /*0280*/  @!P0 BRA `(.L_x_262) ;  /* 0xfffffffc00988947 */ /* 0x000fea000383ffff */
.L_x_257:
[----:B------:R-:W-:Y:S05]  /*0290*/  BSYNC.RECONVERGENT B0 ;  /* 0x0000000000007941 */ /* 0x000fea0003800200 */
.L_x_256:
        /* <DEDUP_REMOVED lines=42> */
.L_x_263:
        /* <DEDUP_REMOVED lines=12> */
.L_x_457:


//--------------------- .text._Z16kernelMaskReduceIfLj256ELb1EEvPKT_PKbPS0_j --------------------------
	.section	.text._Z16kernelMaskReduceIfLj256ELb1EEvPKT_PKbPS0_j,"ax",@progbits
	.align	128
        .global         _Z16kernelMaskReduceIfLj256ELb1EEvPKT_PKbPS0_j
        .type           _Z16kernelMaskReduceIfLj256ELb1EEvPKT_PKbPS0_j,@function
        .size           _Z16kernelMaskReduceIfLj256ELb1EEvPKT_PKbPS0_j,(.L_x_458 - _Z16kernelMaskReduceIfLj256ELb1EEvPKT_PKbPS0_j)
        .other          _Z16kernelMaskReduceIfLj256ELb1EEvPKT_PKbPS0_j,@"STO_CUDA_ENTRY STV_DEFAULT"
_Z16kernelMaskReduceIfLj256ELb1EEvPKT_PKbPS0_j:
.text._Z16kernelMaskReduceIfLj256ELb1EEvPKT_PKbPS0_j:
        /* <DEDUP_REMOVED lines=15> */
.L_x_270:
        /* <DEDUP_REMOVED lines=11> */
.L_x_267:
[----:B------:R-:W-:Y:S05]  /*01a0*/  BSYNC.RECONVERGENT B1 ;  /* 0x0000000000017941 */ /* 0x000fea0003800200 */
.L_x_266:
        /* <DEDUP_REMOVED lines=10> */
.L_x_269:
[----:B------:R-:W-:Y:S05]  /*0250*/  BSYNC.RECONVERGENT B1 ;  /* 0x0000000000017941 */ /* 0x000fea0003800200 */
.L_x_268:
[----:B0-----:R-:W-:-:S05]  /*0260*/  IMAD R6, R11, 0x200, R6 ;  /* 0x000002000b067824 */ /* 0x001fca00078e0206 */
[----:B------:R-:W-:-:S13]  /*0270*/  ISETP.GE.U32.AND P0, PT, R6, R12, PT ;  /* 0x0000000c0600720c */ /* 0x000fda0003f06070 */
[----:B------:R-:W-:Y:S05]  /*0280*/  @!P0 BRA `(.L_x_270) ;  /* 0xfffffffc00988947 */ /* 0x000fea000383ffff */
.L_x_265:
[----:B------:R-:W-:Y:S05]  /*0290*/  BSYNC.RECONVERGENT B0 ;  /* 0x0000000000007941 */ /* 0x000fea0003800200 */
.L_x_264:
        /* <DEDUP_REMOVED lines=42> */
.L_x_271:
        /* <DEDUP_REMOVED lines=12> */
.L_x_458:


//--------------------- .text._Z16kernelMaskReduceIfLj512ELb1EEvPKT_PKbPS0_j --------------------------
	.section	.text._Z16kernelMaskReduceIfLj512ELb1EEvPKT_PKbPS0_j,"ax",@progbits
	.align	128
        .global         _Z16kernelMaskReduceIfLj512ELb1EEvPKT_PKbPS0_j
        .type           _Z16kernelMaskReduceIfLj512ELb1EEvPKT_PKbPS0_j,@function
        .size           _Z16kernelMaskReduceIfLj512ELb1EEvPKT_PKbPS0_j,(.L_x_459 - _Z16kernelMaskReduceIfLj512ELb1EEvPKT_PKbPS0_j)
        .other          _Z16kernelMaskReduceIfLj512ELb1EEvPKT_PKbPS0_j,@"STO_CUDA_ENTRY STV_DEFAULT"
_Z16kernelMaskReduceIfLj512ELb1EEvPKT_PKbPS0_j:
.text._Z16kernelMaskReduceIfLj512ELb1EEvPKT_PKbPS0_j:
[----:B------:R-:W-:Y:S01]  /*0000*/  LDC R1, c[0x0][0x37c] ;  /* 0x0000df00ff017b82 */ /* 0x000fe20000000800 */
[----:B------:R-:W0:Y:S01]  /*0010*/  S2R R0, SR_CTAID.X ;  /* 0x0000000000007919 */ /* 0x000e220000002500 */
[----:B------:R-:W1:Y:S01]  /*0020*/  LDCU UR4, c[0x0][0x398] ;  /* 0x00007300ff0477ac */ /* 0x000e620008000800 */
[----:B------:R-:W-:Y:S01]  /*0030*/  BSSY.RECONVERGENT B0, `(.L_x_272) ;  /* 0x0000027000007945 */ /* 0x000fe20003800200 */
[----:B------:R-:W-:Y:S01]  /*0040*/  HFMA2 R10, -RZ, RZ, 0, 0 ;  /* 0x00000000ff0a7431 */ /* 0x000fe200000001ff */
[----:B------:R-:W2:Y:S01]  /*0050*/  S2R R6, SR_TID.X ;  /* 0x0000000000067919 */ /* 0x000ea20000002100 */
[----:B------:R-:W3:Y:S01]  /*0060*/  LDCU.64 UR6, c[0x0][0x358] ;  /* 0x00006b00ff0677ac */ /* 0x000ee20008000a00 */
[----:B0-----:R-:W-:-:S05]  /*0070*/  IMAD.SHL.U32 R3, R0, 0x400, RZ ;  /* 0x0000040000037824 */ /* 0x001fca00078e00ff */
[----:B--2---:R-:W-:-:S04]  /*0080*/  LOP3.LUT R7, R3, R6, RZ, 0xfc, !PT ;  /* 0x0000000603077212 */ /* 0x004fc800078efcff */
[----:B-1----:R-:W-:-:S13]  /*0090*/  ISETP.GE.U32.AND P0, PT, R7, UR4, PT ;  /* 0x0000000407007c0c */ /* 0x002fda000bf06070 */
[----:B---3--:R-:W-:Y:S05]  /*00a0*/  @P0 BRA `(.L_x_273) ;  /* 0x00000000007c0947 */ /* 0x008fea0003800000 */
[----:B------:R-:W0:Y:S01]  /*00b0*/  LDC R12, c[0x0][0x370] ;  /* 0x0000dc00ff0c7b82 */ /* 0x000e220000000800 */
[----:B------:R-:W-:-:S07]  /*00c0*/  IMAD.MOV.U32 R10, RZ, RZ, RZ ;  /* 0x000000ffff0a7224 */ /* 0x000fce00078e00ff */
[----:B------:R-:W1:Y:S08]  /*00d0*/  LDC R14, c[0x0][0x398] ;  /* 0x0000e600ff0e7b82 */ /* 0x000e700000000800 */
[----:B------:R-:W2:Y:S08]  /*00e0*/  LDC.64 R2, c[0x0][0x380] ;  /* 0x0000e000ff027b82 */ /* 0x000eb00000000a00 */
[----:B------:R-:W3:Y:S02]  /*00f0*/  LDC.64 R4, c[0x0][0x388] ;  /* 0x0000e200ff047b82 */ /* 0x000ee40000000a00 */
.L_x_278:
        /* <DEDUP_REMOVED lines=11> */
.L_x_275:
[----:B------:R-:W-:Y:S05]  /*01b0*/  BSYNC.RECONVERGENT B1 ;  /* 0x0000000000017941 */ /* 0x000fea0003800200 */
.L_x_274:
        /* <DEDUP_REMOVED lines=10> */
.L_x_277:
[----:B------:R-:W-:Y:S05]  /*0260*/  BSYNC.RECONVERGENT B1 ;  /* 0x0000000000017941 */ /* 0x000fea0003800200 */
.L_x_276:
[----:B0-----:R-:W-:-:S05]  /*0270*/  IMAD R7, R12, 0x400, R7 ;  /* 0x000004000c077824 */ /* 0x001fca00078e0207 */
[----:B------:R-:W-:-:S13]  /*0280*/  ISETP.GE.U32.AND P0, PT, R7, R14, PT ;  /* 0x0000000e0700720c */ /* 0x000fda0003f06070 */
[----:B------:R-:W-:Y:S05]  /*0290*/  @!P0 BRA `(.L_x_278) ;  /* 0xfffffffc00988947 */ /* 0x000fea000383ffff */
.L_x_273:
[----:B------:R-:W-:Y:S05]  /*02a0*/  BSYNC.RECONVERGENT B0 ;  /* 0x0000000000007941 */ /* 0x000fea0003800200 */
.L_x_272:
[----:B--2---:R-:W0:Y:S01]  /*02b0*/  SHFL.DOWN PT, R3, R10, 0x10, 0x1f ;  /* 0x0a001f000a037f89 */ /* 0x004e2200000e0000 */
[C---:B------:R-:W-:Y:S02]  /*02c0*/  LOP3.LUT P0, RZ, R6.reuse, 0x1f, RZ, 0xc0, !PT ;  /* 0x0000001f06ff7812 */ /* 0x040fe4000780c0ff */
[C---:B------:R-:W-:Y:S02]  /*02d0*/  ISETP.GE.U32.AND P1, PT, R6.reuse, 0x10, PT ;  /* 0x000000100600780c */ /* 0x040fe40003f26070 */
[----:B------:R-:W-:-:S09]  /*02e0*/  ISETP.GT.U32.AND P2, PT, R6, 0xf, PT ;  /* 0x0000000f0600780c */ /* 0x000fd20003f44070 */
[----:B------:R-:W1:Y:S01]  /*02f0*/  @!P0 S2R R9, SR_CgaCtaId ;  /* 0x0000000000098919 */ /* 0x000e620000008800 */
[----:B------:R-:W-:Y:S01]  /*0300*/  @!P0 MOV R8, 0x400 ;  /* 0x0000040000088802 */ /* 0x000fe20000000f00 */
[----:B0-----:R-:W-:-:S05]  /*0310*/  FADD R3, R3, R10 ;  /* 0x0000000a03037221 */ /* 0x001fca0000000000 */
[----:B------:R-:W0:Y:S02]  /*0320*/  SHFL.DOWN PT, R2, R3, 0x8, 0x1f ;  /* 0x09001f0003027f89 */ /* 0x000e2400000e0000 */
[----:B0-----:R-:W-:Y:S01]  /*0330*/  FADD R2, R3, R2 ;  /* 0x0000000203027221 */ /* 0x001fe20000000000 */
[----:B-1----:R-:W-:-:S04]  /*0340*/  @!P0 LEA R3, R9, R8, 0x18 ;  /* 0x0000000809038211 */ /* 0x002fc800078ec0ff */
[----:B------:R-:W0:Y:S01]  /*0350*/  SHFL.DOWN PT, R5, R2, 0x4, 0x1f ;  /* 0x08801f0002057f89 */ /* 0x000e2200000e0000 */
[----:B------:R-:W-:Y:S01]  /*0360*/  @!P0 LEA.HI R3, R6, R3, RZ, 0x1d ;  /* 0x0000000306038211 */ /* 0x000fe200078fe8ff */
        /* <DEDUP_REMOVED lines=13> */
[----:B0-----:R-:W-:-:S06]  /*0440*/  LEA R3, R6, UR4, 0x2 ;  /* 0x0000000406037c11 */ /* 0x001fcc000f8e10ff */
        /* <DEDUP_REMOVED lines=16> */
.L_x_279:
        /* <DEDUP_REMOVED lines=11> */
.L_x_459:


//--------------------- .text._Z16kernelMaskReduceIiLj1ELb0EEvPKT_PKbPS0_j --------------------------
	.section	.text._Z16kernelMaskReduceIiLj1ELb0EEvPKT_PKbPS0_j,"ax",@progbits
	.align	128
        .global         _Z16kernelMaskReduceIiLj1ELb0EEvPKT_PKbPS0_j
        .type           _Z16kernelMaskReduceIiLj1ELb0EEvPKT_PKbPS0_j,@function
        .size           _Z16kernelMaskReduceIiLj1ELb0EEvPKT_PKbPS0_j,(.L_x_460 - _Z16kernelMaskReduceIiLj1ELb0EEvPKT_PKbPS0_j)
        .other          _Z16kernelMaskReduceIiLj1ELb0EEvPKT_PKbPS0_j,@"STO_CUDA_ENTRY STV_DEFAULT"
_Z16kernelMaskReduceIiLj1ELb0EEvPKT_PKbPS0_j:
.text._Z16kernelMaskReduceIiLj1ELb0EEvPKT_PKbPS0_j:
[----:B------:R-:W-:Y:S01]  /*0000*/  LDC R1, c[0x0][0x37c] ;  /* 0x0000df00ff017b82 */ /* 0x000fe20000000800 */
[----:B------:R-:W0:Y:S01]  /*0010*/  S2R R7, SR_TID.X ;  /* 0x0000000000077919 */ /* 0x000e220000002100 */
[----:B------:R-:W1:Y:S01]  /*0020*/  LDCU UR4, c[0x0][0x398] ;  /* 0x00007300ff0477ac */ /* 0x000e620008000800 */
[----:B------:R-:W-:Y:S01]  /*0030*/  BSSY.RECONVERGENT B0, `(.L_x_280) ;  /* 0x0000019000007945 */ /* 0x000fe20003800200 */
[----:B------:R-:W-:Y:S01]  /*0040*/  IMAD.MOV.U32 R6, RZ, RZ, RZ ;  /* 0x000000ffff067224 */ /* 0x000fe200078e00ff */
        /* <DEDUP_REMOVED lines=8> */
[----:B------:R-:W-:-:S07]  /*00d0*/  IMAD.MOV.U32 R6, RZ, RZ, RZ ;  /* 0x000000ffff067224 */ /* 0x000fce00078e00ff */
[----:B------:R-:W1:Y:S02]  /*00e0*/  LDC.64 R4, c[0x0][0x380] ;  /* 0x0000e000ff047b82 */ /* 0x000e640000000a00 */
.L_x_284:
[----:B------:R-:W-:-:S05]  /*00f0*/  IADD3 R2, P0, PT, R0, UR8, RZ ;  /* 0x0000000800027c10 */ /* 0x000fca000ff1e0ff */
[----:B------:R-:W-:-:S05]  /*0100*/  IMAD.X R3, RZ, RZ, UR9, P0 ;  /* 0x00000009ff037e24 */ /* 0x000fca00080e06ff */
[----:B------:R-:W2:Y:S01]  /*0110*/  LDG.E.U8.CONSTANT R2, desc[UR6][R2.64] ;  /* 0x0000000602027981 */ /* 0x000ea2000c1e9100 */
[----:B------:R-:W-:Y:S01]  /*0120*/  BSSY.RECONVERGENT B1, `(.L_x_282) ;  /* 0x0000006000017945 */ /* 0x000fe20003800200 */
[----:B--2---:R-:W-:-:S13]  /*0130*/  ISETP.NE.AND P0, PT, R2, RZ, PT ;  /* 0x000000ff0200720c */ /* 0x004fda0003f05270 */
[----:B------:R-:W-:Y:S05]  /*0140*/  @!P0 BRA `(.L_x_283) ;  /* 0x00000000000c8947 */ /* 0x000fea0003800000 */
[----:B-1----:R-:W-:-:S06]  /*0150*/  IMAD.WIDE.U32 R2, R0, 0x4, R4 ;  /* 0x0000000400027825 */ /* 0x002fcc00078e0004 */
[----:B------:R-:W2:Y:S02]  /*0160*/  LDG.E.CONSTANT R3, desc[UR6][R2.64] ;  /* 0x0000000602037981 */ /* 0x000ea4000c1e9900 */
[----:B--2---:R-:W-:-:S07]  /*0170*/  IMAD.IADD R6, R6, 0x1, R3 ;  /* 0x0000000106067824 */ /* 0x004fce00078e0203 */
.L_x_283:
[----:B------:R-:W-:Y:S05]  /*0180*/  BSYNC.RECONVERGENT B1 ;  /* 0x0000000000017941 */ /* 0x000fea0003800200 */
.L_x_282:
[----:B0-----:R-:W-:-:S05]  /*0190*/  IMAD.IADD R0, R9, 0x1, R0 ;  /* 0x0000000109007824 */ /* 0x001fca00078e0200 */
[----:B------:R-:W-:-:S13]  /*01a0*/  ISETP.GE.U32.AND P0, PT, R0, UR5, PT ;  /* 0x0000000500007c0c */ /* 0x000fda000bf06070 */
[----:B------:R-:W-:Y:S05]  /*01b0*/  @!P0 BRA `(.L_x_284) ;  /* 0xfffffffc00cc8947 */ /* 0x000fea000383ffff */
.L_x_281:
[----:B------:R-:W-:Y:S05]  /*01c0*/  BSYNC.RECONVERGENT B0 ;  /* 0x0000000000007941 */ /* 0x000fea0003800200 */
.L_x_280:
[C---:B------:R-:W-:Y:S01]  /*01d0*/  LOP3.LUT P0, RZ, R7.reuse, 0x1f, RZ, 0xc0, !PT ;  /* 0x0000001f07ff7812 */ /* 0x040fe2000780c0ff */
[----:B-1----:R-:W-:Y:S01]  /*01e0*/  IMAD.MOV.U32 R5, RZ, RZ, 0x1 ;  /* 0x00000001ff057424 */ /* 0x002fe200078e00ff */
[C---:B------:R-:W-:Y:S02]  /*01f0*/  ISETP.NE.AND P1, PT, R7.reuse, RZ, PT ;  /* 0x000000ff0700720c */ /* 0x040fe40003f25270 */
[----:B------:R-:W-:Y:S01]  /*0200*/  ISETP.NE.AND P2, PT, R7, RZ, PT ;  /* 0x000000ff0700720c */ /* 0x000fe20003f45270 */
[----:B------:R-:W0:Y:S08]  /*0210*/  REDUX.SUM.S32 UR4, R6 ;  /* 0x00000000060473c4 */ /* 0x000e30000000c200 */
[----:B------:R-:W1:Y:S01]  /*0220*/  @!P0 S2R R3, SR_CgaCtaId ;  /* 0x0000000000038919 */ /* 0x000e620000008800 */
[----:B------:R-:W-:-:S02]  /*0230*/  @!P0 MOV R0, 0x400 ;  /* 0x0000040000008802 */ /* 0x000fc40000000f00 */
[----:B------:R-:W-:Y:S02]  /*0240*/  VOTE.ANY R4, PT, !P1 ;  /* 0x0000000000047806 */ /* 0x000fe400048e0100 */
[----:B-1----:R-:W-:Y:S01]  /*0250*/  @!P0 LEA R0, R3, R0, 0x18 ;  /* 0x0000000003008211 */ /* 0x002fe200078ec0ff */
[----:B0-----:R-:W-:-:S03]  /*0260*/  IMAD.U32 R3, RZ, RZ, UR4 ;  /* 0x00000004ff037e24 */ /* 0x001fc6000f8e00ff */
[----:B------:R-:W-:-:S05]  /*0270*/  @!P0 LEA.HI R0, R7, R0, RZ, 0x1d ;  /* 0x0000000007008211 */ /* 0x000fca00078fe8ff */
[----:B------:R0:W-:Y:S01]  /*0280*/  @!P0 STS [R0], R3 ;  /* 0x0000000300008388 */ /* 0x0001e20000000800 */
[----:B------:R-:W-:Y:S06]  /*0290*/  BAR.SYNC.DEFER_BLOCKING 0x0 ;  /* 0x0000000000007b1d */ /* 0x000fec0000010000 */
[----:B------:R-:W-:Y:S05]  /*02a0*/  @P2 EXIT ;  /* 0x000000000000294d */ /* 0x000fea0003800000 */
[----:B------:R-:W1:Y:S01]  /*02b0*/  S2UR UR5, SR_CgaCtaId ;  /* 0x00000000000579c3 */ /* 0x000e620000008800 */
[----:B------:R-:W-:-:S07]  /*02c0*/  UMOV UR4, 0x400 ;  /* 0x0000040000047882 */ /* 0x000fce0000000000 */
[----:B0-----:R-:W0:Y:S01]  /*02d0*/  LDC.64 R2, c[0x0][0x390] ;  /* 0x0000e400ff027b82 */ /* 0x001e220000000a00 */
[----:B-1----:R-:W-:Y:S01]  /*02e0*/  ULEA UR4, UR5, UR4, 0x18 ;  /* 0x0000000405047291 */ /* 0x002fe2000f8ec0ff */
[----:B0-----:R-:W-:-:S08]  /*02f0*/  IMAD.WIDE.U32 R2, R8, 0x4, R2 ;  /* 0x0000000408027825 */ /* 0x001fd000078e0002 */
[----:B------:R-:W0:Y:S02]  /*0300*/  LDS R5, [UR4] ;  /* 0x00000004ff057984 */ /* 0x000e240008000800 */
[----:B0-----:R-:W0:Y:S02]  /*0310*/  REDUX.SUM.S32 UR4, R5 ;  /* 0x00000000050473c4 */ /* 0x001e24000000c200 */
[----:B0-----:R-:W-:-:S05]  /*0320*/  IMAD.U32 R7, RZ, RZ, UR4 ;  /* 0x00000004ff077e24 */ /* 0x001fca000f8e00ff */
[----:B------:R-:W-:Y:S01]  /*0330*/  STG.E desc[UR6][R2.64], R7 ;  /* 0x0000000702007986 */ /* 0x000fe2000c101906 */
[----:B------:R-:W-:Y:S05]  /*0340*/  EXIT ;  /* 0x000000000000794d */ /* 0x000fea0003800000 */
.L_x_285:
        /* <DEDUP_REMOVED lines=11> */
.L_x_460:


//--------------------- .text._Z16kernelMaskReduceIiLj2ELb0EEvPKT_PKbPS0_j --------------------------
	.section	.text._Z16kernelMaskReduceIiLj2ELb0EEvPKT_PKbPS0_j,"ax",@progbits
	.align	128
        .global         _Z16kernelMaskReduceIiLj2ELb0EEvPKT_PKbPS0_j
        .type           _Z16kernelMaskReduceIiLj2ELb0EEvPKT_PKbPS0_j,@function
        .size           _Z16kernelMaskReduceIiLj2ELb0EEvPKT_PKbPS0_j,(.L_x_461 - _Z16kernelMaskReduceIiLj2ELb0EEvPKT_PKbPS0_j)
        .other          _Z16kernelMaskReduceIiLj2ELb0EEvPKT_PKbPS0_j,@"STO_CUDA_ENTRY STV_DEFAULT"
_Z16kernelMaskReduceIiLj2ELb0EEvPKT_PKbPS0_j:
.text._Z16kernelMaskReduceIiLj2ELb0EEvPKT_PKbPS0_j:
        /* <DEDUP_REMOVED lines=13> */
[----:B------:R-:W-:-:S07]  /*00d0*/  IMAD.MOV.U32 R6, RZ, RZ, RZ ;  /* 0x000000ffff067224 */ /* 0x000fce00078e00ff */
[----:B------:R-:W1:Y:S02]  /*00e0*/  LDC.64 R4, c[0x0][0x380] ;  /* 0x0000e000ff047b82 */ /* 0x000e640000000a00 */
.L_x_290:
        /* <DEDUP_REMOVED lines=9> */
.L_x_289:
[----:B------:R-:W-:Y:S05]  /*0180*/  BSYNC.RECONVERGENT B1 ;  /* 0x0000000000017941 */ /* 0x000fea0003800200 */
.L_x_288:
[----:B0-----:R-:W-:-:S05]  /*0190*/  IMAD R0, R9, 0x2, R0 ;  /* 0x0000000209007824 */ /* 0x001fca00078e0200 */
[----:B------:R-:W-:-:S13]  /*01a0*/  ISETP.GE.U32.AND P0, PT, R0, UR5, PT ;  /* 0x0000000500007c0c */ /* 0x000fda000bf06070 */
[----:B------:R-:W-:Y:S05]  /*01b0*/  @!P0 BRA `(.L_x_290) ;  /* 0xfffffffc00cc8947 */ /* 0x000fea000383ffff */
.L_x_287:
[----:B------:R-:W-:Y:S05]  /*01c0*/  BSYNC.RECONVERGENT B0 ;  /* 0x0000000000007941 */ /* 0x000fea0003800200 */
.L_x_286:
        /* <DEDUP_REMOVED lines=24> */
.L_x_291:
        /* <DEDUP_REMOVED lines=11> */
.L_x_461:


//--------------------- .text._Z16kernelMaskReduceIiLj4ELb0EEvPKT_PKbPS0_j --------------------------
	.section	.text._Z16kernelMaskReduceIiLj4ELb0EEvPKT_PKbPS0_j,"ax",@progbits
	.align	128
        .global         _Z16kernelMaskReduceIiLj4ELb0EEvPKT_PKbPS0_j
        .type           _Z16kernelMaskReduceIiLj4ELb0EEvPKT_PKbPS0_j,@function
        .size           _Z16kernelMaskReduceIiLj4ELb0EEvPKT_PKbPS0_j,(.L_x_462 - _Z16kernelMaskReduceIiLj4ELb0EEvPKT_PKbPS0_j)
        .other          _Z16kernelMaskReduceIiLj4ELb0EEvPKT_PKbPS0_j,@"STO_CUDA_ENTRY STV_DEFAULT"
_Z16kernelMaskReduceIiLj4ELb0EEvPKT_PKbPS0_j:
.text._Z16kernelMaskReduceIiLj4ELb0EEvPKT_PKbPS0_j:
        /* <DEDUP_REMOVED lines=15> */
.L_x_296:
        /* <DEDUP_REMOVED lines=9> */
.L_x_295:
[----:B------:R-:W-:Y:S05]  /*0180*/  BSYNC.RECONVERGENT B1 ;  /* 0x0000000000017941 */ /* 0x000fea0003800200 */
.L_x_294:
[----:B0-----:R-:W-:-:S05]  /*0190*/  IMAD R0, R9, 0x4, R0 ;  /* 0x0000000409007824 */ /* 0x001fca00078e0200 */
[----:B------:R-:W-:-:S13]  /*01a0*/  ISETP.GE.U32.AND P0, PT, R0, UR5, PT ;  /* 0x0000000500007c0c */ /* 0x000fda000bf06070 */
[----:B------:R-:W-:Y:S05]  /*01b0*/  @!P0 BRA `(.L_x_296) ;  /* 0xfffffffc00cc8947 */ /* 0x000fea000383ffff */
.L_x_293:
[----:B------:R-:W-:Y:S05]  /*01c0*/  BSYNC.RECONVERGENT B0 ;  /* 0x0000000000007941 */ /* 0x000fea0003800200 */
.L_x_292:
        /* <DEDUP_REMOVED lines=24> */
.L_x_297:
        /* <DEDUP_REMOVED lines=11> */
.L_x_462:


//--------------------- .text._Z16kernelMaskReduceIiLj8ELb0EEvPKT_PKbPS0_j --------------------------
	.section	.text._Z16kernelMaskReduceIiLj8ELb0EEvPKT_PKbPS0_j,"ax",@progbits
	.align	128
        .global         _Z16kernelMaskReduceIiLj8ELb0EEvPKT_PKbPS0_j
        .type           _Z16kernelMaskReduceIiLj8ELb0EEvPKT_PKbPS0_j,@function
        .size           _Z16kernelMaskReduceIiLj8ELb0EEvPKT_PKbPS0_j,(.L_x_463 - _Z16kernelMaskReduceIiLj8ELb0EEvPKT_PKbPS0_j)
        .other          _Z16kernelMaskReduceIiLj8ELb0EEvPKT_PKbPS0_j,@"STO_CUDA_ENTRY STV_DEFAULT"
_Z16kernelMaskReduceIiLj8ELb0EEvPKT_PKbPS0_j:
.text._Z16kernelMaskReduceIiLj8ELb0EEvPKT_PKbPS0_j:
        /* <DEDUP_REMOVED lines=15> */
.L_x_302:
        /* <DEDUP_REMOVED lines=9> */
.L_x_301:
[----:B------:R-:W-:Y:S05]  /*0180*/  BSYNC.RECONVERGENT B1 ;  /* 0x0000000000017941 */ /* 0x000fea0003800200 */
.L_x_300:
[----:B0-----:R-:W-:-:S05]  /*0190*/  IMAD R0, R9, 0x8, R0 ;  /* 0x0000000809007824 */ /* 0x001fca00078e0200 */
[----:B------:R-:W-:-:S13]  /*01a0*/  ISETP.GE.U32.AND P0, PT, R0, UR5, PT ;  /* 0x0000000500007c0c */ /* 0x000fda000bf06070 */
[----:B------:R-:W-:Y:S05]  /*01b0*/  @!P0 BRA `(.L_x_302) ;  /* 0xfffffffc00cc8947 */ /* 0x000fea000383ffff */
.L_x_299:
[----:B------:R-:W-:Y:S05]  /*01c0*/  BSYNC.RECONVERGENT B0 ;  /* 0x0000000000007941 */ /* 0x000fea0003800200 */
.L_x_298:
        /* <DEDUP_REMOVED lines=24> */
.L_x_303:
        /* <DEDUP_REMOVED lines=11> */
.L_x_463:


//--------------------- .text._Z16kernelMaskReduceIiLj16ELb0EEvPKT_PKbPS0_j --------------------------
	.section	.text._Z16kernelMaskReduceIiLj16ELb0EEvPKT_PKbPS0_j,"ax",@progbits
	.align	128
        .global         _Z16kernelMaskReduceIiLj16ELb0EEvPKT_PKbPS0_j
        .type           _Z16kernelMaskReduceIiLj16ELb0EEvPKT_PKbPS0_j,@function
        .size           _Z16kernelMaskReduceIiLj16ELb0EEvPKT_PKbPS0_j,(.L_x_464 - _Z16kernelMaskReduceIiLj16ELb0EEvPKT_PKbPS0_j)
        .other          _Z16kernelMaskReduceIiLj16ELb0EEvPKT_PKbPS0_j,@"STO_CUDA_ENTRY STV_DEFAULT"
_Z16kernelMaskReduceIiLj16ELb0EEvPKT_PKbPS0_j:
.text._Z16kernelMaskReduceIiLj16ELb0EEvPKT_PKbPS0_j:
        /* <DEDUP_REMOVED lines=15> */
.L_x_308:
        /* <DEDUP_REMOVED lines=9> */
.L_x_307:
[----:B------:R-:W-:Y:S05]  /*0180*/  BSYNC.RECONVERGENT B1 ;  /* 0x0000000000017941 */ /* 0x000fea0003800200 */
.L_x_306:
[----:B0-----:R-:W-:-:S05]  /*0190*/  IMAD R0, R9, 0x10, R0 ;  /* 0x0000001009007824 */ /* 0x001fca00078e0200 */
[----:B------:R-:W-:-:S13]  /*01a0*/  ISETP.GE.U32.AND P0, PT, R0, UR5, PT ;  /* 0x0000000500007c0c */ /* 0x000fda000bf06070 */
[----:B------:R-:W-:Y:S05]  /*01b0*/  @!P0 BRA `(.L_x_308) ;  /* 0xfffffffc00cc8947 */ /* 0x000fea000383ffff */
.L_x_305:
[----:B------:R-:W-:Y:S05]  /*01c0*/  BSYNC.RECONVERGENT B0 ;  /* 0x0000000000007941 */ /* 0x000fea0003800200 */
.L_x_304:
        /* <DEDUP_REMOVED lines=24> */
.L_x_309:
        /* <DEDUP_REMOVED lines=11> */
.L_x_464:


//--------------------- .text._Z16kernelMaskReduceIiLj32ELb0EEvPKT_PKbPS0_j --------------------------
	.section	.text._Z16kernelMaskReduceIiLj32ELb0EEvPKT_PKbPS0_j,"ax",@progbits
	.align	128
        .global         _Z16kernelMaskReduceIiLj32ELb0EEvPKT_PKbPS0_j
        .type           _Z16kernelMaskReduceIiLj32ELb0EEvPKT_PKbPS0_j,@function
        .size           _Z16kernelMaskReduceIiLj32ELb0EEvPKT_PKbPS0_j,(.L_x_465 - _Z16kernelMaskReduceIiLj32ELb0EEvPKT_PKbPS0_j)
        .other          _Z16kernelMaskReduceIiLj32ELb0EEvPKT_PKbPS0_j,@"STO_CUDA_ENTRY STV_DEFAULT"
_Z16kernelMaskReduceIiLj32ELb0EEvPKT_PKbPS0_j:
.text._Z16kernelMaskReduceIiLj32ELb0EEvPKT_PKbPS0_j:
        /* <DEDUP_REMOVED lines=15> */
.L_x_314:
        /* <DEDUP_REMOVED lines=9> */
.L_x_313:
[----:B------:R-:W-:Y:S05]  /*0180*/  BSYNC.RECONVERGENT B1 ;  /* 0x0000000000017941 */ /* 0x000fea0003800200 */
.L_x_312:
[----:B0-----:R-:W-:-:S05]  /*0190*/  IMAD R0, R9, 0x20, R0 ;  /* 0x0000002009007824 */ /* 0x001fca00078e0200 */
[----:B------:R-:W-:-:S13]  /*01a0*/  ISETP.GE.U32.AND P0, PT, R0, UR5, PT ;  /* 0x0000000500007c0c */ /* 0x000fda000bf06070 */
[----:B------:R-:W-:Y:S05]  /*01b0*/  @!P0 BRA `(.L_x_314) ;  /* 0xfffffffc00cc8947 */ /* 0x000fea000383ffff */
.L_x_311:
[----:B------:R-:W-:Y:S05]  /*01c0*/  BSYNC.RECONVERGENT B0 ;  /* 0x0000000000007941 */ /* 0x000fea0003800200 */
.L_x_310:
[C---:B------:R-:W-:Y:S01]  /*01d0*/  LOP3.LUT P0, RZ, R7.reuse, 0x1f, RZ, 0xc0, !PT ;  /* 0x0000001f07ff7812 */ /* 0x040fe2000780c0ff */
[----:B------:R-:W0:Y:S01]  /*01e0*/  REDUX.SUM.S32 UR4, R6 ;  /* 0x00000000060473c4 */ /* 0x000e22000000c200 */
[C---:B------:R-:W-:Y:S02]  /*01f0*/  ISETP.NE.AND P1, PT, R7.reuse, RZ, PT ;  /* 0x000000ff0700720c */ /* 0x040fe40003f25270 */
[----:B------:R-:W-:-:S09]  /*0200*/  ISETP.NE.AND P2, PT, R7, RZ, PT ;  /* 0x000000ff0700720c */ /* 0x000fd20003f45270 */
[----:B------:R-:W2:Y:S01]  /*0210*/  @!P0 S2R R3, SR_CgaCtaId ;  /* 0x0000000000038919 */ /* 0x000ea20000008800 */
[----:B------:R-:W-:Y:S02]  /*0220*/  @!P0 MOV R0, 0x400 ;  /* 0x0000040000008802 */ /* 0x000fe40000000f00 */
[----:B-1----:R-:W-:Y:S02]  /*0230*/  VOTE.ANY R4, PT, !P1 ;  /* 0x0000000000047806 */ /* 0x002fe400048e0100 */
[----:B--2---:R-:W-:Y:S01]  /*0240*/  @!P0 LEA R0, R3, R0, 0x18 ;  /* 0x0000000003008211 */ /* 0x004fe200078ec0ff */
        /* <DEDUP_REMOVED lines=15> */
.L_x_315:
        /* <DEDUP_REMOVED lines=12> */
.L_x_465:


//--------------------- .text._Z16kernelMaskReduceIiLj64ELb0EEvPKT_PKbPS0_j --------------------------
	.section	.text._Z16kernelMaskReduceIiLj64ELb0EEvPKT_PKbPS0_j,"ax",@progbits
	.align	128
        .global         _Z16kernelMaskReduceIiLj64ELb0EEvPKT_PKbPS0_j
        .type           _Z16kernelMaskReduceIiLj64ELb0EEvPKT_PKbPS0_j,@function
        .size           _Z16kernelMaskReduceIiLj64ELb0EEvPKT_PKbPS0_j,(.L_x_466 - _Z16kernelMaskReduceIiLj64ELb0EEvPKT_PKbPS0_j)
        .other          _Z16kernelMaskReduceIiLj64ELb0EEvPKT_PKbPS0_j,@"STO_CUDA_ENTRY STV_DEFAULT"
_Z16kernelMaskReduceIiLj64ELb0EEvPKT_PKbPS0_j:
.text._Z16kernelMaskReduceIiLj64ELb0EEvPKT_PKbPS0_j:
        /* <DEDUP_REMOVED lines=15> */
.L_x_320:
        /* <DEDUP_REMOVED lines=9> */
.L_x_319:
[----:B------:R-:W-:Y:S05]  /*0180*/  BSYNC.RECONVERGENT B1 ;  /* 0x0000000000017941 */ /* 0x000fea0003800200 */
.L_x_318:
[----:B0-----:R-:W-:-:S05]  /*0190*/  IMAD R0, R9, 0x40, R0 ;  /* 0x0000004009007824 */ /* 0x001fca00078e0200 */
[----:B------:R-:W-:-:S13]  /*01a0*/  ISETP.GE.U32.AND P0, PT, R0, UR5, PT ;  /* 0x0000000500007c0c */ /* 0x000fda000bf06070 */
[----:B------:R-:W-:Y:S05]  /*01b0*/  @!P0 BRA `(.L_x_320) ;  /* 0xfffffffc00cc8947 */ /* 0x000fea000383ffff */
.L_x_317:
[----:B------:R-:W-:Y:S05]  /*01c0*/  BSYNC.RECONVERGENT B0 ;  /* 0x0000000000007941 */ /* 0x000fea0003800200 */
.L_x_316:
[C---:B------:R-:W-:Y:S01]  /*01d0*/  LOP3.LUT P0, RZ, R7.reuse, 0x1f, RZ, 0xc0, !PT ;  /* 0x0000001f07ff7812 */ /* 0x040fe2000780c0ff */
[----:B------:R-:W0:Y:S01]  /*01e0*/  REDUX.SUM.S32 UR4, R6 ;  /* 0x00000000060473c4 */ /* 0x000e22000000c200 */
[C---:B------:R-:W-:Y:S02]  /*01f0*/  ISETP.GE.U32.AND P1, PT, R7.reuse, 0x2, PT ;  /* 0x000000020700780c */ /* 0x040fe40003f26070 */
[----:B------:R-:W-:-:S09]  /*0200*/  ISETP.GT.U32.AND P2, PT, R7, 0x1, PT ;  /* 0x000000010700780c */ /* 0x000fd20003f44070 */
[----:B------:R-:W2:Y:S01]  /*0210*/  @!P0 S2R R3, SR_CgaCtaId ;  /* 0x0000000000038919 */ /* 0x000ea20000008800 */
[----:B------:R-:W-:Y:S02]  /*0220*/  @!P0 MOV R0, 0x400 ;  /* 0x0000040000008802 */ /* 0x000fe40000000f00 */
[----:B------:R-:W-:Y:S02]  /*0230*/  VOTE.ANY R2, PT, !P1 ;  /* 0x0000000000027806 */ /* 0x000fe400048e0100 */
[----:B--2---:R-:W-:Y:S01]  /*0240*/  @!P0 LEA R0, R3, R0, 0x18 ;  /* 0x0000000003008211 */ /* 0x004fe200078ec0ff */
[----:B0-----:R-:W-:-:S03]  /*0250*/  IMAD.U32 R3, RZ, RZ, UR4 ;  /* 0x00000004ff037e24 */ /* 0x001fc6000f8e00ff */
[----:B------:R-:W-:-:S05]  /*0260*/  @!P0 LEA.HI R0, R7, R0, RZ, 0x1d ;  /* 0x0000000007008211 */ /* 0x000fca00078fe8ff */
[----:B------:R0:W-:Y:S01]  /*0270*/  @!P0 STS [R0], R3 ;  /* 0x0000000300008388 */ /* 0x0001e20000000800 */
[----:B------:R-:W-:Y:S06]  /*0280*/  BAR.SYNC.DEFER_BLOCKING 0x0 ;  /* 0x0000000000007b1d */ /* 0x000fec0000010000 */
[----:B------:R-:W-:Y:S05]  /*0290*/  @P2 EXIT ;  /* 0x000000000000294d */ /* 0x000fea0003800000 */
[----:B------:R-:W2:Y:S01]  /*02a0*/  S2UR UR5, SR_CgaCtaId ;  /* 0x00000000000579c3 */ /* 0x000ea20000008800 */
[----:B------:R-:W-:Y:S01]  /*02b0*/  UMOV UR4, 0x400 ;  /* 0x0000040000047882 */ /* 0x000fe20000000000 */
[----:B------:R-:W-:Y:S01]  /*02c0*/  ISETP.NE.AND P0, PT, R7, RZ, PT ;  /* 0x000000ff0700720c */ /* 0x000fe20003f05270 */
[----:B--2---:R-:W-:-:S06]  /*02d0*/  ULEA UR4, UR5, UR4, 0x18 ;  /* 0x0000000405047291 */ /* 0x004fcc000f8ec0ff */
[----:B0-----:R-:W-:-:S05]  /*02e0*/  LEA R0, R7, UR4, 0x2 ;  /* 0x0000000407007c11 */ /* 0x001fca000f8e10ff */
[----:B------:R-:W0:Y:S02]  /*02f0*/  LDS R3, [R0] ;  /* 0x0000000000037984 */ /* 0x000e240000000800 */
[----:B0-----:R-:W1:Y:S02]  /*0300*/  REDUX.SUM.S32 UR4, R3 ;  /* 0x00000000030473c4 */ /* 0x001e64000000c200 */
[----:B-1----:R-:W-:Y:S01]  /*0310*/  IMAD.U32 R5, RZ, RZ, UR4 ;  /* 0x00000004ff057e24 */ /* 0x002fe2000f8e00ff */
[----:B------:R-:W-:Y:S06]  /*0320*/  @P0 EXIT ;  /* 0x000000000000094d */ /* 0x000fec0003800000 */
[----:B------:R-:W0:Y:S02]  /*0330*/  LDC.64 R2, c[0x0][0x390] ;  /* 0x0000e400ff027b82 */ /* 0x000e240000000a00 */
[----:B0-----:R-:W-:-:S05]  /*0340*/  IMAD.WIDE.U32 R2, R8, 0x4, R2 ;  /* 0x0000000408027825 */ /* 0x001fca00078e0002 */
[----:B------:R-:W-:Y:S01]  /*0350*/  STG.E desc[UR6][R2.64], R5 ;  /* 0x0000000502007986 */ /* 0x000fe2000c101906 */
[----:B------:R-:W-:Y:S05]  /*0360*/  EXIT ;  /* 0x000000000000794d */ /* 0x000fea0003800000 */
.L_x_321:
        /* <DEDUP_REMOVED lines=9> */
.L_x_466:


//--------------------- .text._Z16kernelMaskReduceIiLj128ELb0EEvPKT_PKbPS0_j --------------------------
	.section	.text._Z16kernelMaskReduceIiLj128ELb0EEvPKT_PKbPS0_j,"ax",@progbits
	.align	128
        .global         _Z16kernelMaskReduceIiLj128ELb0EEvPKT_PKbPS0_j
        .type           _Z16kernelMaskReduceIiLj128ELb0EEvPKT_PKbPS0_j,@function
        .size           _Z16kernelMaskReduceIiLj128ELb0EEvPKT_PKbPS0_j,(.L_x_467 - _Z16kernelMaskReduceIiLj128ELb0EEvPKT_PKbPS0_j)
        .other          _Z16kernelMaskReduceIiLj128ELb0EEvPKT_PKbPS0_j,@"STO_CUDA_ENTRY STV_DEFAULT"
_Z16kernelMaskReduceIiLj128ELb0EEvPKT_PKbPS0_j:
.text._Z16kernelMaskReduceIiLj128ELb0EEvPKT_PKbPS0_j:
        /* <DEDUP_REMOVED lines=15> */
.L_x_326:
        /* <DEDUP_REMOVED lines=9> */
.L_x_325:
[----:B------:R-:W-:Y:S05]  /*0180*/  BSYNC.RECONVERGENT B1 ;  /* 0x0000000000017941 */ /* 0x000fea0003800200 */
.L_x_324:
[----:B0-----:R-:W-:-:S05]  /*0190*/  IMAD R0, R9, 0x80, R0 ;  /* 0x0000008009007824 */ /* 0x001fca00078e0200 */
[----:B------:R-:W-:-:S13]  /*01a0*/  ISETP.GE.U32.AND P0, PT, R0, UR5, PT ;  /* 0x0000000500007c0c */ /* 0x000fda000bf06070 */
[----:B------:R-:W-:Y:S05]  /*01b0*/  @!P0 BRA `(.L_x_326) ;  /* 0xfffffffc00cc8947 */ /* 0x000fea000383ffff */
.L_x_323:
[----:B------:R-:W-:Y:S05]  /*01c0*/  BSYNC.RECONVERGENT B0 ;  /* 0x0000000000007941 */ /* 0x000fea0003800200 */
.L_x_322:
        /* <DEDUP_REMOVED lines=26> */
.L_x_327:
        /* <DEDUP_REMOVED lines=9> */
.L_x_467:


//--------------------- .text._Z16kernelMaskReduceIiLj256ELb0EEvPKT_PKbPS0_j --------------------------
	.section	.text._Z16kernelMaskReduceIiLj256ELb0EEvPKT_PKbPS0_j,"ax",@progbits
	.align	128
        .global         _Z16kernelMaskReduceIiLj256ELb0EEvPKT_PKbPS0_j
        .type           _Z16kernelMaskReduceIiLj256ELb0EEvPKT_PKbPS0_j,@function
        .size           _Z16kernelMaskReduceIiLj256ELb0EEvPKT_PKbPS0_j,(.L_x_468 - _Z16kernelMaskReduceIiLj256ELb0EEvPKT_PKbPS0_j)
        .other          _Z16kernelMaskReduceIiLj256ELb0EEvPKT_PKbPS0_j,@"STO_CUDA_ENTRY STV_DEFAULT"
_Z16kernelMaskReduceIiLj256ELb0EEvPKT_PKbPS0_j:
.text._Z16kernelMaskReduceIiLj256ELb0EEvPKT_PKbPS0_j:
        /* <DEDUP_REMOVED lines=15> */
.L_x_332:
        /* <DEDUP_REMOVED lines=9> */
.L_x_331:
[----:B------:R-:W-:Y:S05]  /*0180*/  BSYNC.RECONVERGENT B1 ;  /* 0x0000000000017941 */ /* 0x000fea0003800200 */
.L_x_330:
[----:B0-----:R-:W-:-:S05]  /*0190*/  IMAD R0, R9, 0x100, R0 ;  /* 0x0000010009007824 */ /* 0x001fca00078e0200 */
[----:B------:R-:W-:-:S13]  /*01a0*/  ISETP.GE.U32.AND P0, PT, R0, UR5, PT ;  /* 0x0000000500007c0c */ /* 0x000fda000bf06070 */
[----:B------:R-:W-:Y:S05]  /*01b0*/  @!P0 BRA `(.L_x_332) ;  /* 0xfffffffc00cc8947 */ /* 0x000fea000383ffff */
.L_x_329:
[----:B------:R-:W-:Y:S05]  /*01c0*/  BSYNC.RECONVERGENT B0 ;  /* 0x0000000000007941 */ /* 0x000fea0003800200 */
.L_x_328:
        /* <DEDUP_REMOVED lines=26> */
.L_x_333:
        /* <DEDUP_REMOVED lines=9> */
.L_x_468:


//--------------------- .text._Z16kernelMaskReduceIiLj512ELb0EEvPKT_PKbPS0_j --------------------------
	.section	.text._Z16kernelMaskReduceIiLj512ELb0EEvPKT_PKbPS0_j,"ax",@progbits
	.align	128
        .global         _Z16kernelMaskReduceIiLj512ELb0EEvPKT_PKbPS0_j
        .type           _Z16kernelMaskReduceIiLj512ELb0EEvPKT_PKbPS0_j,@function
        .size           _Z16kernelMaskReduceIiLj512ELb0EEvPKT_PKbPS0_j,(.L_x_469 - _Z16kernelMaskReduceIiLj512ELb0EEvPKT_PKbPS0_j)
        .other          _Z16kernelMaskReduceIiLj512ELb0EEvPKT_PKbPS0_j,@"STO_CUDA_ENTRY STV_DEFAULT"
_Z16kernelMaskReduceIiLj512ELb0EEvPKT_PKbPS0_j:
.text._Z16kernelMaskReduceIiLj512ELb0EEvPKT_PKbPS0_j:
        /* <DEDUP_REMOVED lines=15> */
.L_x_338:
        /* <DEDUP_REMOVED lines=9> */
.L_x_337:
[----:B------:R-:W-:Y:S05]  /*0180*/  BSYNC.RECONVERGENT B1 ;  /* 0x0000000000017941 */ /* 0x000fea0003800200 */
.L_x_336:
[----:B0-----:R-:W-:-:S05]  /*0190*/  IMAD R0, R9, 0x200, R0 ;  /* 0x0000020009007824 */ /* 0x001fca00078e0200 */
[----:B------:R-:W-:-:S13]  /*01a0*/  ISETP.GE.U32.AND P0, PT, R0, UR5, PT ;  /* 0x0000000500007c0c */ /* 0x000fda000bf06070 */
[----:B------:R-:W-:Y:S05]  /*01b0*/  @!P0 BRA `(.L_x_338) ;  /* 0xfffffffc00cc8947 */ /* 0x000fea000383ffff */
.L_x_335:
[----:B------:R-:W-:Y:S05]  /*01c0*/  BSYNC.RECONVERGENT B0 ;  /* 0x0000000000007941 */ /* 0x000fea0003800200 */
.L_x_334:
        /* <DEDUP_REMOVED lines=26> */
.L_x_339:
        /* <DEDUP_REMOVED lines=9> */
.L_x_469:


//--------------------- .text._Z16kernelMaskReduceIiLj1ELb1EEvPKT_PKbPS0_j --------------------------
	.section	.text._Z16kernelMaskReduceIiLj1ELb1EEvPKT_PKbPS0_j,"ax",@progbits
	.align	128
        .global         _Z16kernelMaskReduceIiLj1ELb1EEvPKT_PKbPS0_j
        .type           _Z16kernelMaskReduceIiLj1ELb1EEvPKT_PKbPS0_j,@function
        .size           _Z16kernelMaskReduceIiLj1ELb1EEvPKT_PKbPS0_j,(.L_x_470 - _Z16kernelMaskReduceIiLj1ELb1EEvPKT_PKbPS0_j)
        .other          _Z16kernelMaskReduceIiLj1ELb1EEvPKT_PKbPS0_j,@"STO_CUDA_ENTRY STV_DEFAULT"
_Z16kernelMaskReduceIiLj1ELb1EEvPKT_PKbPS0_j:
.text._Z16kernelMaskReduceIiLj1ELb1EEvPKT_PKbPS0_j:
[----:B------:R-:W-:Y:S01]  /*0000*/  LDC R1, c[0x0][0x37c] ;  /* 0x0000df00ff017b82 */ /* 0x000fe20000000800 */
[----:B------:R-:W0:Y:S01]  /*0010*/  S2R R11, SR_TID.X ;  /* 0x00000000000b7919 */ /* 0x000e220000002100 */
[----:B------:R-:W1:Y:S01]  /*0020*/  LDCU UR4, c[0x0][0x398] ;  /* 0x00007300ff0477ac */ /* 0x000e620008000800 */
[----:B------:R-:W-:Y:S01]  /*0030*/  BSSY.RECONVERGENT B0, `(.L_x_340) ;  /* 0x0000023000007945 */ /* 0x000fe20003800200 */
[----:B------:R-:W-:Y:S01]  /*0040*/  IMAD.MOV.U32 R8, RZ, RZ, RZ ;  /* 0x000000ffff087224 */ /* 0x000fe200078e00ff */
[----:B------:R-:W0:Y:S01]  /*0050*/  S2R R10, SR_CTAID.X ;  /* 0x00000000000a7919 */ /* 0x000e220000002500 */
[----:B------:R-:W2:Y:S01]  /*0060*/  LDCU.64 UR6, c[0x0][0x358] ;  /* 0x00006b00ff0677ac */ /* 0x000ea20008000a00 */
[----:B------:R-:W3:Y:S01]  /*0070*/  LDCU.64 UR8, c[0x0][0x388] ;  /* 0x00007100ff0877ac */ /* 0x000ee20008000a00 */
[----:B0-----:R-:W-:-:S05]  /*0080*/  IMAD R0, R10, 0x2, R11 ;  /* 0x000000020a007824 */ /* 0x001fca00078e020b */
[----:B-1----:R-:W-:-:S13]  /*0090*/  ISETP.GE.U32.AND P0, PT, R0, UR4, PT ;  /* 0x0000000400007c0c */ /* 0x002fda000bf06070 */
[----:B--23--:R-:W-:Y:S05]  /*00a0*/  @P0 BRA `(.L_x_341) ;  /* 0x00000000006c0947 */ /* 0x00cfea0003800000 */
[----:B------:R-:W0:Y:S01]  /*00b0*/  LDC R13, c[0x0][0x370] ;  /* 0x0000dc00ff0d7b82 */ /* 0x000e220000000800 */
[----:B------:R-:W-:-:S07]  /*00c0*/  IMAD.MOV.U32 R8, RZ, RZ, RZ ;  /* 0x000000ffff087224 */ /* 0x000fce00078e00ff */
[----:B------:R-:W1:Y:S08]  /*00d0*/  LDC R15, c[0x0][0x398] ;  /* 0x0000e600ff0f7b82 */ /* 0x000e700000000800 */
[----:B------:R-:W2:Y:S02]  /*00e0*/  LDC.64 R2, c[0x0][0x380] ;  /* 0x0000e000ff027b82 */ /* 0x000ea40000000a00 */
.L_x_346:
[----:B------:R-:W-:-:S05]  /*00f0*/  IADD3 R4, P0, PT, R0, UR8, RZ ;  /* 0x0000000800047c10 */ /* 0x000fca000ff1e0ff */
[----:B------:R-:W-:-:S05]  /*0100*/  IMAD.X R5, RZ, RZ, UR9, P0 ;  /* 0x00000009ff057e24 */ /* 0x000fca00080e06ff */
        /* <DEDUP_REMOVED lines=8> */
[----:B--2---:R-:W-:-:S07]  /*0190*/  IMAD.IADD R8, R8, 0x1, R9 ;  /* 0x0000000108087824 */ /* 0x004fce00078e0209 */
.L_x_343:
[----:B------:R-:W-:Y:S05]  /*01a0*/  BSYNC.RECONVERGENT B1 ;  /* 0x0000000000017941 */ /* 0x000fea0003800200 */
.L_x_342:
[----:B------:R-:W-:Y:S04]  /*01b0*/  BSSY.RECONVERGENT B1, `(.L_x_344) ;  /* 0x0000007000017945 */ /* 0x000fe80003800200 */
[----:B------:R-:W-:Y:S05]  /*01c0*/  @P1 BRA `(.L_x_345) ;  /* 0x0000000000141947 */ /* 0x000fea0003800000 */
[----:B------:R-:W2:Y:S02]  /*01d0*/  LDG.E.U8.CONSTANT R4, desc[UR6][R4.64+0x1] ;  /* 0x0000010604047981 */ /* 0x000ea4000c1e9100 */
[----:B--2---:R-:W-:-:S13]  /*01e0*/  ISETP.NE.AND P0, PT, R4, RZ, PT ;  /* 0x000000ff0400720c */ /* 0x004fda0003f05270 */
[----:B------:R-:W-:Y:S05]  /*01f0*/  @!P0 BRA `(.L_x_345) ;  /* 0x0000000000088947 */ /* 0x000fea0003800000 */
[----:B------:R-:W2:Y:S02]  /*0200*/  LDG.E.CONSTANT R7, desc[UR6][R6.64+0x4] ;  /* 0x0000040606077981 */ /* 0x000ea4000c1e9900 */
[----:B--2---:R-:W-:-:S07]  /*0210*/  IMAD.IADD R8, R8, 0x1, R7 ;  /* 0x0000000108087824 */ /* 0x004fce00078e0207 */
.L_x_345:
[----:B------:R-:W-:Y:S05]  /*0220*/  BSYNC.RECONVERGENT B1 ;  /* 0x0000000000017941 */ /* 0x000fea0003800200 */
.L_x_344:
[----:B0-----:R-:W-:-:S05]  /*0230*/  IMAD R0, R13, 0x2, R0 ;  /* 0x000000020d007824 */ /* 0x001fca00078e0200 */
[----:B------:R-:W-:-:S13]  /*0240*/  ISETP.GE.U32.AND P0, PT, R0, R15, PT ;  /* 0x0000000f0000720c */ /* 0x000fda0003f06070 */
[----:B------:R-:W-:Y:S05]  /*0250*/  @!P0 BRA `(.L_x_346) ;  /* 0xfffffffc00a48947 */ /* 0x000fea000383ffff */
.L_x_341:
[----:B------:R-:W-:Y:S05]  /*0260*/  BSYNC.RECONVERGENT B0 ;  /* 0x0000000000007941 */ /* 0x000fea0003800200 */
.L_x_340:
[C---:B------:R-:W-:Y:S01]  /*0270*/  LOP3.LUT P0, RZ, R11.reuse, 0x1f, RZ, 0xc0, !PT ;  /* 0x0000001f0bff7812 */ /* 0x040fe2000780c0ff */
[----:B------:R-:W-:Y:S01]  /*0280*/  IMAD.MOV.U32 R5, RZ, RZ, 0x1 ;  /* 0x00000001ff057424 */ /* 0x000fe200078e00ff */
        /* <DEDUP_REMOVED lines=22> */
.L_x_347:
        /* <DEDUP_REMOVED lines=9> */
.L_x_470:


//--------------------- .text._Z16kernelMaskReduceIiLj2ELb1EEvPKT_PKbPS0_j --------------------------
	.section	.text._Z16kernelMaskReduceIiLj2ELb1EEvPKT_PKbPS0_j,"ax",@progbits
	.align	128
        .global         _Z16kernelMaskReduceIiLj2ELb1EEvPKT_PKbPS0_j
        .type           _Z16kernelMaskReduceIiLj2ELb1EEvPKT_PKbPS0_j,@function
        .size           _Z16kernelMaskReduceIiLj2ELb1EEvPKT_PKbPS0_j,(.L_x_471 - _Z16kernelMaskReduceIiLj2ELb1EEvPKT_PKbPS0_j)
        .other          _Z16kernelMaskReduceIiLj2ELb1EEvPKT_PKbPS0_j,@"STO_CUDA_ENTRY STV_DEFAULT"
_Z16kernelMaskReduceIiLj2ELb1EEvPKT_PKbPS0_j:
.text._Z16kernelMaskReduceIiLj2ELb1EEvPKT_PKbPS0_j:
[----:B------:R-:W-:Y:S01]  /*0000*/  LDC R1, c[0x0][0x37c] ;  /* 0x0000df00ff017b82 */ /* 0x000fe20000000800 */
[----:B------:R-:W0:Y:S01]  /*0010*/  S2R R11, SR_TID.X ;  /* 0x00000000000b7919 */ /* 0x000e220000002100 */
[----:B------:R-:W1:Y:S01]  /*0020*/  LDCU UR4, c[0x0][0x398] ;  /* 0x00007300ff0477ac */ /* 0x000e620008000800 */
[----:B------:R-:W-:Y:S01]  /*0030*/  BSSY.RECONVERGENT B0, `(.L_x_348) ;  /* 0x0000027000007945 */ /* 0x000fe20003800200 */
[----:B------:R-:W-:Y:S01]  /*0040*/  IMAD.MOV.U32 R8, RZ, RZ, RZ ;  /* 0x000000ffff087224 */ /* 0x000fe200078e00ff */
[----:B------:R-:W0:Y:S01]  /*0050*/  S2R R0, SR_CTAID.X ;  /* 0x0000000000007919 */ /* 0x000e220000002500 */
[----:B------:R-:W2:Y:S01]  /*0060*/  LDCU.64 UR6, c[0x0][0x358] ;  /* 0x00006b00ff0677ac */ /* 0x000ea20008000a00 */
[----:B0-----:R-:W-:-:S05]  /*0070*/  IMAD R6, R0, 0x4, R11 ;  /* 0x0000000400067824 */ /* 0x001fca00078e020b */
[----:B-1----:R-:W-:-:S13]  /*0080*/  ISETP.GE.U32.AND P0, PT, R6, UR4, PT ;  /* 0x0000000406007c0c */ /* 0x002fda000bf06070 */
[----:B--2---:R-:W-:Y:S05]  /*0090*/  @P0 BRA `(.L_x_349) ;  /* 0x0000000000800947 */ /* 0x004fea0003800000 */
[----:B------:R-:W0:Y:S01]  /*00a0*/  LDC R10, c[0x0][0x370] ;  /* 0x0000dc00ff0a7b82 */ /* 0x000e220000000800 */
[----:B------:R-:W-:Y:S02]  /*00b0*/  IMAD.MOV.U32 R9, RZ, RZ, R6 ;  /* 0x000000ffff097224 */ /* 0x000fe400078e0006 */
[----:B------:R-:W-:-:S05]  /*00c0*/  IMAD.MOV.U32 R8, RZ, RZ, RZ ;  /* 0x000000ffff087224 */ /* 0x000fca00078e00ff */
[----:B------:R-:W1:Y:S08]  /*00d0*/  LDC R12, c[0x0][0x398] ;  /* 0x0000e600ff0c7b82 */ /* 0x000e700000000800 */
[----:B------:R-:W2:Y:S08]  /*00e0*/  LDC.64 R2, c[0x0][0x380] ;  /* 0x0000e000ff027b82 */ /* 0x000eb00000000a00 */
[----:B------:R-:W3:Y:S02]  /*00f0*/  LDC.64 R4, c[0x0][0x388] ;  /* 0x0000e200ff047b82 */ /* 0x000ee40000000a00 */
.L_x_354:
        /* <DEDUP_REMOVED lines=10> */
[----:B--2---:R-:W-:-:S07]  /*01a0*/  IADD3 R8, PT, PT, R8, R7, RZ ;  /* 0x0000000708087210 */ /* 0x004fce0007ffe0ff */
.L_x_351:
[----:B------:R-:W-:Y:S05]  /*01b0*/  BSYNC.RECONVERGENT B1 ;  /* 0x0000000000017941 */ /* 0x000fea0003800200 */
.L_x_350:
        /* <DEDUP_REMOVED lines=9> */
[----:B--2---:R-:W-:-:S07]  /*0250*/  IMAD.IADD R8, R8, 0x1, R7 ;  /* 0x0000000108087824 */ /* 0x004fce00078e0207 */
.L_x_353:
[----:B------:R-:W-:Y:S05]  /*0260*/  BSYNC.RECONVERGENT B1 ;  /* 0x0000000000017941 */ /* 0x000fea0003800200 */
.L_x_352:
[----:B0-----:R-:W-:-:S05]  /*0270*/  IMAD R9, R10, 0x4, R9 ;  /* 0x000000040a097824 */ /* 0x001fca00078e0209 */
[----:B------:R-:W-:-:S13]  /*0280*/  ISETP.GE.U32.AND P0, PT, R9, R12, PT ;  /* 0x0000000c0900720c */ /* 0x000fda0003f06070 */
[----:B------:R-:W-:Y:S05]  /*0290*/  @!P0 BRA `(.L_x_354) ;  /* 0xfffffffc00988947 */ /* 0x000fea000383ffff */
.L_x_349:
[----:B------:R-:W-:Y:S05]  /*02a0*/  BSYNC.RECONVERGENT B0 ;  /* 0x0000000000007941 */ /* 0x000fea0003800200 */
.L_x_348:
[C---:B------:R-:W-:Y:S01]  /*02b0*/  LOP3.LUT P0, RZ, R11.reuse, 0x1f, RZ, 0xc0, !PT ;  /* 0x0000001f0bff7812 */ /* 0x040fe2000780c0ff */
[----:B------:R-:W-:Y:S01]  /*02c0*/  HFMA2 R5, -RZ, RZ, 0, 1.78813934326171875e-07 ;  /* 0x00000003ff057431 */ /* 0x000fe200000001ff */
[C---:B------:R-:W-:Y:S02]  /*02d0*/  ISETP.NE.AND P1, PT, R11.reuse, RZ, PT ;  /* 0x000000ff0b00720c */ /* 0x040fe40003f25270 */
[----:B------:R-:W-:Y:S01]  /*02e0*/  ISETP.NE.AND P2, PT, R11, RZ, PT ;  /* 0x000000ff0b00720c */ /* 0x000fe20003f45270 */
[----:B------:R-:W0:Y:S08]  /*02f0*/  REDUX.SUM.S32 UR4, R8 ;  /* 0x00000000080473c4 */ /* 0x000e30000000c200 */
[----:B--2---:R-:W1:Y:S01]  /*0300*/  @!P0 S2R R3, SR_CgaCtaId ;  /* 0x0000000000038919 */ /* 0x004e620000008800 */
        /* <DEDUP_REMOVED lines=18> */
.L_x_355:
        /* <DEDUP_REMOVED lines=13> */
.L_x_471:


//--------------------- .text._Z16kernelMaskReduceIiLj4ELb1EEvPKT_PKbPS0_j --------------------------
	.section	.text._Z16kernelMaskReduceIiLj4ELb1EEvPKT_PKbPS0_j,"ax",@progbits
	.align	128
        .global         _Z16kernelMaskReduceIiLj4ELb1EEvPKT_PKbPS0_j
        .type           _Z16kernelMaskReduceIiLj4ELb1EEvPKT_PKbPS0_j,@function
        .size           _Z16kernelMaskReduceIiLj4ELb1EEvPKT_PKbPS0_j,(.L_x_472 - _Z16kernelMaskReduceIiLj4ELb1EEvPKT_PKbPS0_j)
        .other          _Z16kernelMaskReduceIiLj4ELb1EEvPKT_PKbPS0_j,@"STO_CUDA_ENTRY STV_DEFAULT"
_Z16kernelMaskReduceIiLj4ELb1EEvPKT_PKbPS0_j:
.text._Z16kernelMaskReduceIiLj4ELb1EEvPKT_PKbPS0_j:
        /* <DEDUP_REMOVED lines=16> */
.L_x_362:
        /* <DEDUP_REMOVED lines=11> */
.L_x_359:
[----:B------:R-:W-:Y:S05]  /*01b0*/  BSYNC.RECONVERGENT B1 ;  /* 0x0000000000017941 */ /* 0x000fea0003800200 */
.L_x_358:
        /* <DEDUP_REMOVED lines=10> */
.L_x_361:
[----:B------:R-:W-:Y:S05]  /*0260*/  BSYNC.RECONVERGENT B1 ;  /* 0x0000000000017941 */ /* 0x000fea0003800200 */
.L_x_360:
[----:B0-----:R-:W-:-:S05]  /*0270*/  IMAD R9, R10, 0x8, R9 ;  /* 0x000000080a097824 */ /* 0x001fca00078e0209 */
[----:B------:R-:W-:-:S13]  /*0280*/  ISETP.GE.U32.AND P0, PT, R9, R12, PT ;  /* 0x0000000c0900720c */ /* 0x000fda0003f06070 */
[----:B------:R-:W-:Y:S05]  /*0290*/  @!P0 BRA `(.L_x_362) ;  /* 0xfffffffc00988947 */ /* 0x000fea000383ffff */
.L_x_357:
[----:B------:R-:W-:Y:S05]  /*02a0*/  BSYNC.RECONVERGENT B0 ;  /* 0x0000000000007941 */ /* 0x000fea0003800200 */
.L_x_356:
[C---:B------:R-:W-:Y:S01]  /*02b0*/  LOP3.LUT P0, RZ, R11.reuse, 0x1f, RZ, 0xc0, !PT ;  /* 0x0000001f0bff7812 */ /* 0x040fe2000780c0ff */
[----:B------:R-:W-:Y:S01]  /*02c0*/  HFMA2 R5, -RZ, RZ, 0, 8.94069671630859375e-07 ;  /* 0x0000000fff057431 */ /* 0x000fe200000001ff */
        /* <DEDUP_REMOVED lines=22> */
.L_x_363:
        /* <DEDUP_REMOVED lines=13> */
.L_x_472:


//--------------------- .text._Z16kernelMaskReduceIiLj8ELb1EEvPKT_PKbPS0_j --------------------------
	.section	.text._Z16kernelMaskReduceIiLj8ELb1EEvPKT_PKbPS0_j,"ax",@progbits
	.align	128
        .global         _Z16kernelMaskReduceIiLj8ELb1EEvPKT_PKbPS0_j
        .type           _Z16kernelMaskReduceIiLj8ELb1EEvPKT_PKbPS0_j,@function
        .size           _Z16kernelMaskReduceIiLj8ELb1EEvPKT_PKbPS0_j,(.L_x_473 - _Z16kernelMaskReduceIiLj8ELb1EEvPKT_PKbPS0_j)
        .other          _Z16kernelMaskReduceIiLj8ELb1EEvPKT_PKbPS0_j,@"STO_CUDA_ENTRY STV_DEFAULT"
_Z16kernelMaskReduceIiLj8ELb1EEvPKT_PKbPS0_j:
.text._Z16kernelMaskReduceIiLj8ELb1EEvPKT_PKbPS0_j:
        /* <DEDUP_REMOVED lines=16> */
.L_x_370:
        /* <DEDUP_REMOVED lines=11> */
.L_x_367:
[----:B------:R-:W-:Y:S05]  /*01b0*/  BSYNC.RECONVERGENT B1 ;  /* 0x0000000000017941 */ /* 0x000fea0003800200 */
.L_x_366:
        /* <DEDUP_REMOVED lines=10> */
.L_x_369:
[----:B------:R-:W-:Y:S05]  /*0260*/  BSYNC.RECONVERGENT B1 ;  /* 0x0000000000017941 */ /* 0x000fea0003800200 */
.L_x_368:
[----:B0-----:R-:W-:-:S05]  /*0270*/  IMAD R9, R10, 0x10, R9 ;  /* 0x000000100a097824 */ /* 0x001fca00078e0209 */
[----:B------:R-:W-:-:S13]  /*0280*/  ISETP.GE.U32.AND P0, PT, R9, R12, PT ;  /* 0x0000000c0900720c */ /* 0x000fda0003f06070 */
[----:B------:R-:W-:Y:S05]  /*0290*/  @!P0 BRA `(.L_x_370) ;  /* 0xfffffffc00988947 */ /* 0x000fea000383ffff */
.L_x_365:
[----:B------:R-:W-:Y:S05]  /*02a0*/  BSYNC.RECONVERGENT B0 ;  /* 0x0000000000007941 */ /* 0x000fea0003800200 */
.L_x_364:
[C---:B------:R-:W-:Y:S01]  /*02b0*/  LOP3.LUT P0, RZ, R11.reuse, 0x1f, RZ, 0xc0, !PT ;  /* 0x0000001f0bff7812 */ /* 0x040fe2000780c0ff */
[----:B------:R-:W-:Y:S01]  /*02c0*/  HFMA2 R5, -RZ, RZ, 0, 1.5199184417724609375e-05 ;  /* 0x000000ffff057431 */ /* 0x000fe200000001ff */
        /* <DEDUP_REMOVED lines=22> */
.L_x_371:
        /* <DEDUP_REMOVED lines=13> */
.L_x_473:


//--------------------- .text._Z16kernelMaskReduceIiLj16ELb1EEvPKT_PKbPS0_j --------------------------
	.section	.text._Z16kernelMaskReduceIiLj16ELb1EEvPKT_PKbPS0_j,"ax",@progbits
	.align	128
        .global         _Z16kernelMaskReduceIiLj16ELb1EEvPKT_PKbPS0_j
        .type           _Z16kernelMaskReduceIiLj16ELb1EEvPKT_PKbPS0_j,@function
        .size           _Z16kernelMaskReduceIiLj16ELb1EEvPKT_PKbPS0_j,(.L_x_474 - _Z16kernelMaskReduceIiLj16ELb1EEvPKT_PKbPS0_j)
        .other          _Z16kernelMaskReduceIiLj16ELb1EEvPKT_PKbPS0_j,@"STO_CUDA_ENTRY STV_DEFAULT"
_Z16kernelMaskReduceIiLj16ELb1EEvPKT_PKbPS0_j:
.text._Z16kernelMaskReduceIiLj16ELb1EEvPKT_PKbPS0_j:
        /* <DEDUP_REMOVED lines=16> */
.L_x_378:
        /* <DEDUP_REMOVED lines=11> */
.L_x_375:
[----:B------:R-:W-:Y:S05]  /*01b0*/  BSYNC.RECONVERGENT B1 ;  /* 0x0000000000017941 */ /* 0x000fea0003800200 */
.L_x_374:
        /* <DEDUP_REMOVED lines=10> */
.L_x_377:
[----:B------:R-:W-:Y:S05]  /*0260*/  BSYNC.RECONVERGENT B1 ;  /* 0x0000000000017941 */ /* 0x000fea0003800200 */
.L_x_376:
[----:B0-----:R-:W-:-:S05]  /*0270*/  IMAD R9, R10, 0x20, R9 ;  /* 0x000000200a097824 */ /* 0x001fca00078e0209 */
[----:B------:R-:W-:-:S13]  /*0280*/  ISETP.GE.U32.AND P0, PT, R9, R12, PT ;  /* 0x0000000c0900720c */ /* 0x000fda0003f06070 */
[----:B------:R-:W-:Y:S05]  /*0290*/  @!P0 BRA `(.L_x_378) ;  /* 0xfffffffc00988947 */ /* 0x000fea000383ffff */
.L_x_373:
[----:B------:R-:W-:Y:S05]  /*02a0*/  BSYNC.RECONVERGENT B0 ;  /* 0x0000000000007941 */ /* 0x000fea0003800200 */
.L_x_372:
[C---:B------:R-:W-:Y:S02]  /*02b0*/  LOP3.LUT P0, RZ, R11.reuse, 0x1f, RZ, 0xc0, !PT ;  /* 0x0000001f0bff7812 */ /* 0x040fe4000780c0ff */
[----:B------:R-:W-:Y:S02]  /*02c0*/  MOV R5, 0xffff ;  /* 0x0000ffff00057802 */ /* 0x000fe40000000f00 */
[C---:B------:R-:W-:Y:S01]  /*02d0*/  ISETP.NE.AND P1, PT, R11.reuse, RZ, PT ;  /* 0x000000ff0b00720c */ /* 0x040fe20003f25270 */
[----:B------:R-:W0:Y:S01]  /*02e0*/  REDUX.SUM.S32 UR4, R8 ;  /* 0x00000000080473c4 */ /* 0x000e22000000c200 */
[----:B------:R-:W-:-:S07]  /*02f0*/  ISETP.NE.AND P2, PT, R11, RZ, PT ;  /* 0x000000ff0b00720c */ /* 0x000fce0003f45270 */
[----:B--2---:R-:W1:Y:S01]  /*0300*/  @!P0 S2R R3, SR_CgaCtaId ;  /* 0x0000000000038919 */ /* 0x004e620000008800 */
[----:B------:R-:W-:-:S03]  /*0310*/  @!P0 MOV R2, 0x400 ;  /* 0x0000040000028802 */ /* 0x000fc60000000f00 */
        /* <DEDUP_REMOVED lines=17> */
.L_x_379:
        /* <DEDUP_REMOVED lines=13> */
.L_x_474:


//--------------------- .text._Z16kernelMaskReduceIiLj32ELb1EEvPKT_PKbPS0_j --------------------------
	.section	.text._Z16kernelMaskReduceIiLj32ELb1EEvPKT_PKbPS0_j,"ax",@progbits
	.align	128
        .global         _Z16kernelMaskReduceIiLj32ELb1EEvPKT_PKbPS0_j
        .type           _Z16kernelMaskReduceIiLj32ELb1EEvPKT_PKbPS0_j,@function
        .size           _Z16kernelMaskReduceIiLj32ELb1EEvPKT_PKbPS0_j,(.L_x_475 - _Z16kernelMaskReduceIiLj32ELb1EEvPKT_PKbPS0_j)
        .other          _Z16kernelMaskReduceIiLj32ELb1EEvPKT_PKbPS0_j,@"STO_CUDA_ENTRY STV_DEFAULT"
_Z16kernelMaskReduceIiLj32ELb1EEvPKT_PKbPS0_j:
.text._Z16kernelMaskReduceIiLj32ELb1EEvPKT_PKbPS0_j:
        /* <DEDUP_REMOVED lines=16> */
.L_x_386:
        /* <DEDUP_REMOVED lines=11> */
.L_x_383:
[----:B------:R-:W-:Y:S05]  /*01b0*/  BSYNC.RECONVERGENT B1 ;  /* 0x0000000000017941 */ /* 0x000fea0003800200 */
.L_x_382:
        /* <DEDUP_REMOVED lines=10> */
.L_x_385:
[----:B------:R-:W-:Y:S05]  /*0260*/  BSYNC.RECONVERGENT B1 ;  /* 0x0000000000017941 */ /* 0x000fea0003800200 */
.L_x_384:
[----:B0-----:R-:W-:-:S05]  /*0270*/  IMAD R9, R10, 0x40, R9 ;  /* 0x000000400a097824 */ /* 0x001fca00078e0209 */
[----:B------:R-:W-:-:S13]  /*0280*/  ISETP.GE.U32.AND P0, PT, R9, R12, PT ;  /* 0x0000000c0900720c */ /* 0x000fda0003f06070 */
[----:B------:R-:W-:Y:S05]  /*0290*/  @!P0 BRA `(.L_x_386) ;  /* 0xfffffffc00988947 */ /* 0x000fea000383ffff */
.L_x_381:
[----:B------:R-:W-:Y:S05]  /*02a0*/  BSYNC.RECONVERGENT B0 ;  /* 0x0000000000007941 */ /* 0x000fea0003800200 */
.L_x_380:
[C---:B------:R-:W-:Y:S01]  /*02b0*/  LOP3.LUT P0, RZ, R11.reuse, 0x1f, RZ, 0xc0, !PT ;  /* 0x0000001f0bff7812 */ /* 0x040fe2000780c0ff */
[----:B------:R-:W0:Y:S01]  /*02c0*/  REDUX.SUM.S32 UR4, R8 ;  /* 0x00000000080473c4 */ /* 0x000e22000000c200 */
[C---:B------:R-:W-:Y:S02]  /*02d0*/  ISETP.NE.AND P1, PT, R11.reuse, RZ, PT ;  /* 0x000000ff0b00720c */ /* 0x040fe40003f25270 */
[----:B------:R-:W-:-:S09]  /*02e0*/  ISETP.NE.AND P2, PT, R11, RZ, PT ;  /* 0x000000ff0b00720c */ /* 0x000fd20003f45270 */
[----:B--2---:R-:W1:Y:S01]  /*02f0*/  @!P0 S2R R3, SR_CgaCtaId ;  /* 0x0000000000038919 */ /* 0x004e620000008800 */
[----:B------:R-:W-:Y:S02]  /*0300*/  @!P0 MOV R2, 0x400 ;  /* 0x0000040000028802 */ /* 0x000fe40000000f00 */
[----:B------:R-:W-:Y:S02]  /*0310*/  VOTE.ANY R4, PT, !P1 ;  /* 0x0000000000047806 */ /* 0x000fe400048e0100 */
[----:B-1----:R-:W-:Y:S02]  /*0320*/  @!P0 LEA R2, R3, R2, 0x18 ;  /* 0x0000000203028211 */ /* 0x002fe400078ec0ff */
[----:B0-----:R-:W-:Y:S02]  /*0330*/  MOV R3, UR4 ;  /* 0x0000000400037c02 */ /* 0x001fe40008000f00 */
        /* <DEDUP_REMOVED lines=14> */
.L_x_387:
        /* <DEDUP_REMOVED lines=14> */
.L_x_475:


//--------------------- .text._Z16kernelMaskReduceIiLj64ELb1EEvPKT_PKbPS0_j --------------------------
	.section	.text._Z16kernelMaskReduceIiLj64ELb1EEvPKT_PKbPS0_j,"ax",@progbits
	.align	128
        .global         _Z16kernelMaskReduceIiLj64ELb1EEvPKT_PKbPS0_j
        .type           _Z16kernelMaskReduceIiLj64ELb1EEvPKT_PKbPS0_j,@function
        .size           _Z16kernelMaskReduceIiLj64ELb1EEvPKT_PKbPS0_j,(.L_x_476 - _Z16kernelMaskReduceIiLj64ELb1EEvPKT_PKbPS0_j)
        .other          _Z16kernelMaskReduceIiLj64ELb1EEvPKT_PKbPS0_j,@"STO_CUDA_ENTRY STV_DEFAULT"
_Z16kernelMaskReduceIiLj64ELb1EEvPKT_PKbPS0_j:
.text._Z16kernelMaskReduceIiLj64ELb1EEvPKT_PKbPS0_j:
        /* <DEDUP_REMOVED lines=15> */
.L_x_394:
        /* <DEDUP_REMOVED lines=10> */
[----:B--2---:R-:W-:-:S07]  /*0190*/  IMAD.IADD R10, R10, 0x1, R9 ;  /* 0x000000010a0a7824 */ /* 0x004fce00078e0209 */
.L_x_391:
[----:B------:R-:W-:Y:S05]  /*01a0*/  BSYNC.RECONVERGENT B1 ;  /* 0x0000000000017941 */ /* 0x000fea0003800200 */
.L_x_390:
        /* <DEDUP_REMOVED lines=10> */
.L_x_393:
[----:B------:R-:W-:Y:S05]  /*0250*/  BSYNC.RECONVERGENT B1 ;  /* 0x0000000000017941 */ /* 0x000fea0003800200 */
.L_x_392:
[----:B0-----:R-:W-:-:S05]  /*0260*/  IMAD R6, R11, 0x80, R6 ;  /* 0x000000800b067824 */ /* 0x001fca00078e0206 */
[----:B------:R-:W-:-:S13]  /*0270*/  ISETP.GE.U32.AND P0, PT, R6, R12, PT ;  /* 0x0000000c0600720c */ /* 0x000fda0003f06070 */
[----:B------:R-:W-:Y:S05]  /*0280*/  @!P0 BRA `(.L_x_394) ;  /* 0xfffffffc00988947 */ /* 0x000fea000383ffff */
.L_x_389:
[----:B------:R-:W-:Y:S05]  /*0290*/  BSYNC.RECONVERGENT B0 ;  /* 0x0000000000007941 */ /* 0x000fea0003800200 */
.L_x_388:
[C---:B------:R-:W-:Y:S01]  /*02a0*/  LOP3.LUT P0, RZ, R7.reuse, 0x1f, RZ, 0xc0, !PT ;  /* 0x0000001f07ff7812 */ /* 0x040fe2000780c0ff */
[----:B------:R-:W0:Y:S01]  /*02b0*/  REDUX.SUM.S32 UR4, R10 ;  /* 0x000000000a0473c4 */ /* 0x000e22000000c200 */
[C---:B------:R-:W-:Y:S02]  /*02c0*/  ISETP.GE.U32.AND P1, PT, R7.reuse, 0x2, PT ;  /* 0x000000020700780c */ /* 0x040fe40003f26070 */
[----:B------:R-:W-:-:S09]  /*02d0*/  ISETP.GT.U32.AND P2, PT, R7, 0x1, PT ;  /* 0x000000010700780c */ /* 0x000fd20003f44070 */
[----:B--2---:R-:W1:Y:S01]  /*02e0*/  @!P0 S2R R3, SR_CgaCtaId ;  /* 0x0000000000038919 */ /* 0x004e620000008800 */
[----:B------:R-:W-:Y:S01]  /*02f0*/  @!P0 MOV R2, 0x400 ;  /* 0x0000040000028802 */ /* 0x000fe20000000f00 */
[----:B0-----:R-:W-:-:S03]  /*0300*/  IMAD.U32 R5, RZ, RZ, UR4 ;  /* 0x00000004ff057e24 */ /* 0x001fc6000f8e00ff */
[----:B-1----:R-:W-:Y:S02]  /*0310*/  @!P0 LEA R2, R3, R2, 0x18 ;  /* 0x0000000203028211 */ /* 0x002fe400078ec0ff */
[----:B------:R-:W-:Y:S02]  /*0320*/  VOTE.ANY R3, PT, !P1 ;  /* 0x0000000000037806 */ /* 0x000fe400048e0100 */
[----:B------:R-:W-:-:S05]  /*0330*/  @!P0 LEA.HI R2, R7, R2, RZ, 0x1d ;  /* 0x0000000207028211 */ /* 0x000fca00078fe8ff */
        /* <DEDUP_REMOVED lines=8> */
[----:B------:R-:W0:Y:S02]  /*03c0*/  LDS R2, [R2] ;  /* 0x0000000002027984 */ /* 0x000e240000000800 */
[----:B0-----:R-:W0:Y:S02]  /*03d0*/  REDUX.SUM.S32 UR4, R2 ;  /* 0x00000000020473c4 */ /* 0x001e24000000c200 */
[----:B0-----:R-:W-:Y:S01]  /*03e0*/  IMAD.U32 R5, RZ, RZ, UR4 ;  /* 0x00000004ff057e24 */ /* 0x001fe2000f8e00ff */
[----:B------:R-:W-:Y:S06]  /*03f0*/  @P0 EXIT ;  /* 0x000000000000094d */ /* 0x000fec0003800000 */
[----:B------:R-:W0:Y:S02]  /*0400*/  LDC.64 R2, c[0x0][0x390] ;  /* 0x0000e400ff027b82 */ /* 0x000e240000000a00 */
[----:B0-----:R-:W-:-:S05]  /*0410*/  IMAD.WIDE.U32 R2, R0, 0x4, R2 ;  /* 0x0000000400027825 */ /* 0x001fca00078e0002 */
[----:B------:R-:W-:Y:S01]  /*0420*/  STG.E desc[UR6][R2.64], R5 ;  /* 0x0000000502007986 */ /* 0x000fe2000c101906 */
[----:B------:R-:W-:Y:S05]  /*0430*/  EXIT ;  /* 0x000000000000794d */ /* 0x000fea0003800000 */
.L_x_395:
        /* <DEDUP_REMOVED lines=12> */
.L_x_476:


//--------------------- .text._Z16kernelMaskReduceIiLj128ELb1EEvPKT_PKbPS0_j --------------------------
	.section	.text._Z16kernelMaskReduceIiLj128ELb1EEvPKT_PKbPS0_j,"ax",@progbits
	.align	128
        .global         _Z16kernelMaskReduceIiLj128ELb1EEvPKT_PKbPS0_j
        .type           _Z16kernelMaskReduceIiLj128ELb1EEvPKT_PKbPS0_j,@function
        .size           _Z16kernelMaskReduceIiLj128ELb1EEvPKT_PKbPS0_j,(.L_x_477 - _Z16kernelMaskReduceIiLj128ELb1EEvPKT_PKbPS0_j)
        .other          _Z16kernelMaskReduceIiLj128ELb1EEvPKT_PKbPS0_j,@"STO_CUDA_ENTRY STV_DEFAULT"
_Z16kernelMaskReduceIiLj128ELb1EEvPKT_PKbPS0_j:
.text._Z16kernelMaskReduceIiLj128ELb1EEvPKT_PKbPS0_j:
        /* <DEDUP_REMOVED lines=15> */
.L_x_402:
        /* <DEDUP_REMOVED lines=11> */
.L_x_399:
[----:B------:R-:W-:Y:S05]  /*01a0*/  BSYNC.RECONVERGENT B1 ;  /* 0x0000000000017941 */ /* 0x000fea0003800200 */
.L_x_398:
        /* <DEDUP_REMOVED lines=10> */
.L_x_401:
[----:B------:R-:W-:Y:S05]  /*0250*/  BSYNC.RECONVERGENT B1 ;  /* 0x0000000000017941 */ /* 0x000fea0003800200 */
.L_x_400:
[----:B0-----:R-:W-:-:S05]  /*0260*/  IMAD R6, R11, 0x100, R6 ;  /* 0x000001000b067824 */ /* 0x001fca00078e0206 */
[----:B------:R-:W-:-:S13]  /*0270*/  ISETP.GE.U32.AND P0, PT, R6, R12, PT ;  /* 0x0000000c0600720c */ /* 0x000fda0003f06070 */
[----:B------:R-:W-:Y:S05]  /*0280*/  @!P0 BRA `(.L_x_402) ;  /* 0xfffffffc00988947 */ /* 0x000fea000383ffff */
.L_x_397:
[----:B------:R-:W-:Y:S05]  /*0290*/  BSYNC.RECONVERGENT B0 ;  /* 0x0000000000007941 */ /* 0x000fea0003800200 */
.L_x_396:
        /* <DEDUP_REMOVED lines=26> */
.L_x_403:
        /* <DEDUP_REMOVED lines=12> */
.L_x_477:


//--------------------- .text._Z16kernelMaskReduceIiLj256ELb1EEvPKT_PKbPS0_j --------------------------
	.section	.text._Z16kernelMaskReduceIiLj256ELb1EEvPKT_PKbPS0_j,"ax",@progbits
	.align	128
        .global         _Z16kernelMaskReduceIiLj256ELb1EEvPKT_PKbPS0_j
        .type           _Z16kernelMaskReduceIiLj256ELb1EEvPKT_PKbPS0_j,@function
        .size           _Z16kernelMaskReduceIiLj256ELb1EEvPKT_PKbPS0_j,(.L_x_478 - _Z16kernelMaskReduceIiLj256ELb1EEvPKT_PKbPS0_j)
        .other          _Z16kernelMaskReduceIiLj256ELb1EEvPKT_PKbPS0_j,@"STO_CUDA_ENTRY STV_DEFAULT"
_Z16kernelMaskReduceIiLj256ELb1EEvPKT_PKbPS0_j:
.text._Z16kernelMaskReduceIiLj256ELb1EEvPKT_PKbPS0_j:
        /* <DEDUP_REMOVED lines=15> */
.L_x_410:
        /* <DEDUP_REMOVED lines=11> */
.L_x_407:
[----:B------:R-:W-:Y:S05]  /*01a0*/  BSYNC.RECONVERGENT B1 ;  /* 0x0000000000017941 */ /* 0x000fea0003800200 */
.L_x_406:
        /* <DEDUP_REMOVED lines=10> */
.L_x_409:
[----:B------:R-:W-:Y:S05]  /*0250*/  BSYNC.RECONVERGENT B1 ;  /* 0x0000000000017941 */ /* 0x000fea0003800200 */
.L_x_408:
[----:B0-----:R-:W-:-:S05]  /*0260*/  IMAD R6, R11, 0x200, R6 ;  /* 0x000002000b067824 */ /* 0x001fca00078e0206 */
[----:B------:R-:W-:-:S13]  /*0270*/  ISETP.GE.U32.AND P0, PT, R6, R12, PT ;  /* 0x0000000c0600720c */ /* 0x000fda0003f06070 */
[----:B------:R-:W-:Y:S05]  /*0280*/  @!P0 BRA `(.L_x_410) ;  /* 0xfffffffc00988947 */ /* 0x000fea000383ffff */
.L_x_405:
[----:B------:R-:W-:Y:S05]  /*0290*/  BSYNC.RECONVERGENT B0 ;  /* 0x0000000000007941 */ /* 0x000fea0003800200 */
.L_x_404:
        /* <DEDUP_REMOVED lines=26> */
.L_x_411:
        /* <DEDUP_REMOVED lines=12> */
.L_x_478:


//--------------------- .text._Z16kernelMaskReduceIiLj512ELb1EEvPKT_PKbPS0_j --------------------------
	.section	.text._Z16kernelMaskReduceIiLj512ELb1EEvPKT_PKbPS0_j,"ax",@progbits
	.align	128
        .global         _Z16kernelMaskReduceIiLj512ELb1EEvPKT_PKbPS0_j
        .type           _Z16kernelMaskReduceIiLj512ELb1EEvPKT_PKbPS0_j,@function
        .size           _Z16kernelMaskReduceIiLj512ELb1EEvPKT_PKbPS0_j,(.L_x_479 - _Z16kernelMaskReduceIiLj512ELb1EEvPKT_PKbPS0_j)
        .other          _Z16kernelMaskReduceIiLj512ELb1EEvPKT_PKbPS0_j,@"STO_CUDA_ENTRY STV_DEFAULT"
_Z16kernelMaskReduceIiLj512ELb1EEvPKT_PKbPS0_j:
.text._Z16kernelMaskReduceIiLj512ELb1EEvPKT_PKbPS0_j:
[----:B------:R-:W-:Y:S01]  /*0000*/  LDC R1, c[0x0][0x37c] ;  /* 0x0000df00ff017b82 */ /* 0x000fe20000000800 */
[----:B------:R-:W0:Y:S01]  /*0010*/  S2R R0, SR_CTAID.X ;  /* 0x0000000000007919 */ /* 0x000e220000002500 */
[----:B------:R-:W1:Y:S01]  /*0020*/  LDCU UR4, c[0x0][0x398] ;  /* 0x00007300ff0477ac */ /* 0x000e620008000800 */
[----:B------:R-:W-:Y:S01]  /*0030*/  BSSY.RECONVERGENT B0, `(.L_x_412) ;  /* 0x0000027000007945 */ /* 0x000fe20003800200 */
[----:B------:R-:W-:Y:S01]  /*0040*/  IMAD.MOV.U32 R10, RZ, RZ, RZ ;  /* 0x000000ffff0a7224 */ /* 0x000fe200078e00ff */
        /* <DEDUP_REMOVED lines=11> */
.L_x_418:
        /* <DEDUP_REMOVED lines=11> */
.L_x_415:
[----:B------:R-:W-:Y:S05]  /*01b0*/  BSYNC.RECONVERGENT B1 ;  /* 0x0000000000017941 */ /* 0x000fea0003800200 */
.L_x_414:
        /* <DEDUP_REMOVED lines=10> */
.L_x_417:
[----:B------:R-:W-:Y:S05]  /*0260*/  BSYNC.RECONVERGENT B1 ;  /* 0x0000000000017941 */ /* 0x000fea0003800200 */
.L_x_416:
[----:B0-----:R-:W-:-:S05]  /*0270*/  IMAD R7, R12, 0x400, R7 ;  /* 0x000004000c077824 */ /* 0x001fca00078e0207 */
[----:B------:R-:W-:-:S13]  /*0280*/  ISETP.GE.U32.AND P0, PT, R7, R14, PT ;  /* 0x0000000e0700720c */ /* 0x000fda0003f06070 */
[----:B------:R-:W-:Y:S05]  /*0290*/  @!P0 BRA `(.L_x_418) ;  /* 0xfffffffc00988947 */ /* 0x000fea000383ffff */
.L_x_413:
[----:B------:R-:W-:Y:S05]  /*02a0*/  BSYNC.RECONVERGENT B0 ;  /* 0x0000000000007941 */ /* 0x000fea0003800200 */
.L_x_412:
        /* <DEDUP_REMOVED lines=26> */
.L_x_419:
        /* <DEDUP_REMOVED lines=11> */
.L_x_479:


//--------------------- .nv.shared._Z16kernelMaskReduceIdLj1ELb0EEvPKT_PKbPS0_j --------------------------
	.section	.nv.shared._Z16kernelMaskReduceIdLj1ELb0EEvPKT_PKbPS0_j,"aw",@nobits
	.sectionflags	@""
	.align	16
	.zero		1024


//--------------------- .nv.shared.reserved.0     --------------------------
	.section	.nv.shared.reserved.0,"aw",@nobits
	.weak		__nv_reservedSMEM_offset_0_alias
	.size		__nv_reservedSMEM_offset_0_alias, 0, 64
	.other		__nv_reservedSMEM_offset_0_alias,@"STO_CUDA_RESERVED_SHARED STV_DEFAULT"
__nv_reservedSMEM_offset_0_alias:
	.zero		0
	.zero		64


//--------------------- .nv.shared._Z16kernelMaskReduceIdLj2ELb0EEvPKT_PKbPS0_j --------------------------
	.section	.nv.shared._Z16kernelMaskReduceIdLj2ELb0EEvPKT_PKbPS0_j,"aw",@nobits
	.sectionflags	@""
	.align	16
	.zero		1024


//--------------------- .nv.shared._Z16kernelMaskReduceIdLj4ELb0EEvPKT_PKbPS0_j --------------------------
	.section	.nv.shared._Z16kernelMaskReduceIdLj4ELb0EEvPKT_PKbPS0_j,"aw",@nobits
	.sectionflags	@""
	.align	16
	.zero		1024


//--------------------- .nv.shared._Z16kernelMaskReduceIdLj8ELb0EEvPKT_PKbPS0_j --------------------------
	.section	.nv.shared._Z16kernelMaskReduceIdLj8ELb0EEvPKT_PKbPS0_j,"aw",@nobits
	.sectionflags	@""
	.align	16
	.zero		1024


//--------------------- .nv.shared._Z16kernelMaskReduceIdLj16ELb0EEvPKT_PKbPS0_j --------------------------
	.section	.nv.shared._Z16kernelMaskReduceIdLj16ELb0EEvPKT_PKbPS0_j,"aw",@nobits
	.sectionflags	@""
	.align	16
	.zero		1024


//--------------------- .nv.shared._Z16kernelMaskReduceIdLj32ELb0EEvPKT_PKbPS0_j --------------------------
	.section	.nv.shared._Z16kernelMaskReduceIdLj32ELb0EEvPKT_PKbPS0_j,"aw",@nobits
	.sectionflags	@""
	.align	16
	.zero		1024


//--------------------- .nv.shared._Z16kernelMaskReduceIdLj64ELb0EEvPKT_PKbPS0_j --------------------------
	.section	.nv.shared._Z16kernelMaskReduceIdLj64ELb0EEvPKT_PKbPS0_j,"aw",@nobits
	.sectionflags	@""
	.align	16
	.zero		1024


//--------------------- .nv.shared._Z16kernelMaskReduceIdLj128ELb0EEvPKT_PKbPS0_j --------------------------
	.section	.nv.shared._Z16kernelMaskReduceIdLj128ELb0EEvPKT_PKbPS0_j,"aw",@nobits
	.sectionflags	@""
	.align	16
	.zero		1024


//--------------------- .nv.shared._Z16kernelMaskReduceIdLj256ELb0EEvPKT_PKbPS0_j --------------------------
	.section	.nv.shared._Z16kernelMaskReduceIdLj256ELb0EEvPKT_PKbPS0_j,"aw",@nobits
	.sectionflags	@""
	.align	16
	.zero		1024


//--------------------- .nv.shared._Z16kernelMaskReduceIdLj512ELb0EEvPKT_PKbPS0_j --------------------------
	.section	.nv.shared._Z16kernelMaskReduceIdLj512ELb0EEvPKT_PKbPS0_j,"aw",@nobits
	.sectionflags	@""
	.align	16
	.zero		1024


//--------------------- .nv.shared._Z16kernelMaskReduceIdLj1ELb1EEvPKT_PKbPS0_j --------------------------
	.section	.nv.shared._Z16kernelMaskReduceIdLj1ELb1EEvPKT_PKbPS0_j,"aw",@nobits
	.sectionflags	@""
	.align	16
	.zero		1024


//--------------------- .nv.shared._Z16kernelMaskReduceIdLj2ELb1EEvPKT_PKbPS0_j --------------------------
	.section	.nv.shared._Z16kernelMaskReduceIdLj2ELb1EEvPKT_PKbPS0_j,"aw",@nobits
	.sectionflags	@""
	.align	16
	.zero		1024


//--------------------- .nv.shared._Z16kernelMaskReduceIdLj4ELb1EEvPKT_PKbPS0_j --------------------------
	.section	.nv.shared._Z16kernelMaskReduceIdLj4ELb1EEvPKT_PKbPS0_j,"aw",@nobits
	.sectionflags	@""
	.align	16
	.zero		1024


//--------------------- .nv.shared._Z16kernelMaskReduceIdLj8ELb1EEvPKT_PKbPS0_j --------------------------
	.section	.nv.shared._Z16kernelMaskReduceIdLj8ELb1EEvPKT_PKbPS0_j,"aw",@nobits
	.sectionflags	@""
	.align	16
	.zero		1024


//--------------------- .nv.shared._Z16kernelMaskReduceIdLj16ELb1EEvPKT_PKbPS0_j --------------------------
	.section	.nv.shared._Z16kernelMaskReduceIdLj16ELb1EEvPKT_PKbPS0_j,"aw",@nobits
	.sectionflags	@""
	.align	16
	.zero		1024


//--------------------- .nv.shared._Z16kernelMaskReduceIdLj32ELb1EEvPKT_PKbPS0_j --------------------------
	.section	.nv.shared._Z16kernelMaskReduceIdLj32ELb1EEvPKT_PKbPS0_j,"aw",@nobits
	.sectionflags	@""
	.align	16
	.zero		1024


//--------------------- .nv.shared._Z16kernelMaskReduceIdLj64ELb1EEvPKT_PKbPS0_j --------------------------
	.section	.nv.shared._Z16kernelMaskReduceIdLj64ELb1EEvPKT_PKbPS0_j,"aw",@nobits
	.sectionflags	@""
	.align	16
	.zero		1024


//--------------------- .nv.shared._Z16kernelMaskReduceIdLj128ELb1EEvPKT_PKbPS0_j --------------------------
	.section	.nv.shared._Z16kernelMaskReduceIdLj128ELb1EEvPKT_PKbPS0_j,"aw",@nobits
	.sectionflags	@""
	.align	16
	.zero		1024


//--------------------- .nv.shared._Z16kernelMaskReduceIdLj256ELb1EEvPKT_PKbPS0_j --------------------------
	.section	.nv.shared._Z16kernelMaskReduceIdLj256ELb1EEvPKT_PKbPS0_j,"aw",@nobits
	.sectionflags	@""
	.align	16
	.zero		1024


//--------------------- .nv.shared._Z16kernelMaskReduceIdLj512ELb1EEvPKT_PKbPS0_j --------------------------
	.section	.nv.shared._Z16kernelMaskReduceIdLj512ELb1EEvPKT_PKbPS0_j,"aw",@nobits
	.sectionflags	@""
	.align	16
	.zero		1024


//--------------------- .nv.shared._Z16kernelMaskReduceIfLj1ELb0EEvPKT_PKbPS0_j --------------------------
	.section	.nv.shared._Z16kernelMaskReduceIfLj1ELb0EEvPKT_PKbPS0_j,"aw",@nobits
	.sectionflags	@""
	.align	16
	.zero		1024


//--------------------- .nv.shared._Z16kernelMaskReduceIfLj2ELb0EEvPKT_PKbPS0_j --------------------------
	.section	.nv.shared._Z16kernelMaskReduceIfLj2ELb0EEvPKT_PKbPS0_j,"aw",@nobits
	.sectionflags	@""
	.align	16
	.zero		1024


//--------------------- .nv.shared._Z16kernelMaskReduceIfLj4ELb0EEvPKT_PKbPS0_j --------------------------
	.section	.nv.shared._Z16kernelMaskReduceIfLj4ELb0EEvPKT_PKbPS0_j,"aw",@nobits
	.sectionflags	@""
	.align	16
	.zero		1024


//--------------------- .nv.shared._Z16kernelMaskReduceIfLj8ELb0EEvPKT_PKbPS0_j --------------------------
	.section	.nv.shared._Z16kernelMaskReduceIfLj8ELb0EEvPKT_PKbPS0_j,"aw",@nobits
	.sectionflags	@""
	.align	16
	.zero		1024


//--------------------- .nv.shared._Z16kernelMaskReduceIfLj16ELb0EEvPKT_PKbPS0_j --------------------------
	.section	.nv.shared._Z16kernelMaskReduceIfLj16ELb0EEvPKT_PKbPS0_j,"aw",@nobits
	.sectionflags	@""
	.align	16
	.zero		1024


//--------------------- .nv.shared._Z16kernelMaskReduceIfLj32ELb0EEvPKT_PKbPS0_j --------------------------
	.section	.nv.shared._Z16kernelMaskReduceIfLj32ELb0EEvPKT_PKbPS0_j,"aw",@nobits
	.sectionflags	@""
	.align	16
	.zero		1024


//--------------------- .nv.shared._Z16kernelMaskReduceIfLj64ELb0EEvPKT_PKbPS0_j --------------------------
	.section	.nv.shared._Z16kernelMaskReduceIfLj64ELb0EEvPKT_PKbPS0_j,"aw",@nobits
	.sectionflags	@""
	.align	16
	.zero		1024


//--------------------- .nv.shared._Z16kernelMaskReduceIfLj128ELb0EEvPKT_PKbPS0_j --------------------------
	.section	.nv.shared._Z16kernelMaskReduceIfLj128ELb0EEvPKT_PKbPS0_j,"aw",@nobits
	.sectionflags	@""
	.align	16
	.zero		1024


//--------------------- .nv.shared._Z16kernelMaskReduceIfLj256ELb0EEvPKT_PKbPS0_j --------------------------
	.section	.nv.shared._Z16kernelMaskReduceIfLj256ELb0EEvPKT_PKbPS0_j,"aw",@nobits
	.sectionflags	@""
	.align	16
	.zero		1024


//--------------------- .nv.shared._Z16kernelMaskReduceIfLj512ELb0EEvPKT_PKbPS0_j --------------------------
	.section	.nv.shared._Z16kernelMaskReduceIfLj512ELb0EEvPKT_PKbPS0_j,"aw",@nobits
	.sectionflags	@""
	.align	16
	.zero		1024


//--------------------- .nv.shared._Z16kernelMaskReduceIfLj1ELb1EEvPKT_PKbPS0_j --------------------------
	.section	.nv.shared._Z16kernelMaskReduceIfLj1ELb1EEvPKT_PKbPS0_j,"aw",@nobits
	.sectionflags	@""
	.align	16
	.zero		1024


//--------------------- .nv.shared._Z16kernelMaskReduceIfLj2ELb1EEvPKT_PKbPS0_j --------------------------
	.section	.nv.shared._Z16kernelMaskReduceIfLj2ELb1EEvPKT_PKbPS0_j,"aw",@nobits
	.sectionflags	@""
	.align	16
	.zero		1024


//--------------------- .nv.shared._Z16kernelMaskReduceIfLj4ELb1EEvPKT_PKbPS0_j --------------------------
	.section	.nv.shared._Z16kernelMaskReduceIfLj4ELb1EEvPKT_PKbPS0_j,"aw",@nobits
	.sectionflags	@""
	.align	16
	.zero		1024


//--------------------- .nv.shared._Z16kernelMaskReduceIfLj8ELb1EEvPKT_PKbPS0_j --------------------------
	.section	.nv.shared._Z16kernelMaskReduceIfLj8ELb1EEvPKT_PKbPS0_j,"aw",@nobits
	.sectionflags	@""
	.align	16
	.zero		1024


//--------------------- .nv.shared._Z16kernelMaskReduceIfLj16ELb1EEvPKT_PKbPS0_j --------------------------
	.section	.nv.shared._Z16kernelMaskReduceIfLj16ELb1EEvPKT_PKbPS0_j,"aw",@nobits
	.sectionflags	@""
	.align	16
	.zero		1024


//--------------------- .nv.shared._Z16kernelMaskReduceIfLj32ELb1EEvPKT_PKbPS0_j --------------------------
	.section	.nv.shared._Z16kernelMaskReduceIfLj32ELb1EEvPKT_PKbPS0_j,"aw",@nobits
	.sectionflags	@""
	.align	16
	.zero		1024


//--------------------- .nv.shared._Z16kernelMaskReduceIfLj64ELb1EEvPKT_PKbPS0_j --------------------------
	.section	.nv.shared._Z16kernelMaskReduceIfLj64ELb1EEvPKT_PKbPS0_j,"aw",@nobits
	.sectionflags	@""
	.align	16
	.zero		1024


//--------------------- .nv.shared._Z16kernelMaskReduceIfLj128ELb1EEvPKT_PKbPS0_j --------------------------
	.section	.nv.shared._Z16kernelMaskReduceIfLj128ELb1EEvPKT_PKbPS0_j,"aw",@nobits
	.sectionflags	@""
	.align	16
	.zero		1024


//--------------------- .nv.shared._Z16kernelMaskReduceIfLj256ELb1EEvPKT_PKbPS0_j --------------------------
	.section	.nv.shared._Z16kernelMaskReduceIfLj256ELb1EEvPKT_PKbPS0_j,"aw",@nobits
	.sectionflags	@""
	.align	16
	.zero		1024


//--------------------- .nv.shared._Z16kernelMaskReduceIfLj512ELb1EEvPKT_PKbPS0_j --------------------------
	.section	.nv.shared._Z16kernelMaskReduceIfLj512ELb1EEvPKT_PKbPS0_j,"aw",@nobits
	.sectionflags	@""
	.align	16
	.zero		1024


//--------------------- .nv.shared._Z16kernelMaskReduceIiLj1ELb0EEvPKT_PKbPS0_j --------------------------
	.section	.nv.shared._Z16kernelMaskReduceIiLj1ELb0EEvPKT_PKbPS0_j,"aw",@nobits
	.sectionflags	@""
	.align	16
	.zero		1024


//--------------------- .nv.shared._Z16kernelMaskReduceIiLj2ELb0EEvPKT_PKbPS0_j --------------------------
	.section	.nv.shared._Z16kernelMaskReduceIiLj2ELb0EEvPKT_PKbPS0_j,"aw",@nobits
	.sectionflags	@""
	.align	16
	.zero		1024


//--------------------- .nv.shared._Z16kernelMaskReduceIiLj4ELb0EEvPKT_PKbPS0_j --------------------------
	.section	.nv.shared._Z16kernelMaskReduceIiLj4ELb0EEvPKT_PKbPS0_j,"aw",@nobits
	.sectionflags	@""
	.align	16
	.zero		1024


//--------------------- .nv.shared._Z16kernelMaskReduceIiLj8ELb0EEvPKT_PKbPS0_j --------------------------
	.section	.nv.shared._Z16kernelMaskReduceIiLj8ELb0EEvPKT_PKbPS0_j,"aw",@nobits
	.sectionflags	@""
	.align	16
	.zero		1024


//--------------------- .nv.shared._Z16kernelMaskReduceIiLj16ELb0EEvPKT_PKbPS0_j --------------------------
	.section	.nv.shared._Z16kernelMaskReduceIiLj16ELb0EEvPKT_PKbPS0_j,"aw",@nobits
	.sectionflags	@""
	.align	16
	.zero		1024


//--------------------- .nv.shared._Z16kernelMaskReduceIiLj32ELb0EEvPKT_PKbPS0_j --------------------------
	.section	.nv.shared._Z16kernelMaskReduceIiLj32ELb0EEvPKT_PKbPS0_j,"aw",@nobits
	.sectionflags	@""
	.align	16
	.zero		1024


//--------------------- .nv.shared._Z16kernelMaskReduceIiLj64ELb0EEvPKT_PKbPS0_j --------------------------
	.section	.nv.shared._Z16kernelMaskReduceIiLj64ELb0EEvPKT_PKbPS0_j,"aw",@nobits
	.sectionflags	@""
	.align	16
	.zero		1024


//--------------------- .nv.shared._Z16kernelMaskReduceIiLj128ELb0EEvPKT_PKbPS0_j --------------------------
	.section	.nv.shared._Z16kernelMaskReduceIiLj128ELb0EEvPKT_PKbPS0_j,"aw",@nobits
	.sectionflags	@""
	.align	16
	.zero		1024


//--------------------- .nv.shared._Z16kernelMaskReduceIiLj256ELb0EEvPKT_PKbPS0_j --------------------------
	.section	.nv.shared._Z16kernelMaskReduceIiLj256ELb0EEvPKT_PKbPS0_j,"aw",@nobits
	.sectionflags	@""
	.align	16
	.zero		1024


//--------------------- .nv.shared._Z16kernelMaskReduceIiLj512ELb0EEvPKT_PKbPS0_j --------------------------
	.section	.nv.shared._Z16kernelMaskReduceIiLj512ELb0EEvPKT_PKbPS0_j,"aw",@nobits
	.sectionflags	@""
	.align	16
	.zero		1024


//--------------------- .nv.shared._Z16kernelMaskReduceIiLj1ELb1EEvPKT_PKbPS0_j --------------------------
	.section	.nv.shared._Z16kernelMaskReduceIiLj1ELb1EEvPKT_PKbPS0_j,"aw",@nobits
	.sectionflags	@""
	.align	16
	.zero		1024


//--------------------- .nv.shared._Z16kernelMaskReduceIiLj2ELb1EEvPKT_PKbPS0_j --------------------------
	.section	.nv.shared._Z16kernelMaskReduceIiLj2ELb1EEvPKT_PKbPS0_j,"aw",@nobits
	.sectionflags	@""
	.align	16
	.zero		1024


//--------------------- .nv.shared._Z16kernelMaskReduceIiLj4ELb1EEvPKT_PKbPS0_j --------------------------
	.section	.nv.shared._Z16kernelMaskReduceIiLj4ELb1EEvPKT_PKbPS0_j,"aw",@nobits
	.sectionflags	@""
	.align	16
	.zero		1024


//--------------------- .nv.shared._Z16kernelMaskReduceIiLj8ELb1EEvPKT_PKbPS0_j --------------------------
	.section	.nv.shared._Z16kernelMaskReduceIiLj8ELb1EEvPKT_PKbPS0_j,"aw",@nobits
	.sectionflags	@""
	.align	16
	.zero		1024


//--------------------- .nv.shared._Z16kernelMaskReduceIiLj16ELb1EEvPKT_PKbPS0_j --------------------------
	.section	.nv.shared._Z16kernelMaskReduceIiLj16ELb1EEvPKT_PKbPS0_j,"aw",@nobits
	.sectionflags	@""
	.align	16
	.zero		1024


//--------------------- .nv.shared._Z16kernelMaskReduceIiLj32ELb1EEvPKT_PKbPS0_j --------------------------
	.section	.nv.shared._Z16kernelMaskReduceIiLj32ELb1EEvPKT_PKbPS0_j,"aw",@nobits
	.sectionflags	@""
	.align	16
	.zero		1024


//--------------------- .nv.shared._Z16kernelMaskReduceIiLj64ELb1EEvPKT_PKbPS0_j --------------------------
	.section	.nv.shared._Z16kernelMaskReduceIiLj64ELb1EEvPKT_PKbPS0_j,"aw",@nobits
	.sectionflags	@""
	.align	16
	.zero		1024


//--------------------- .nv.shared._Z16kernelMaskReduceIiLj128ELb1EEvPKT_PKbPS0_j --------------------------
	.section	.nv.shared._Z16kernelMaskReduceIiLj128ELb1EEvPKT_PKbPS0_j,"aw",@nobits
	.sectionflags	@""
	.align	16
	.zero		1024


//--------------------- .nv.shared._Z16kernelMaskReduceIiLj256ELb1EEvPKT_PKbPS0_j --------------------------
	.section	.nv.shared._Z16kernelMaskReduceIiLj256ELb1EEvPKT_PKbPS0_j,"aw",@nobits
	.sectionflags	@""
	.align	16
	.zero		1024


//--------------------- .nv.shared._Z16kernelMaskReduceIiLj512ELb1EEvPKT_PKbPS0_j --------------------------
	.section	.nv.shared._Z16kernelMaskReduceIiLj512ELb1EEvPKT_PKbPS0_j,"aw",@nobits
	.sectionflags	@""
	.align	16
	.zero		1024


//--------------------- .nv.constant0._Z16kernelMaskReduceIdLj1ELb0EEvPKT_PKbPS0_j --------------------------
	.section	.nv.constant0._Z16kernelMaskReduceIdLj1ELb0EEvPKT_PKbPS0_j,"a",@progbits
	.sectionflags	@""
	.align	4
.nv.constant0._Z16kernelMaskReduceIdLj1ELb0EEvPKT_PKbPS0_j:
	.zero		924


//--------------------- .nv.constant0._Z16kernelMaskReduceIdLj2ELb0EEvPKT_PKbPS0_j --------------------------
	.section	.nv.constant0._Z16kernelMaskReduceIdLj2ELb0EEvPKT_PKbPS0_j,"a",@progbits
	.sectionflags	@""
	.align	4
.nv.constant0._Z16kernelMaskReduceIdLj2ELb0EEvPKT_PKbPS0_j:
	.zero		924


//--------------------- .nv.constant0._Z16kernelMaskReduceIdLj4ELb0EEvPKT_PKbPS0_j --------------------------
	.section	.nv.constant0._Z16kernelMaskReduceIdLj4ELb0EEvPKT_PKbPS0_j,"a",@progbits
	.sectionflags	@""
	.align	4
.nv.constant0._Z16kernelMaskReduceIdLj4ELb0EEvPKT_PKbPS0_j:
	.zero		924


//--------------------- .nv.constant0._Z16kernelMaskReduceIdLj8ELb0EEvPKT_PKbPS0_j --------------------------
	.section	.nv.constant0._Z16kernelMaskReduceIdLj8ELb0EEvPKT_PKbPS0_j,"a",@progbits
	.sectionflags	@""
	.align	4
.nv.constant0._Z16kernelMaskReduceIdLj8ELb0EEvPKT_PKbPS0_j:
	.zero		924


//--------------------- .nv.constant0._Z16kernelMaskReduceIdLj16ELb0EEvPKT_PKbPS0_j --------------------------
	.section	.nv.constant0._Z16kernelMaskReduceIdLj16ELb0EEvPKT_PKbPS0_j,"a",@progbits
	.sectionflags	@""
	.align	4
.nv.constant0._Z16kernelMaskReduceIdLj16ELb0EEvPKT_PKbPS0_j:
	.zero		924


//--------------------- .nv.constant0._Z16kernelMaskReduceIdLj32ELb0EEvPKT_PKbPS0_j --------------------------
	.section	.nv.constant0._Z16kernelMaskReduceIdLj32ELb0EEvPKT_PKbPS0_j,"a",@progbits
	.sectionflags	@""
	.align	4
.nv.constant0._Z16kernelMaskReduceIdLj32ELb0EEvPKT_PKbPS0_j:
	.zero		924


//--------------------- .nv.constant0._Z16kernelMaskReduceIdLj64ELb0EEvPKT_PKbPS0_j --------------------------
	.section	.nv.constant0._Z16kernelMaskReduceIdLj64ELb0EEvPKT_PKbPS0_j,"a",@progbits
	.sectionflags	@""
	.align	4
.nv.constant0._Z16kernelMaskReduceIdLj64ELb0EEvPKT_PKbPS0_j:
	.zero		924


//--------------------- .nv.constant0._Z16kernelMaskReduceIdLj128ELb0EEvPKT_PKbPS0_j --------------------------
	.section	.nv.constant0._Z16kernelMaskReduceIdLj128ELb0EEvPKT_PKbPS0_j,"a",@progbits
	.sectionflags	@""
	.align	4
.nv.constant0._Z16kernelMaskReduceIdLj128ELb0EEvPKT_PKbPS0_j:
	.zero		924


//--------------------- .nv.constant0._Z16kernelMaskReduceIdLj256ELb0EEvPKT_PKbPS0_j --------------------------
	.section	.nv.constant0._Z16kernelMaskReduceIdLj256ELb0EEvPKT_PKbPS0_j,"a",@progbits
	.sectionflags	@""
	.align	4
.nv.constant0._Z16kernelMaskReduceIdLj256ELb0EEvPKT_PKbPS0_j:
	.zero		924


//--------------------- .nv.constant0._Z16kernelMaskReduceIdLj512ELb0EEvPKT_PKbPS0_j --------------------------
	.section	.nv.constant0._Z16kernelMaskReduceIdLj512ELb0EEvPKT_PKbPS0_j,"a",@progbits
	.sectionflags	@""
	.align	4
.nv.constant0._Z16kernelMaskReduceIdLj512ELb0EEvPKT_PKbPS0_j:
	.zero		924


//--------------------- .nv.constant0._Z16kernelMaskReduceIdLj1ELb1EEvPKT_PKbPS0_j --------------------------
	.section	.nv.constant0._Z16kernelMaskReduceIdLj1ELb1EEvPKT_PKbPS0_j,"a",@progbits
	.sectionflags	@""
	.align	4
.nv.constant0._Z16kernelMaskReduceIdLj1ELb1EEvPKT_PKbPS0_j:
	.zero		924


//--------------------- .nv.constant0._Z16kernelMaskReduceIdLj2ELb1EEvPKT_PKbPS0_j --------------------------
	.section	.nv.constant0._Z16kernelMaskReduceIdLj2ELb1EEvPKT_PKbPS0_j,"a",@progbits
	.sectionflags	@""
	.align	4
.nv.constant0._Z16kernelMaskReduceIdLj2ELb1EEvPKT_PKbPS0_j:
	.zero		924


//--------------------- .nv.constant0._Z16kernelMaskReduceIdLj4ELb1EEvPKT_PKbPS0_j --------------------------
	.section	.nv.constant0._Z16kernelMaskReduceIdLj4ELb1EEvPKT_PKbPS0_j,"a",@progbits
	.sectionflags	@""
	.align	4
.nv.constant0._Z16kernelMaskReduceIdLj4ELb1EEvPKT_PKbPS0_j:
	.zero		924


//--------------------- .nv.constant0._Z16kernelMaskReduceIdLj8ELb1EEvPKT_PKbPS0_j --------------------------
	.section	.nv.constant0._Z16kernelMaskReduceIdLj8ELb1EEvPKT_PKbPS0_j,"a",@progbits
	.sectionflags	@""
	.align	4
.nv.constant0._Z16kernelMaskReduceIdLj8ELb1EEvPKT_PKbPS0_j:
	.zero		924


//--------------------- .nv.constant0._Z16kernelMaskReduceIdLj16ELb1EEvPKT_PKbPS0_j --------------------------
	.section	.nv.constant0._Z16kernelMaskReduceIdLj16ELb1EEvPKT_PKbPS0_j,"a",@progbits
	.sectionflags	@""
	.align	4
.nv.constant0._Z16kernelMaskReduceIdLj16ELb1EEvPKT_PKbPS0_j:
	.zero		924


//--------------------- .nv.constant0._Z16kernelMaskReduceIdLj32ELb1EEvPKT_PKbPS0_j --------------------------
	.section	.nv.constant0._Z16kernelMaskReduceIdLj32ELb1EEvPKT_PKbPS0_j,"a",@progbits
	.sectionflags	@""
	.align	4
.nv.constant0._Z16kernelMaskReduceIdLj32ELb1EEvPKT_PKbPS0_j:
	.zero		924


//--------------------- .nv.constant0._Z16kernelMaskReduceIdLj64ELb1EEvPKT_PKbPS0_j --------------------------
	.section	.nv.constant0._Z16kernelMaskReduceIdLj64ELb1EEvPKT_PKbPS0_j,"a",@progbits
	.sectionflags	@""
	.align	4
.nv.constant0._Z16kernelMaskReduceIdLj64ELb1EEvPKT_PKbPS0_j:
	.zero		924


//--------------------- .nv.constant0._Z16kernelMaskReduceIdLj128ELb1EEvPKT_PKbPS0_j --------------------------
	.section	.nv.constant0._Z16kernelMaskReduceIdLj128ELb1EEvPKT_PKbPS0_j,"a",@progbits
	.sectionflags	@""
	.align	4
.nv.constant0._Z16kernelMaskReduceIdLj128ELb1EEvPKT_PKbPS0_j:
	.zero		924


//--------------------- .nv.constant0._Z16kernelMaskReduceIdLj256ELb1EEvPKT_PKbPS0_j --------------------------
	.section	.nv.constant0._Z16kernelMaskReduceIdLj256ELb1EEvPKT_PKbPS0_j,"a",@progbits
	.sectionflags	@""
	.align	4
.nv.constant0._Z16kernelMaskReduceIdLj256ELb1EEvPKT_PKbPS0_j:
	.zero		924


//--------------------- .nv.constant0._Z16kernelMaskReduceIdLj512ELb1EEvPKT_PKbPS0_j --------------------------
	.section	.nv.constant0._Z16kernelMaskReduceIdLj512ELb1EEvPKT_PKbPS0_j,"a",@progbits
	.sectionflags	@""
	.align	4
.nv.constant0._Z16kernelMaskReduceIdLj512ELb1EEvPKT_PKbPS0_j:
	.zero		924


//--------------------- .nv.constant0._Z16kernelMaskReduceIfLj1ELb0EEvPKT_PKbPS0_j --------------------------
	.section	.nv.constant0._Z16kernelMaskReduceIfLj1ELb0EEvPKT_PKbPS0_j,"a",@progbits
	.sectionflags	@""
	.align	4
.nv.constant0._Z16kernelMaskReduceIfLj1ELb0EEvPKT_PKbPS0_j:
	.zero		924


//--------------------- .nv.constant0._Z16kernelMaskReduceIfLj2ELb0EEvPKT_PKbPS0_j --------------------------
	.section	.nv.constant0._Z16kernelMaskReduceIfLj2ELb0EEvPKT_PKbPS0_j,"a",@progbits
	.sectionflags	@""
	.align	4
.nv.constant0._Z16kernelMaskReduceIfLj2ELb0EEvPKT_PKbPS0_j:
	.zero		924


//--------------------- .nv.constant0._Z16kernelMaskReduceIfLj4ELb0EEvPKT_PKbPS0_j --------------------------
	.section	.nv.constant0._Z16kernelMaskReduceIfLj4ELb0EEvPKT_PKbPS0_j,"a",@progbits
	.sectionflags	@""
	.align	4
.nv.constant0._Z16kernelMaskReduceIfLj4ELb0EEvPKT_PKbPS0_j:
	.zero		924


//--------------------- .nv.constant0._Z16kernelMaskReduceIfLj8ELb0EEvPKT_PKbPS0_j --------------------------
	.section	.nv.constant0._Z16kernelMaskReduceIfLj8ELb0EEvPKT_PKbPS0_j,"a",@progbits
	.sectionflags	@""
	.align	4
.nv.constant0._Z16kernelMaskReduceIfLj8ELb0EEvPKT_PKbPS0_j:
	.zero		924


//--------------------- .nv.constant0._Z16kernelMaskReduceIfLj16ELb0EEvPKT_PKbPS0_j --------------------------
	.section	.nv.constant0._Z16kernelMaskReduceIfLj16ELb0EEvPKT_PKbPS0_j,"a",@progbits
	.sectionflags	@""
	.align	4
.nv.constant0._Z16kernelMaskReduceIfLj16ELb0EEvPKT_PKbPS0_j:
	.zero		924


//--------------------- .nv.constant0._Z16kernelMaskReduceIfLj32ELb0EEvPKT_PKbPS0_j --------------------------
	.section	.nv.constant0._Z16kernelMaskReduceIfLj32ELb0EEvPKT_PKbPS0_j,"a",@progbits
	.sectionflags	@""
	.align	4
.nv.constant0._Z16kernelMaskReduceIfLj32ELb0EEvPKT_PKbPS0_j:
	.zero		924


//--------------------- .nv.constant0._Z16kernelMaskReduceIfLj64ELb0EEvPKT_PKbPS0_j --------------------------
	.section	.nv.constant0._Z16kernelMaskReduceIfLj64ELb0EEvPKT_PKbPS0_j,"a",@progbits
	.sectionflags	@""
	.align	4
.nv.constant0._Z16kernelMaskReduceIfLj64ELb0EEvPKT_PKbPS0_j:
	.zero		924


//--------------------- .nv.constant0._Z16kernelMaskReduceIfLj128ELb0EEvPKT_PKbPS0_j --------------------------
	.section	.nv.constant0._Z16kernelMaskReduceIfLj128ELb0EEvPKT_PKbPS0_j,"a",@progbits
	.sectionflags	@""
	.align	4
.nv.constant0._Z16kernelMaskReduceIfLj128ELb0EEvPKT_PKbPS0_j:
	.zero		924


//--------------------- .nv.constant0._Z16kernelMaskReduceIfLj256ELb0EEvPKT_PKbPS0_j --------------------------
	.section	.nv.constant0._Z16kernelMaskReduceIfLj256ELb0EEvPKT_PKbPS0_j,"a",@progbits
	.sectionflags	@""
	.align	4
.nv.constant0._Z16kernelMaskReduceIfLj256ELb0EEvPKT_PKbPS0_j:
	.zero		924


//--------------------- .nv.constant0._Z16kernelMaskReduceIfLj512ELb0EEvPKT_PKbPS0_j --------------------------
	.section	.nv.constant0._Z16kernelMaskReduceIfLj512ELb0EEvPKT_PKbPS0_j,"a",@progbits
	.sectionflags	@""
	.align	4
.nv.constant0._Z16kernelMaskReduceIfLj512ELb0EEvPKT_PKbPS0_j:
	.zero		924


//--------------------- .nv.constant0._Z16kernelMaskReduceIfLj1ELb1EEvPKT_PKbPS0_j --------------------------
	.section	.nv.constant0._Z16kernelMaskReduceIfLj1ELb1EEvPKT_PKbPS0_j,"a",@progbits
	.sectionflags	@""
	.align	4
.nv.constant0._Z16kernelMaskReduceIfLj1ELb1EEvPKT_PKbPS0_j:
	.zero		924


//--------------------- .nv.constant0._Z16kernelMaskReduceIfLj2ELb1EEvPKT_PKbPS0_j --------------------------
	.section	.nv.constant0._Z16kernelMaskReduceIfLj2ELb1EEvPKT_PKbPS0_j,"a",@progbits
	.sectionflags	@""
	.align	4
.nv.constant0._Z16kernelMaskReduceIfLj2ELb1EEvPKT_PKbPS0_j:
	.zero		924


//--------------------- .nv.constant0._Z16kernelMaskReduceIfLj4ELb1EEvPKT_PKbPS0_j --------------------------
	.section	.nv.constant0._Z16kernelMaskReduceIfLj4ELb1EEvPKT_PKbPS0_j,"a",@progbits
	.sectionflags	@""
	.align	4
.nv.constant0._Z16kernelMaskReduceIfLj4ELb1EEvPKT_PKbPS0_j:
	.zero		924


//--------------------- .nv.constant0._Z16kernelMaskReduceIfLj8ELb1EEvPKT_PKbPS0_j --------------------------
	.section	.nv.constant0._Z16kernelMaskReduceIfLj8ELb1EEvPKT_PKbPS0_j,"a",@progbits
	.sectionflags	@""
	.align	4
.nv.constant0._Z16kernelMaskReduceIfLj8ELb1EEvPKT_PKbPS0_j:
	.zero		924


//--------------------- .nv.constant0._Z16kernelMaskReduceIfLj16ELb1EEvPKT_PKbPS0_j --------------------------
	.section	.nv.constant0._Z16kernelMaskReduceIfLj16ELb1EEvPKT_PKbPS0_j,"a",@progbits
	.sectionflags	@""
	.align	4
.nv.constant0._Z16kernelMaskReduceIfLj16ELb1EEvPKT_PKbPS0_j:
	.zero		924


//--------------------- .nv.constant0._Z16kernelMaskReduceIfLj32ELb1EEvPKT_PKbPS0_j --------------------------
	.section	.nv.constant0._Z16kernelMaskReduceIfLj32ELb1EEvPKT_PKbPS0_j,"a",@progbits
	.sectionflags	@""
	.align	4
.nv.constant0._Z16kernelMaskReduceIfLj32ELb1EEvPKT_PKbPS0_j:
	.zero		924


//--------------------- .nv.constant0._Z16kernelMaskReduceIfLj64ELb1EEvPKT_PKbPS0_j --------------------------
	.section	.nv.constant0._Z16kernelMaskReduceIfLj64ELb1EEvPKT_PKbPS0_j,"a",@progbits
	.sectionflags	@""
	.align	4
.nv.constant0._Z16kernelMaskReduceIfLj64ELb1EEvPKT_PKbPS0_j:
	.zero		924


//--------------------- .nv.constant0._Z16kernelMaskReduceIfLj128ELb1EEvPKT_PKbPS0_j --------------------------
	.section	.nv.constant0._Z16kernelMaskReduceIfLj128ELb1EEvPKT_PKbPS0_j,"a",@progbits
	.sectionflags	@""
	.align	4
.nv.constant0._Z16kernelMaskReduceIfLj128ELb1EEvPKT_PKbPS0_j:
	.zero		924


//--------------------- .nv.constant0._Z16kernelMaskReduceIfLj256ELb1EEvPKT_PKbPS0_j --------------------------
	.section	.nv.constant0._Z16kernelMaskReduceIfLj256ELb1EEvPKT_PKbPS0_j,"a",@progbits
	.sectionflags	@""
	.align	4
.nv.constant0._Z16kernelMaskReduceIfLj256ELb1EEvPKT_PKbPS0_j:
	.zero		924


//--------------------- .nv.constant0._Z16kernelMaskReduceIfLj512ELb1EEvPKT_PKbPS0_j --------------------------
	.section	.nv.constant0._Z16kernelMaskReduceIfLj512ELb1EEvPKT_PKbPS0_j,"a",@progbits
	.sectionflags	@""
	.align	4
.nv.constant0._Z16kernelMaskReduceIfLj512ELb1EEvPKT_PKbPS0_j:
	.zero		924


//--------------------- .nv.constant0._Z16kernelMaskReduceIiLj1ELb0EEvPKT_PKbPS0_j --------------------------
	.section	.nv.constant0._Z16kernelMaskReduceIiLj1ELb0EEvPKT_PKbPS0_j,"a",@progbits
	.sectionflags	@""
	.align	4
.nv.constant0._Z16kernelMaskReduceIiLj1ELb0EEvPKT_PKbPS0_j:
	.zero		924


//--------------------- .nv.constant0._Z16kernelMaskReduceIiLj2ELb0EEvPKT_PKbPS0_j --------------------------
	.section	.nv.constant0._Z16kernelMaskReduceIiLj2ELb0EEvPKT_PKbPS0_j,"a",@progbits
	.sectionflags	@""
	.align	4
.nv.constant0._Z16kernelMaskReduceIiLj2ELb0EEvPKT_PKbPS0_j:
	.zero		924


//--------------------- .nv.constant0._Z16kernelMaskReduceIiLj4ELb0EEvPKT_PKbPS0_j --------------------------
	.section	.nv.constant0._Z16kernelMaskReduceIiLj4ELb0EEvPKT_PKbPS0_j,"a",@progbits
	.sectionflags	@""
	.align	4
.nv.constant0._Z16kernelMaskReduceIiLj4ELb0EEvPKT_PKbPS0_j:
	.zero		924


//--------------------- .nv.constant0._Z16kernelMaskReduceIiLj8ELb0EEvPKT_PKbPS0_j --------------------------
	.section	.nv.constant0._Z16kernelMaskReduceIiLj8ELb0EEvPKT_PKbPS0_j,"a",@progbits
	.sectionflags	@""
	.align	4
.nv.constant0._Z16kernelMaskReduceIiLj8ELb0EEvPKT_PKbPS0_j:
	.zero		924


//--------------------- .nv.constant0._Z16kernelMaskReduceIiLj16ELb0EEvPKT_PKbPS0_j --------------------------
	.section	.nv.constant0._Z16kernelMaskReduceIiLj16ELb0EEvPKT_PKbPS0_j,"a",@progbits
	.sectionflags	@""
	.align	4
.nv.constant0._Z16kernelMaskReduceIiLj16ELb0EEvPKT_PKbPS0_j:
	.zero		924


//--------------------- .nv.constant0._Z16kernelMaskReduceIiLj32ELb0EEvPKT_PKbPS0_j --------------------------
	.section	.nv.constant0._Z16kernelMaskReduceIiLj32ELb0EEvPKT_PKbPS0_j,"a",@progbits
	.sectionflags	@""
	.align	4
.nv.constant0._Z16kernelMaskReduceIiLj32ELb0EEvPKT_PKbPS0_j:
	.zero		924


//--------------------- .nv.constant0._Z16kernelMaskReduceIiLj64ELb0EEvPKT_PKbPS0_j --------------------------
	.section	.nv.constant0._Z16kernelMaskReduceIiLj64ELb0EEvPKT_PKbPS0_j,"a",@progbits
	.sectionflags	@""
	.align	4
.nv.constant0._Z16kernelMaskReduceIiLj64ELb0EEvPKT_PKbPS0_j:
	.zero		924


//--------------------- .nv.constant0._Z16kernelMaskReduceIiLj128ELb0EEvPKT_PKbPS0_j --------------------------
	.section	.nv.constant0._Z16kernelMaskReduceIiLj128ELb0EEvPKT_PKbPS0_j,"a",@progbits
	.sectionflags	@""
	.align	4
.nv.constant0._Z16kernelMaskReduceIiLj128ELb0EEvPKT_PKbPS0_j:
	.zero		924


//--------------------- .nv.constant0._Z16kernelMaskReduceIiLj256ELb0EEvPKT_PKbPS0_j --------------------------
	.section	.nv.constant0._Z16kernelMaskReduceIiLj256ELb0EEvPKT_PKbPS0_j,"a",@progbits
	.sectionflags	@""
	.align	4
.nv.constant0._Z16kernelMaskReduceIiLj256ELb0EEvPKT_PKbPS0_j:
	.zero		924


//--------------------- .nv.constant0._Z16kernelMaskReduceIiLj512ELb0EEvPKT_PKbPS0_j --------------------------
	.section	.nv.constant0._Z16kernelMaskReduceIiLj512ELb0EEvPKT_PKbPS0_j,"a",@progbits
	.sectionflags	@""
	.align	4
.nv.constant0._Z16kernelMaskReduceIiLj512ELb0EEvPKT_PKbPS0_j:
	.zero		924


//--------------------- .nv.constant0._Z16kernelMaskReduceIiLj1ELb1EEvPKT_PKbPS0_j --------------------------
	.section	.nv.constant0._Z16kernelMaskReduceIiLj1ELb1EEvPKT_PKbPS0_j,"a",@progbits
	.sectionflags	@""
	.align	4
.nv.constant0._Z16kernelMaskReduceIiLj1ELb1EEvPKT_PKbPS0_j:
	.zero		924


//--------------------- .nv.constant0._Z16kernelMaskReduceIiLj2ELb1EEvPKT_PKbPS0_j --------------------------
	.section	.nv.constant0._Z16kernelMaskReduceIiLj2ELb1EEvPKT_PKbPS0_j,"a",@progbits
	.sectionflags	@""
	.align	4
.nv.constant0._Z16kernelMaskReduceIiLj2ELb1EEvPKT_PKbPS0_j:
	.zero		924


//--------------------- .nv.constant0._Z16kernelMaskReduceIiLj4ELb1EEvPKT_PKbPS0_j --------------------------
	.section	.nv.constant0._Z16kernelMaskReduceIiLj4ELb1EEvPKT_PKbPS0_j,"a",@progbits
	.sectionflags	@""
	.align	4
.nv.constant0._Z16kernelMaskReduceIiLj4ELb1EEvPKT_PKbPS0_j:
	.zero		924


//--------------------- .nv.constant0._Z16kernelMaskReduceIiLj8ELb1EEvPKT_PKbPS0_j --------------------------
	.section	.nv.constant0._Z16kernelMaskReduceIiLj8ELb1EEvPKT_PKbPS0_j,"a",@progbits
	.sectionflags	@""
	.align	4
.nv.constant0._Z16kernelMaskReduceIiLj8ELb1EEvPKT_PKbPS0_j:
	.zero		924


//--------------------- .nv.constant0._Z16kernelMaskReduceIiLj16ELb1EEvPKT_PKbPS0_j --------------------------
	.section	.nv.constant0._Z16kernelMaskReduceIiLj16ELb1EEvPKT_PKbPS0_j,"a",@progbits
	.sectionflags	@""
	.align	4
.nv.constant0._Z16kernelMaskReduceIiLj16ELb1EEvPKT_PKbPS0_j:
	.zero		924


//--------------------- .nv.constant0._Z16kernelMaskReduceIiLj32ELb1EEvPKT_PKbPS0_j --------------------------
	.section	.nv.constant0._Z16kernelMaskReduceIiLj32ELb1EEvPKT_PKbPS0_j,"a",@progbits
	.sectionflags	@""
	.align	4
.nv.constant0._Z16kernelMaskReduceIiLj32ELb1EEvPKT_PKbPS0_j:
	.zero		924


//--------------------- .nv.constant0._Z16kernelMaskReduceIiLj64ELb1EEvPKT_PKbPS0_j --------------------------
	.section	.nv.constant0._Z16kernelMaskReduceIiLj64ELb1EEvPKT_PKbPS0_j,"a",@progbits
	.sectionflags	@""
	.align	4
.nv.constant0._Z16kernelMaskReduceIiLj64ELb1EEvPKT_PKbPS0_j:
	.zero		924


//--------------------- .nv.constant0._Z16kernelMaskReduceIiLj128ELb1EEvPKT_PKbPS0_j --------------------------
	.section	.nv.constant0._Z16kernelMaskReduceIiLj128ELb1EEvPKT_PKbPS0_j,"a",@progbits
	.sectionflags	@""
	.align	4
.nv.constant0._Z16kernelMaskReduceIiLj128ELb1EEvPKT_PKbPS0_j:
	.zero		924


//--------------------- .nv.constant0._Z16kernelMaskReduceIiLj256ELb1EEvPKT_PKbPS0_j --------------------------
	.section	.nv.constant0._Z16kernelMaskReduceIiLj256ELb1EEvPKT_PKbPS0_j,"a",@progbits
	.sectionflags	@""
	.align	4
.nv.constant0._Z16kernelMaskReduceIiLj256ELb1EEvPKT_PKbPS0_j:
	.zero		924


//--------------------- .nv.constant0._Z16kernelMaskReduceIiLj512ELb1EEvPKT_PKbPS0_j --------------------------
	.section	.nv.constant0._Z16kernelMaskReduceIiLj512ELb1EEvPKT_PKbPS0_j,"a",@progbits
	.sectionflags	@""
	.align	4
.nv.constant0._Z16kernelMaskReduceIiLj512ELb1EEvPKT_PKbPS0_j:
	.zero		924


//--------------------- SYMBOLS --------------------------

	.type		.nv.reservedSmem.offset0,@object
	.size		.nv.reservedSmem.offset0,0x4
	.type		.nv.reservedSmem.cap,@object
	.size		.nv.reservedSmem.cap,0x4
